	.target	sm_90a

	.elftype	@"ET_EXEC"


//--------------------- .note.nv.tkinfo           --------------------------
	.section	.note.nv.tkinfo,"",@"SHT_NOTE"
	.sectionflags	@"SHF_NOTE_NV_TKINFO"
	.tkinfo
        /*0018*/ 	.word	0x00000002
        /*0030*/ 	.string	""
        /*0030*/ 	.string	"ptxas"
        /*0030*/ 	.string	"Cuda compilation tools, release 13.0, V13.0.88"
        /*0030*/ 	.string	"Build cuda_13.0.r13.0/compiler.36424714_0"
        /*0030*/ 	.string	"-arch sm_90a -m 64 "



//--------------------- .note.nv.cuinfo           --------------------------
	.section	.note.nv.cuinfo,"",@"SHT_NOTE"
	.sectionflags	@"SHF_NOTE_NV_CUINFO"
        /*0018*/ 	.short	0x0002
        /*001a*/ 	.short	0x005a
        /*001c*/ 	.short	0x0082
	.zero		2


//--------------------- .nv.info                  --------------------------
	.section	.nv.info,"",@"SHT_CUDA_INFO"
	.align	4


	//----- nvinfo : EIATTR_REGCOUNT
	.align		4
        /*0000*/ 	.byte	0x04, 0x2f
        /*0002*/ 	.short	(.L_16 - .L_15)
	.align		4
.L_15:
        /*0004*/ 	.word	index@(_ZN7cutlass13device_kernelINS_4fmha6kernel28FmhaKernelTmaWarpSpecializedINS1_10collective30FmhaMainloopTmaWarpSpecializedINS_6half_tEffN4cute5tupleIJNS7_1CILi128EEESA_NS9_ILi512EEEEEENS8_IJiNS9_ILi1EEENS8_IJiiEEEEEESF_SF_NS4_14ResidualFusionEJNS2_6OptionILNS2_3TagE0ENS9_ILb1EEEEENSH_ILSI_2ESJ_EEEEENS4_15FmhaFwdEpilogueIS6_fNS8_IJNS9_ILi64EEESB_SA_EEEEENS2_23PersistentTileSchedulerEJSK_SL_EEEEEvNT_6ParamsE)
        /*0008*/ 	.word	0x000000a8


	//----- nvinfo : EIATTR_FRAME_SIZE
	.align		4
.L_16:
        /*000c*/ 	.byte	0x04, 0x11
        /*000e*/ 	.short	(.L_18 - .L_17)
	.align		4
.L_17:
        /*0010*/ 	.word	index@($__internal_0_$__cuda_sm20_rcp_rn_f32_slowpath)
        /*0014*/ 	.word	0x000012c8


	//----- nvinfo : EIATTR_FRAME_SIZE
	.align		4
.L_18:
        /*0018*/ 	.byte	0x04, 0x11
        /*001a*/ 	.short	(.L_20 - .L_19)
	.align		4
.L_19:
        /*001c*/ 	.word	index@(_ZN7cutlass13device_kernelINS_4fmha6kernel28FmhaKernelTmaWarpSpecializedINS1_10collective30FmhaMainloopTmaWarpSpecializedINS_6half_tEffN4cute5tupleIJNS7_1CILi128EEESA_NS9_ILi512EEEEEENS8_IJiNS9_ILi1EEENS8_IJiiEEEEEESF_SF_NS4_14ResidualFusionEJNS2_6OptionILNS2_3TagE0ENS9_ILb1EEEEENSH_ILSI_2ESJ_EEEEENS4_15FmhaFwdEpilogueIS6_fNS8_IJNS9_ILi64EEESB_SA_EEEEENS2_23PersistentTileSchedulerEJSK_SL_EEEEEvNT_6ParamsE)
        /*0020*/ 	.word	0x000012c8


	//----- nvinfo : EIATTR_MIN_STACK_SIZE
	.align		4
.L_20:
        /*0024*/ 	.byte	0x04, 0x12
        /*0026*/ 	.short	(.L_22 - .L_21)
	.align		4
.L_21:
        /*0028*/ 	.word	index@(_ZN7cutlass13device_kernelINS_4fmha6kernel28FmhaKernelTmaWarpSpecializedINS1_10collective30FmhaMainloopTmaWarpSpecializedINS_6half_tEffN4cute5tupleIJNS7_1CILi128EEESA_NS9_ILi512EEEEEENS8_IJiNS9_ILi1EEENS8_IJiiEEEEEESF_SF_NS4_14ResidualFusionEJNS2_6OptionILNS2_3TagE0ENS9_ILb1EEEEENSH_ILSI_2ESJ_EEEEENS4_15FmhaFwdEpilogueIS6_fNS8_IJNS9_ILi64EEESB_SA_EEEEENS2_23PersistentTileSchedulerEJSK_SL_EEEEEvNT_6ParamsE)
        /*002c*/ 	.word	0x000012c8
.L_22:


//--------------------- .nv.compat                --------------------------
	.section	.nv.compat,"",@"SHT_CUDA_COMPAT_INFO"
	.align	4
        /*0000*/ 	.byte	0x02, 0x09, 0x01, 0x00, 0x02, 0x02, 0x04, 0x00, 0x02, 0x05, 0x05, 0x00, 0x03, 0x07, 0x01, 0x01
        /*0010*/ 	.byte	0x02, 0x03, 0x01, 0x00, 0x02, 0x06, 0x01, 0x00, 0x04, 0x0b, 0x08, 0x00, 0x00, 0x00, 0x00, 0x00
        /*0020*/ 	.byte	0x00, 0x00, 0x00, 0x00


//--------------------- .nv.info._ZN7cutlass13device_kernelINS_4fmha6kernel28FmhaKernelTmaWarpSpecializedINS1_10collective30FmhaMainloopTmaWarpSpecializedINS_6half_tEffN4cute5tupleIJNS7_1CILi128EEESA_NS9_ILi512EEEEEENS8_IJiNS9_ILi1EEENS8_IJiiEEEEEESF_SF_NS4_14ResidualFusionEJNS2_6OptionILNS2_3TagE0ENS9_ILb1EEEEENSH_ILSI_2ESJ_EEEEENS4_15FmhaFwdEpilogueIS6_fNS8_IJNS9_ILi64EEESB_SA_EEEEENS2_23PersistentTileSchedulerEJSK_SL_EEEEEvNT_6ParamsE --------------------------
	.section	.nv.info._ZN7cutlass13device_kernelINS_4fmha6kernel28FmhaKernelTmaWarpSpecializedINS1_10collective30FmhaMainloopTmaWarpSpecializedINS_6half_tEffN4cute5tupleIJNS7_1CILi128EEESA_NS9_ILi512EEEEEENS8_IJiNS9_ILi1EEENS8_IJiiEEEEEESF_SF_NS4_14ResidualFusionEJNS2_6OptionILNS2_3TagE0ENS9_ILb1EEEEENSH_ILSI_2ESJ_EEEEENS4_15FmhaFwdEpilogueIS6_fNS8_IJNS9_ILi64EEESB_SA_EEEEENS2_23PersistentTileSchedulerEJSK_SL_EEEEEvNT_6ParamsE,"",@"SHT_CUDA_INFO"
	.sectionflags	@""
	.align	4


	//----- nvinfo : EIATTR_CUDA_API_VERSION
	.align		4
        /*0000*/ 	.byte	0x04, 0x37
        /*0002*/ 	.short	(.L_24 - .L_23)
.L_23:
        /*0004*/ 	.word	0x00000082


	//----- nvinfo : EIATTR_KPARAM_INFO
	.align		4
.L_24:
        /*0008*/ 	.byte	0x04, 0x17
        /*000a*/ 	.short	(.L_26 - .L_25)
.L_25:
        /*000c*/ 	.word	0x00000000
        /*0010*/ 	.short	0x0000
        /*0012*/ 	.short	0x0070
        /*0014*/ 	.byte	0x00, 0xf0, 0x01, 0x20


	//----- nvinfo : EIATTR_SPARSE_MMA_MASK
	.align		4
.L_26:
        /*0018*/ 	.byte	0x03, 0x50
        /*001a*/ 	.short	0x0000


	//----- nvinfo : EIATTR_MAXREG_COUNT
	.align		4
        /*001c*/ 	.byte	0x03, 0x1b
        /*001e*/ 	.short	0x00a8


	//----- nvinfo : EIATTR_NUM_BARRIERS
	.align		4
        /*0020*/ 	.byte	0x02, 0x4c
        /*0022*/ 	.byte	0x02
	.zero		1


	//----- nvinfo : EIATTR_EXTERNS
	.align		4
        /*0024*/ 	.byte	0x04, 0x0f
        /*0026*/ 	.short	(.L_28 - .L_27)


	//   ....[0]....
	.align		4
.L_27:
        /*0028*/ 	.word	index@(__assertfail)


	//----- nvinfo : EIATTR_ANNOTATIONS
	.align		4
.L_28:
        /*002c*/ 	.byte	0x04, 0x55
        /*002e*/ 	.short	(.L_30 - .L_29)


	//   ....[0]....
.L_29:
        /*0030*/ 	.word	0x00000001
        /*0034*/ 	.byte	0xb0, 0x00, 0x00, 0x00, 0x01, 0x00, 0x00, 0x00, 0xf0, 0x02, 0x00, 0x00, 0x01, 0x00, 0x00, 0x00
        /* <DEDUP_REMOVED lines=3172> */
        /*c684*/ 	.byte	0x10, 0x80, 0x03, 0x00


	//----- nvinfo : EIATTR_MERCURY_ISA_VERSION
	.align		4
.L_30:
        /*c688*/ 	.byte	0x03, 0x5f
        /*c68a*/ 	.short	0x0101


	//----- nvinfo : EIATTR_INT_WARP_WIDE_INSTR_OFFSETS
	.align		4
        /*c68c*/ 	.byte	0x04, 0x31
        /*c68e*/ 	.short	(.L_32 - .L_31)


	//   ....[0]....
.L_31:
        /*c690*/ 	.word	0x000007c0


	//   ....[1]....
        /*c694*/ 	.word	0x000007d0


	//   ....[2]....
        /*c698*/ 	.word	0x000007e0


	//   ....[3]....
        /*c69c*/ 	.word	0x000007f0


	//   ....[4]....
        /*c6a0*/ 	.word	0x00000860


	//   ....[5]....
        /*c6a4*/ 	.word	0x00000a40


	//   ....[6]....
        /*c6a8*/ 	.word	0x00000af0


	//----- nvinfo : EIATTR_COOP_GROUP_MASK_REGIDS
	.align		4
.L_32:
        /*c6ac*/ 	.byte	0x04, 0x29
        /*c6ae*/ 	.short	(.L_34 - .L_33)


	//   ....[0]....
.L_33:
        /*c6b0*/ 	.word	0xffffffff


	//   ....[1]....
        /*c6b4*/ 	.word	0xffffffff


	//   ....[2]....
        /*c6b8*/ 	.word	0xffffffff


	//   ....[3]....
        /*c6bc*/ 	.word	0xffffffff


	//   ....[4]....
        /*c6c0*/ 	.word	0xffffffff


	//   ....[5]....
        /*c6c4*/ 	.word	0xffffffff


	//   ....[6]....
        /*c6c8*/ 	.word	0xffffffff


	//   ....[7]....
        /*c6cc*/ 	.word	0xffffffff


	//   ....[8]....
        /*c6d0*/ 	.word	0xffffffff


	//   ....[9]....
        /*c6d4*/ 	.word	0xffffffff


	//   ....[10]....
        /*c6d8*/ 	.word	0xffffffff


	//   ....[11]....
        /*c6dc*/ 	.word	0xffffffff


	//   ....[12]....
        /*c6e0*/ 	.word	0xffffffff


	//   ....[13]....
        /*c6e4*/ 	.word	0xffffffff


	//   ....[14]....
        /*c6e8*/ 	.word	0xffffffff


	//   ....[15]....
        /*c6ec*/ 	.word	0xffffffff


	//   ....[16]....
        /*c6f0*/ 	.word	0xffffffff


	//   ....[17]....
        /*c6f4*/ 	.word	0xffffffff


	//   ....[18]....
        /*c6f8*/ 	.word	0xffffffff


	//   ....[19]....
        /*c6fc*/ 	.word	0xffffffff


	//   ....[20]....
        /*c700*/ 	.word	0xffffffff


	//   ....[21]....
        /*c704*/ 	.word	0xffffffff


	//----- nvinfo : EIATTR_COOP_GROUP_INSTR_OFFSETS
	.align		4
.L_34:
        /*c708*/ 	.byte	0x04, 0x28
        /*c70a*/ 	.short	(.L_36 - .L_35)


	//   ....[0]....
.L_35:
        /*c70c*/ 	.word	0x00000070


	//   ....[1]....
        /*c710*/ 	.word	0x000000c0


	//   ....[2]....
        /*c714*/ 	.word	0x00000210


	//   ....[3]....
        /*c718*/ 	.word	0x00000440


	//   ....[4]....
        /*c71c*/ 	.word	0x00000600


	//   ....[5]....
        /*c720*/ 	.word	0x00000760


	//   ....[6]....
        /*c724*/ 	.word	0x00003690


	//   ....[7]....
        /*c728*/ 	.word	0x000036b0


	//   ....[8]....
        /*c72c*/ 	.word	0x000036d0


	//   ....[9]....
        /*c730*/ 	.word	0x000036f0


	//   ....[10]....
        /*c734*/ 	.word	0x0000ff90


	//   ....[11]....
        /*c738*/ 	.word	0x0000fff0


	//   ....[12]....
        /*c73c*/ 	.word	0x00011510


	//   ....[13]....
        /*c740*/ 	.word	0x00011740


	//   ....[14]....
        /*c744*/ 	.word	0x00020a10


	//   ....[15]....
        /*c748*/ 	.word	0x00020a70


	//   ....[16]....
        /*c74c*/ 	.word	0x000221b0


	//   ....[17]....
        /*c750*/ 	.word	0x00022240


	//   ....[18]....
        /*c754*/ 	.word	0x0002f790


	//   ....[19]....
        /*c758*/ 	.word	0x0002f7d0


	//   ....[20]....
        /*c75c*/ 	.word	0x0002f810


	//   ....[21]....
        /*c760*/ 	.word	0x0002f820


	//----- nvinfo : EIATTR_REG_RECONFIG
	.align		4
.L_36:
        /*c764*/ 	.byte	0x01, 0x54
	.zero		2


	//----- nvinfo : EIATTR_SYSCALL_OFFSETS
	.align		4
        /*c768*/ 	.byte	0x04, 0x46
        /*c76a*/ 	.short	(.L_38 - .L_37)


	//   ....[0]....
.L_37:
        /*c76c*/ 	.word	0x00031ec0


	//   ....[1]....
        /*c770*/ 	.word	0x00032020


	//----- nvinfo : EIATTR_MBARRIER_INSTR_OFFSETS
	.align		4
.L_38:
        /*c774*/ 	.byte	0x04, 0x39
        /*c776*/ 	.short	(.L_40 - .L_39)


	//   ....[0]....
.L_39:
        /*c778*/ 	.word	0x000003f0
        /*c77c*/ 	.word	0x000000ff
        /*c780*/ 	.word	0x000c4450
        /*c784*/ 	.short	0x0100
        /*c786*/ 	.byte	0x08
	.zero		1


	//   ....[1]....
        /*c788*/ 	.word	0x00000400
        /*c78c*/ 	.word	0x000000ff
        /*c790*/ 	.word	0x000c4460
        /*c794*/ 	.short	0x0100
        /*c796*/ 	.byte	0x08
	.zero		1


	//   ....[2]....
        /*c798*/ 	.word	0x00000410
        /*c79c*/ 	.word	0x000000ff
        /*c7a0*/ 	.word	0x000c4458
        /*c7a4*/ 	.short	0x0100
        /*c7a6*/ 	.byte	0x08
	.zero		1


	//   ....[3]....
        /*c7a8*/ 	.word	0x00000420
        /*c7ac*/ 	.word	0x000000ff
        /*c7b0*/ 	.word	0x000c4468
        /*c7b4*/ 	.short	0x0100
        /*c7b6*/ 	.byte	0x08
	.zero		1


	//   ....[4]....
        /*c7b8*/ 	.word	0x00000550
        /*c7bc*/ 	.word	0x000000ff
        /*c7c0*/ 	.word	0x000c4400
        /*c7c4*/ 	.short	0x0100
        /*c7c6*/ 	.byte	0x08
	.zero		1


	//   ....[5]....
        /*c7c8*/ 	.word	0x00000560
        /*c7cc*/ 	.word	0x000000ff
        /*c7d0*/ 	.word	0x000c4428
        /*c7d4*/ 	.short	0x0100
        /*c7d6*/ 	.byte	0x08
	.zero		1


	//   ....[6]....
        /*c7d8*/ 	.word	0x00000570
        /*c7dc*/ 	.word	0x000000ff
        /*c7e0*/ 	.word	0x000c4408
        /*c7e4*/ 	.short	0x0100
        /*c7e6*/ 	.byte	0x08
	.zero		1


	//   ....[7]....
        /*c7e8*/ 	.word	0x00000580
        /*c7ec*/ 	.word	0x000000ff
        /*c7f0*/ 	.word	0x000c4430
        /*c7f4*/ 	.short	0x0100
        /*c7f6*/ 	.byte	0x08
	.zero		1


	//   ....[8]....
        /*c7f8*/ 	.word	0x00000590
        /*c7fc*/ 	.word	0x000000ff
        /*c800*/ 	.word	0x000c4410
        /*c804*/ 	.short	0x0100
        /*c806*/ 	.byte	0x08
	.zero		1


	//   ....[9]....
        /*c808*/ 	.word	0x000005a0
        /*c80c*/ 	.word	0x000000ff
        /*c810*/ 	.word	0x000c4438
        /*c814*/ 	.short	0x0100
        /*c816*/ 	.byte	0x08
	.zero		1


	//   ....[10]....
        /*c818*/ 	.word	0x000005b0
        /*c81c*/ 	.word	0x000000ff
        /*c820*/ 	.word	0x000c4418
        /*c824*/ 	.short	0x0100
        /*c826*/ 	.byte	0x08
	.zero		1


	//   ....[11]....
        /*c828*/ 	.word	0x000005c0
        /*c82c*/ 	.word	0x000000ff
        /*c830*/ 	.word	0x000c4440
        /*c834*/ 	.short	0x0100
        /*c836*/ 	.byte	0x08
	.zero		1


	//   ....[12]....
        /*c838*/ 	.word	0x000005d0
        /*c83c*/ 	.word	0x000000ff
        /*c840*/ 	.word	0x000c4420
        /*c844*/ 	.short	0x0100
        /*c846*/ 	.byte	0x08
	.zero		1


	//   ....[13]....
        /*c848*/ 	.word	0x000005e0
        /*c84c*/ 	.word	0x000000ff
        /*c850*/ 	.word	0x000c4448
        /*c854*/ 	.short	0x0100
        /*c856*/ 	.byte	0x08
	.zero		1


	//   ....[14]....
        /*c858*/ 	.word	0x00000710
        /*c85c*/ 	.word	0x000000ff
        /*c860*/ 	.word	0x000c4470
        /*c864*/ 	.short	0x0100
        /*c866*/ 	.byte	0x08
	.zero		1


	//   ....[15]....
        /*c868*/ 	.word	0x00000720
        /*c86c*/ 	.word	0x000000ff
        /*c870*/ 	.word	0x000c4480
        /*c874*/ 	.short	0x0100
        /*c876*/ 	.byte	0x08
	.zero		1


	//   ....[16]....
        /*c878*/ 	.word	0x00000730
        /*c87c*/ 	.word	0x000000ff
        /*c880*/ 	.word	0x000c4478
        /*c884*/ 	.short	0x0100
        /*c886*/ 	.byte	0x08
	.zero		1


	//   ....[17]....
        /*c888*/ 	.word	0x00000740
        /*c88c*/ 	.word	0x000000ff
        /*c890*/ 	.word	0x000c4488
        /*c894*/ 	.short	0x0100
        /*c896*/ 	.byte	0x08
	.zero		1


	//   ....[18]....
        /*c898*/ 	.word	0x00000880
        /*c89c*/ 	.word	0x000000ff
        /*c8a0*/ 	.word	0x000c4490
        /*c8a4*/ 	.short	0x0100
        /*c8a6*/ 	.byte	0x06
	.zero		1


	//   ....[19]....
        /*c8a8*/ 	.word	0x00000890
        /*c8ac*/ 	.word	0x000000ff
        /*c8b0*/ 	.word	0x000c4498
        /*c8b4*/ 	.short	0x0100
        /*c8b6*/ 	.byte	0x06
	.zero		1


	//   ....[20]....
        /*c8b8*/ 	.word	0x000008a0
        /*c8bc*/ 	.word	0x000000ff
        /*c8c0*/ 	.word	0x000c44a0
        /*c8c4*/ 	.short	0x0100
        /*c8c6*/ 	.byte	0x06
	.zero		1


	//   ....[21]....
        /*c8c8*/ 	.word	0x000008b0
        /*c8cc*/ 	.word	0x000000ff
        /*c8d0*/ 	.word	0x000c44a8
        /*c8d4*/ 	.short	0x0100
        /*c8d6*/ 	.byte	0x06
	.zero		1


	//   ....[22]....
        /*c8d8*/ 	.word	0x000009b0
        /*c8dc*/ 	.word	0x000000ff
        /*c8e0*/ 	.word	0x000c44c0
        /*c8e4*/ 	.short	0x0100
        /*c8e6*/ 	.byte	0x08
	.zero		1


	//   ....[23]....
        /*c8e8*/ 	.word	0x000009c0
        /*c8ec*/ 	.word	0x000000ff
        /*c8f0*/ 	.word	0x000c44e0
        /*c8f4*/ 	.short	0x0100
        /*c8f6*/ 	.byte	0x08
	.zero		1


	//   ....[24]....
        /*c8f8*/ 	.word	0x000009d0
        /*c8fc*/ 	.word	0x000000ff
        /*c900*/ 	.word	0x000c44c8
        /*c904*/ 	.short	0x0100
        /*c906*/ 	.byte	0x08
	.zero		1


	//   ....[25]....
        /*c908*/ 	.word	0x000009e0
        /*c90c*/ 	.word	0x000000ff
        /*c910*/ 	.word	0x000c44e8
        /*c914*/ 	.short	0x0100
        /*c916*/ 	.byte	0x08
	.zero		1


	//   ....[26]....
        /*c918*/ 	.word	0x000009f0
        /*c91c*/ 	.word	0x000000ff
        /*c920*/ 	.word	0x000c44d0
        /*c924*/ 	.short	0x0100
        /*c926*/ 	.byte	0x08
	.zero		1


	//   ....[27]....
        /*c928*/ 	.word	0x00000a00
        /*c92c*/ 	.word	0x000000ff
        /*c930*/ 	.word	0x000c44f0
        /*c934*/ 	.short	0x0100
        /*c936*/ 	.byte	0x08
	.zero		1


	//   ....[28]....
        /*c938*/ 	.word	0x00000a10
        /*c93c*/ 	.word	0x000000ff
        /*c940*/ 	.word	0x000c44d8
        /*c944*/ 	.short	0x0100
        /*c946*/ 	.byte	0x08
	.zero		1


	//   ....[29]....
        /*c948*/ 	.word	0x00000a20
        /*c94c*/ 	.word	0x000000ff
        /*c950*/ 	.word	0x000c44f8
        /*c954*/ 	.short	0x0100
        /*c956*/ 	.byte	0x08
	.zero		1


	//   ....[30]....
        /*c958*/ 	.word	0x00000b20
        /*c95c*/ 	.word	0x000000ff
        /*c960*/ 	.word	0x000c44b0
        /*c964*/ 	.short	0x0100
        /*c966*/ 	.byte	0x06
	.zero		1


	//   ....[31]....
        /*c968*/ 	.word	0x000013b0
        /*c96c*/ 	.word	0x000000ff
        /*c970*/ 	.word	0x000c4450
        /*c974*/ 	.short	0x010a
        /*c976*/ 	.byte	0x04
	.zero		1


	//   ....[32]....
        /*c978*/ 	.word	0x00001480
        /*c97c*/ 	.word	0x000000ff
        /*c980*/ 	.word	0x000c4400
        /*c984*/ 	.short	0x010a
        /*c986*/ 	.byte	0x28
	.zero		1


	//   ....[33]....
        /*c988*/ 	.word	0x000014e0
        /*c98c*/ 	.word	0x000000ff
        /*c990*/ 	.word	0xfffffff8
        /*c994*/ 	.short	0x010a
        /*c996*/ 	.byte	0x04
	.zero		1


	//   ....[34]....
        /*c998*/ 	.word	0x00002ba0
        /*c99c*/ 	.word	0x00000000
        /*c9a0*/ 	.word	0x00000000
        /*c9a4*/ 	.short	0x0101
        /*c9a6*/ 	.byte	0x06
	.zero		1


	//   ....[35]....
        /*c9a8*/ 	.word	0x000051b0
        /*c9ac*/ 	.word	0x000000ff
        /*c9b0*/ 	.word	0x000c4400
        /*c9b4*/ 	.short	0x010a
        /*c9b6*/ 	.byte	0x04
	.zero		1


	//   ....[36]....
        /*c9b8*/ 	.word	0x0000ea00
        /*c9bc*/ 	.word	0x000000ff
        /*c9c0*/ 	.word	0x00000000
        /*c9c4*/ 	.short	0x0101
        /*c9c6*/ 	.byte	0x04
	.zero		1


	//   ....[37]....
        /*c9c8*/ 	.word	0x0000eba0
        /*c9cc*/ 	.word	0x000000ff
        /*c9d0*/ 	.word	0x000c4400
        /*c9d4*/ 	.short	0x010a
        /*c9d6*/ 	.byte	0x05
	.zero		1


	//   ....[38]....
        /*c9d8*/ 	.word	0x00013a40
        /*c9dc*/ 	.word	0x000000ff
        /*c9e0*/ 	.word	0x000c4400
        /*c9e4*/ 	.short	0x010a
        /*c9e6*/ 	.byte	0x06
	.zero		1


	//   ....[39]....
        /*c9e8*/ 	.word	0x000146f0
        /*c9ec*/ 	.word	0x000000ff
        /*c9f0*/ 	.word	0x000c4400
        /*c9f4*/ 	.short	0x010a
        /*c9f6*/ 	.byte	0x06
	.zero		1


	//   ....[40]....
        /*c9f8*/ 	.word	0x0001ea80
        /*c9fc*/ 	.word	0x000000ff
        /*ca00*/ 	.word	0x00000000
        /*ca04*/ 	.short	0x0101
        /*ca06*/ 	.byte	0x06
	.zero		1


	//   ....[41]....
        /*ca08*/ 	.word	0x0001eb30
        /*ca0c*/ 	.word	0x000000ff
        /*ca10*/ 	.word	0x00000000
        /*ca14*/ 	.short	0x0101
        /*ca16*/ 	.byte	0x07
	.zero		1


	//   ....[42]....
        /*ca18*/ 	.word	0x0001ed00
        /*ca1c*/ 	.word	0x000000ff
        /*ca20*/ 	.word	0x000c4400
        /*ca24*/ 	.short	0x010a
        /*ca26*/ 	.byte	0x05
	.zero		1


	//   ....[43]....
        /*ca28*/ 	.word	0x00024a30
        /*ca2c*/ 	.word	0x000000ff
        /*ca30*/ 	.word	0x000c4400
        /*ca34*/ 	.short	0x010a
        /*ca36*/ 	.byte	0x0a
	.zero		1


	//   ....[44]....
        /*ca38*/ 	.word	0x00024ff0
        /*ca3c*/ 	.word	0x000000ff
        /*ca40*/ 	.word	0x000c4400
        /*ca44*/ 	.short	0x010a
        /*ca46*/ 	.byte	0x0a
	.zero		1


	//   ....[45]....
        /*ca48*/ 	.word	0x0002f440
        /*ca4c*/ 	.word	0x000000ff
        /*ca50*/ 	.word	0x00000000
        /*ca54*/ 	.short	0x0101
        /*ca56*/ 	.byte	0x0a
	.zero		1


	//   ....[46]....
        /*ca58*/ 	.word	0x0002f4f0
        /*ca5c*/ 	.word	0x000000ff
        /*ca60*/ 	.word	0x00000000
        /*ca64*/ 	.short	0x0101
        /*ca66*/ 	.byte	0x0a
	.zero		1


	//   ....[47]....
        /*ca68*/ 	.word	0x0002f6d0
        /*ca6c*/ 	.word	0x000000ff
        /*ca70*/ 	.word	0x00000000
        /*ca74*/ 	.short	0x0101
        /*ca76*/ 	.byte	0x04
	.zero		1


	//   ....[48]....
        /*ca78*/ 	.word	0x0002f760
        /*ca7c*/ 	.word	0x000000ff
        /*ca80*/ 	.word	0x00000000
        /*ca84*/ 	.short	0x0101
        /*ca86*/ 	.byte	0x07
	.zero		1


	//   ....[49]....
        /*ca88*/ 	.word	0x00031a70
        /*ca8c*/ 	.word	0x000000ff
        /*ca90*/ 	.word	0x00000008
        /*ca94*/ 	.short	0x010a
        /*ca96*/ 	.byte	0x05
	.zero		1


	//   ....[50]....
        /*ca98*/ 	.word	0x000356a0
        /*ca9c*/ 	.word	0x00000000
        /*caa0*/ 	.word	0x000c4490
        /*caa4*/ 	.short	0x0101
        /*caa6*/ 	.byte	0x25
	.zero		1


	//   ....[51]....
        /*caa8*/ 	.word	0x00035b00
        /*caac*/ 	.word	0x00000007
        /*cab0*/ 	.word	0x000c4460
        /*cab4*/ 	.short	0x010a
        /*cab6*/ 	.byte	0x3f
	.zero		1


	//   ....[52]....
        /*cab8*/ 	.word	0x00035fc0
        /*cabc*/ 	.word	0x00000007
        /*cac0*/ 	.word	0x000c44b0
        /*cac4*/ 	.short	0x0101
        /*cac6*/ 	.byte	0x3f
	.zero		1


	//   ....[53]....
        /*cac8*/ 	.word	0x00035fd0
        /*cacc*/ 	.word	0x00000007
        /*cad0*/ 	.word	0x000c44b0
        /*cad4*/ 	.short	0x010a
        /*cad6*/ 	.byte	0x3f
	.zero		1


	//   ....[54]....
        /*cad8*/ 	.word	0x00036070
        /*cadc*/ 	.word	0x00000004
        /*cae0*/ 	.word	0x000c4460
        /*cae4*/ 	.short	0x010a
        /*cae6*/ 	.byte	0x3f
	.zero		1


	//   ....[55]....
        /*cae8*/ 	.word	0x00036890
        /*caec*/ 	.word	0x00000008
        /*caf0*/ 	.word	0x000c4428
        /*caf4*/ 	.short	0x010a
        /*caf6*/ 	.byte	0x3f
	.zero		1


	//   ....[56]....
        /*caf8*/ 	.word	0x00036d30
        /*cafc*/ 	.word	0x00000005
        /*cb00*/ 	.word	0x000c44b0
        /*cb04*/ 	.short	0x0101
        /*cb06*/ 	.byte	0x3f
	.zero		1


	//   ....[57]....
        /*cb08*/ 	.word	0x00036d40
        /*cb0c*/ 	.word	0x00000005
        /*cb10*/ 	.word	0x000c44b0
        /*cb14*/ 	.short	0x010a
        /*cb16*/ 	.byte	0x3f
	.zero		1


	//   ....[58]....
        /*cb18*/ 	.word	0x00036df0
        /*cb1c*/ 	.word	0x00000007
        /*cb20*/ 	.word	0x000c4428
        /*cb24*/ 	.short	0x010a
        /*cb26*/ 	.byte	0x3f
	.zero		1


	//   ....[59]....
        /*cb28*/ 	.word	0x00037320
        /*cb2c*/ 	.word	0x00000006
        /*cb30*/ 	.word	0x000c4428
        /*cb34*/ 	.short	0x010a
        /*cb36*/ 	.byte	0x3f
	.zero		1


	//   ....[60]....
        /*cb38*/ 	.word	0x000377e0
        /*cb3c*/ 	.word	0x00000006
        /*cb40*/ 	.word	0x000c4428
        /*cb44*/ 	.short	0x010a
        /*cb46*/ 	.byte	0x3f
	.zero		1


	//   ....[61]....
        /*cb48*/ 	.word	0x00037d10
        /*cb4c*/ 	.word	0x00000003
        /*cb50*/ 	.word	0x000c4450
        /*cb54*/ 	.short	0x010a
        /*cb56*/ 	.byte	0x3f
	.zero		1


	//   ....[62]....
        /*cb58*/ 	.word	0x00037d70
        /*cb5c*/ 	.word	0x00000003
        /*cb60*/ 	.word	0x000c4400
        /*cb64*/ 	.short	0x010a
        /*cb66*/ 	.byte	0x3f
	.zero		1


	//   ....[63]....
        /*cb68*/ 	.word	0x00037de0
        /*cb6c*/ 	.word	0x00000003
        /*cb70*/ 	.word	0xfffffff8
        /*cb74*/ 	.short	0x010a
        /*cb76*/ 	.byte	0x3f
	.zero		1


	//   ....[64]....
        /*cb78*/ 	.word	0x00037e40
        /*cb7c*/ 	.word	0x00000006
        /*cb80*/ 	.word	0x000c4400
        /*cb84*/ 	.short	0x010a
        /*cb86*/ 	.byte	0x3f
	.zero		1


	//   ....[65]....
        /*cb88*/ 	.word	0x00037ea0
        /*cb8c*/ 	.word	0x00000004
        /*cb90*/ 	.word	0x000c4400
        /*cb94*/ 	.short	0x010a
        /*cb96*/ 	.byte	0x3f
	.zero		1


	//   ....[66]....
        /*cb98*/ 	.word	0x00037f00
        /*cb9c*/ 	.word	0x00000000
        /*cba0*/ 	.word	0x000c4400
        /*cba4*/ 	.short	0x010a
        /*cba6*/ 	.byte	0x3f
	.zero		1


	//   ....[67]....
        /*cba8*/ 	.word	0x00037f60
        /*cbac*/ 	.word	0x00000003
        /*cbb0*/ 	.word	0x000c4400
        /*cbb4*/ 	.short	0x010a
        /*cbb6*/ 	.byte	0x3f
	.zero		1


	//   ....[68]....
        /*cbb8*/ 	.word	0x00037fc0
        /*cbbc*/ 	.word	0x00000000
        /*cbc0*/ 	.word	0x000c4400
        /*cbc4*/ 	.short	0x010a
        /*cbc6*/ 	.byte	0x3f
	.zero		1


	//   ....[69]....
        /*cbc8*/ 	.word	0x00038040
        /*cbcc*/ 	.word	0x00000003
        /*cbd0*/ 	.word	0x00000008
        /*cbd4*/ 	.short	0x010a
        /*cbd6*/ 	.byte	0x3f
	.zero		1


	//   ....[70]....
        /*cbd8*/ 	.word	0x00038110
        /*cbdc*/ 	.word	0x00000007
        /*cbe0*/ 	.word	0x000c4460
        /*cbe4*/ 	.short	0x010a
        /*cbe6*/ 	.byte	0x3f
	.zero		1


	//   ....[71]....
        /*cbe8*/ 	.word	0x00038160
        /*cbec*/ 	.word	0x00000007
        /*cbf0*/ 	.word	0x000c44b0
        /*cbf4*/ 	.short	0x010a
        /*cbf6*/ 	.byte	0x3f
	.zero		1


	//   ....[72]....
        /*cbf8*/ 	.word	0x000381b0
        /*cbfc*/ 	.word	0x00000004
        /*cc00*/ 	.word	0x000c4460
        /*cc04*/ 	.short	0x010a
        /*cc06*/ 	.byte	0x3f
	.zero		1


	//   ....[73]....
        /*cc08*/ 	.word	0x00038280
        /*cc0c*/ 	.word	0x00000008
        /*cc10*/ 	.word	0x000c4428
        /*cc14*/ 	.short	0x010a
        /*cc16*/ 	.byte	0x3f
	.zero		1


	//   ....[74]....
        /*cc18*/ 	.word	0x000382d0
        /*cc1c*/ 	.word	0x00000005
        /*cc20*/ 	.word	0x000c44b0
        /*cc24*/ 	.short	0x010a
        /*cc26*/ 	.byte	0x3f
	.zero		1


	//   ....[75]....
        /*cc28*/ 	.word	0x00038320
        /*cc2c*/ 	.word	0x00000007
        /*cc30*/ 	.word	0x000c4428
        /*cc34*/ 	.short	0x010a
        /*cc36*/ 	.byte	0x3f
	.zero		1


	//   ....[76]....
        /*cc38*/ 	.word	0x00038370
        /*cc3c*/ 	.word	0x00000006
        /*cc40*/ 	.word	0x000c4428
        /*cc44*/ 	.short	0x010a
        /*cc46*/ 	.byte	0x3f
	.zero		1


	//   ....[77]....
        /*cc48*/ 	.word	0x000383c0
        /*cc4c*/ 	.word	0x00000006
        /*cc50*/ 	.word	0x000c4428
        /*cc54*/ 	.short	0x010a
        /*cc56*/ 	.byte	0x3f
	.zero		1


	//----- nvinfo : EIATTR_NUM_MBARRIERS
	.align		4
.L_40:
        /*cc58*/ 	.byte	0x03, 0x38
        /*cc5a*/ 	.short	0x001f


	//----- nvinfo : EIATTR_EXIT_INSTR_OFFSETS
	.align		4
        /*cc5c*/ 	.byte	0x04, 0x1c
        /*cc5e*/ 	.short	(.L_42 - .L_41)


	//   ....[0]....
.L_41:
        /*cc60*/ 	.word	0x00000b80


	//   ....[1]....
        /*cc64*/ 	.word	0x00000c00


	//   ....[2]....
        /*cc68*/ 	.word	0x00035720


	//   ....[3]....
        /*cc6c*/ 	.word	0x00035780


	//   ....[4]....
        /*cc70*/ 	.word	0x000357c0


	//   ....[5]....
        /*cc74*/ 	.word	0x00036540


	//   ....[6]....
        /*cc78*/ 	.word	0x00036580


	//   ....[7]....
        /*cc7c*/ 	.word	0x00037cf0


	//----- nvinfo : EIATTR_MAX_THREADS
	.align		4
.L_42:
        /*cc80*/ 	.byte	0x04, 0x05
        /*cc82*/ 	.short	(.L_44 - .L_43)
.L_43:
        /*cc84*/ 	.word	0x00000180
        /*cc88*/ 	.word	0x00000001
        /*cc8c*/ 	.word	0x00000001


	//----- nvinfo : EIATTR_CRS_STACK_SIZE
	.align		4
.L_44:
        /*cc90*/ 	.byte	0x04, 0x1e
        /*cc92*/ 	.short	(.L_46 - .L_45)
.L_45:
        /*cc94*/ 	.word	0x00000000


	//----- nvinfo : EIATTR_CBANK_PARAM_SIZE
	.align		4
.L_46:
        /*cc98*/ 	.byte	0x03, 0x19
        /*cc9a*/ 	.short	0x0870


	//----- nvinfo : EIATTR_PARAM_CBANK
	.align		4
        /*cc9c*/ 	.byte	0x04, 0x0a
        /*cc9e*/ 	.short	(.L_48 - .L_47)
	.align		4
.L_47:
        /*cca0*/ 	.word	index@(.nv.constant0._ZN7cutlass13device_kernelINS_4fmha6kernel28FmhaKernelTmaWarpSpecializedINS1_10collective30FmhaMainloopTmaWarpSpecializedINS_6half_tEffN4cute5tupleIJNS7_1CILi128EEESA_NS9_ILi512EEEEEENS8_IJiNS9_ILi1EEENS8_IJiiEEEEEESF_SF_NS4_14ResidualFusionEJNS2_6OptionILNS2_3TagE0ENS9_ILb1EEEEENSH_ILSI_2ESJ_EEEEENS4_15FmhaFwdEpilogueIS6_fNS8_IJNS9_ILi64EEESB_SA_EEEEENS2_23PersistentTileSchedulerEJSK_SL_EEEEEvNT_6ParamsE)
        /*cca4*/ 	.short	0x0210
        /*cca6*/ 	.short	0x0870


	//----- nvinfo : EIATTR_SW_WAR
	.align		4
.L_48:
        /*cca8*/ 	.byte	0x04, 0x36
        /*ccaa*/ 	.short	(.L_50 - .L_49)
.L_49:
        /*ccac*/ 	.word	0x00000008
.L_50:


//--------------------- .nv.callgraph             --------------------------
	.section	.nv.callgraph,"",@"SHT_CUDA_CALLGRAPH"
	.align	4
	.sectionentsize	8
	.align		4
        /*0000*/ 	.word	0x00000000
	.align		4
        /*0004*/ 	.word	0xffffffff
	.align		4
        /*0008*/ 	.word	index@(_ZN7cutlass13device_kernelINS_4fmha6kernel28FmhaKernelTmaWarpSpecializedINS1_10collective30FmhaMainloopTmaWarpSpecializedINS_6half_tEffN4cute5tupleIJNS7_1CILi128EEESA_NS9_ILi512EEEEEENS8_IJiNS9_ILi1EEENS8_IJiiEEEEEESF_SF_NS4_14ResidualFusionEJNS2_6OptionILNS2_3TagE0ENS9_ILb1EEEEENSH_ILSI_2ESJ_EEEEENS4_15FmhaFwdEpilogueIS6_fNS8_IJNS9_ILi64EEESB_SA_EEEEENS2_23PersistentTileSchedulerEJSK_SL_EEEEEvNT_6ParamsE)
	.align		4
        /*000c*/ 	.word	index@(__assertfail)
	.align		4
        /*0010*/ 	.word	0x00000000
	.align		4
        /*0014*/ 	.word	0xfffffffe
	.align		4
        /*0018*/ 	.word	0x00000000
	.align		4
        /*001c*/ 	.word	0xfffffffd
	.align		4
        /*0020*/ 	.word	0x00000000
	.align		4
        /*0024*/ 	.word	0xfffffffc


//--------------------- .nv.constant4             --------------------------
	.section	.nv.constant4,"a",@progbits
	.align	8
	.align		8
.nv.constant4:
        /*0000*/ 	.dword	__assertfail
	.align		8
        /*0008*/ 	.dword	__unnamed_1
	.align		8
        /*0010*/ 	.dword	__unnamed_2
	.align		8
        /*0018*/ 	.dword	_ZN39_INTERNAL_91f4f69e_4_k_cu_8c13e635_36834cuda3std3__45__cpo5beginE
	.align		8
        /*0020*/ 	.dword	_ZN39_INTERNAL_91f4f69e_4_k_cu_8c13e635_36834cuda3std3__45__cpo3endE
	.align		8
        /*0028*/ 	.dword	_ZN39_INTERNAL_91f4f69e_4_k_cu_8c13e635_36834cuda3std3__45__cpo6cbeginE
	.align		8
        /*0030*/ 	.dword	_ZN39_INTERNAL_91f4f69e_4_k_cu_8c13e635_36834cuda3std3__45__cpo4cendE
	.align		8
        /*0038*/ 	.dword	_ZN39_INTERNAL_91f4f69e_4_k_cu_8c13e635_36834cuda3std3__441_GLOBAL__N__91f4f69e_4_k_cu_8c13e635_36836ignoreE
	.align		8
        /*0040*/ 	.dword	_ZN39_INTERNAL_91f4f69e_4_k_cu_8c13e635_36834cuda3std3__419piecewise_constructE
	.align		8
        /*0048*/ 	.dword	_ZN39_INTERNAL_91f4f69e_4_k_cu_8c13e635_36834cuda3std3__48in_placeE
	.align		8
        /*0050*/ 	.dword	_ZN39_INTERNAL_91f4f69e_4_k_cu_8c13e635_36834cuda3std6ranges3__45__cpo4swapE
	.align		8
        /*0058*/ 	.dword	_ZN39_INTERNAL_91f4f69e_4_k_cu_8c13e635_36834cuda3std6ranges3__45__cpo9iter_moveE
	.align		8
        /*0060*/ 	.dword	_ZN39_INTERNAL_91f4f69e_4_k_cu_8c13e635_36834cute7productE
	.align		8
        /*0068*/ 	.dword	_ZN39_INTERNAL_91f4f69e_4_k_cu_8c13e635_36834cute1_E
	.align		8
        /*0070*/ 	.dword	$str$24
	.align		8
        /*0078*/ 	.dword	$str$25


//--------------------- .text._ZN7cutlass13device_kernelINS_4fmha6kernel28FmhaKernelTmaWarpSpecializedINS1_10collective30FmhaMainloopTmaWarpSpecializedINS_6half_tEffN4cute5tupleIJNS7_1CILi128EEESA_NS9_ILi512EEEEEENS8_IJiNS9_ILi1EEENS8_IJiiEEEEEESF_SF_NS4_14ResidualFusionEJNS2_6OptionILNS2_3TagE0ENS9_ILb1EEEEENSH_ILSI_2ESJ_EEEEENS4_15FmhaFwdEpilogueIS6_fNS8_IJNS9_ILi64EEESB_SA_EEEEENS2_23PersistentTileSchedulerEJSK_SL_EEEEEvNT_6ParamsE --------------------------
	.section	.text._ZN7cutlass13device_kernelINS_4fmha6kernel28FmhaKernelTmaWarpSpecializedINS1_10collective30FmhaMainloopTmaWarpSpecializedINS_6half_tEffN4cute5tupleIJNS7_1CILi128EEESA_NS9_ILi512EEEEEENS8_IJiNS9_ILi1EEENS8_IJiiEEEEEESF_SF_NS4_14ResidualFusionEJNS2_6OptionILNS2_3TagE0ENS9_ILb1EEEEENSH_ILSI_2ESJ_EEEEENS4_15FmhaFwdEpilogueIS6_fNS8_IJNS9_ILi64EEESB_SA_EEEEENS2_23PersistentTileSchedulerEJSK_SL_EEEEEvNT_6ParamsE,"ax",@progbits
	.align	128
.text._ZN7cutlass13device_kernelINS_4fmha6kernel28FmhaKernelTmaWarpSpecializedINS1_10collective30FmhaMainloopTmaWarpSpecializedINS_6half_tEffN4cute5tupleIJNS7_1CILi128EEESA_NS9_ILi512EEEEEENS8_IJiNS9_ILi1EEENS8_IJiiEEEEEESF_SF_NS4_14ResidualFusionEJNS2_6OptionILNS2_3TagE0ENS9_ILb1EEEEENSH_ILSI_2ESJ_EEEEENS4_15FmhaFwdEpilogueIS6_fNS8_IJNS9_ILi64EEESB_SA_EEEEENS2_23PersistentTileSchedulerEJSK_SL_EEEEEvNT_6ParamsE:
        .type           _ZN7cutlass13device_kernelINS_4fmha6kernel28FmhaKernelTmaWarpSpecializedINS1_10collective30FmhaMainloopTmaWarpSpecializedINS_6half_tEffN4cute5tupleIJNS7_1CILi128EEESA_NS9_ILi512EEEEEENS8_IJiNS9_ILi1EEENS8_IJiiEEEEEESF_SF_NS4_14ResidualFusionEJNS2_6OptionILNS2_3TagE0ENS9_ILb1EEEEENSH_ILSI_2ESJ_EEEEENS4_15FmhaFwdEpilogueIS6_fNS8_IJNS9_ILi64EEESB_SA_EEEEENS2_23PersistentTileSchedulerEJSK_SL_EEEEEvNT_6ParamsE,@function
        .size           _ZN7cutlass13device_kernelINS_4fmha6kernel28FmhaKernelTmaWarpSpecializedINS1_10collective30FmhaMainloopTmaWarpSpecializedINS_6half_tEffN4cute5tupleIJNS7_1CILi128EEESA_NS9_ILi512EEEEEENS8_IJiNS9_ILi1EEENS8_IJiiEEEEEESF_SF_NS4_14ResidualFusionEJNS2_6OptionILNS2_3TagE0ENS9_ILb1EEEEENSH_ILSI_2ESJ_EEEEENS4_15FmhaFwdEpilogueIS6_fNS8_IJNS9_ILi64EEESB_SA_EEEEENS2_23PersistentTileSchedulerEJSK_SL_EEEEEvNT_6ParamsE,(.L_x_173 - _ZN7cutlass13device_kernelINS_4fmha6kernel28FmhaKernelTmaWarpSpecializedINS1_10collective30FmhaMainloopTmaWarpSpecializedINS_6half_tEffN4cute5tupleIJNS7_1CILi128EEESA_NS9_ILi512EEEEEENS8_IJiNS9_ILi1EEENS8_IJiiEEEEEESF_SF_NS4_14ResidualFusionEJNS2_6OptionILNS2_3TagE0ENS9_ILb1EEEEENSH_ILSI_2ESJ_EEEEENS4_15FmhaFwdEpilogueIS6_fNS8_IJNS9_ILi64EEESB_SA_EEEEENS2_23PersistentTileSchedulerEJSK_SL_EEEEEvNT_6ParamsE)
        .other          _ZN7cutlass13device_kernelINS_4fmha6kernel28FmhaKernelTmaWarpSpecializedINS1_10collective30FmhaMainloopTmaWarpSpecializedINS_6half_tEffN4cute5tupleIJNS7_1CILi128EEESA_NS9_ILi512EEEEEENS8_IJiNS9_ILi1EEENS8_IJiiEEEEEESF_SF_NS4_14ResidualFusionEJNS2_6OptionILNS2_3TagE0ENS9_ILb1EEEEENSH_ILSI_2ESJ_EEEEENS4_15FmhaFwdEpilogueIS6_fNS8_IJNS9_ILi64EEESB_SA_EEEEENS2_23PersistentTileSchedulerEJSK_SL_EEEEEvNT_6ParamsE,@"STO_CUDA_ENTRY STV_DEFAULT"
_ZN7cutlass13device_kernelINS_4fmha6kernel28FmhaKernelTmaWarpSpecializedINS1_10collective30FmhaMainloopTmaWarpSpecializedINS_6half_tEffN4cute5tupleIJNS7_1CILi128EEESA_NS9_ILi512EEEEEENS8_IJiNS9_ILi1EEENS8_IJiiEEEEEESF_SF_NS4_14ResidualFusionEJNS2_6OptionILNS2_3TagE0ENS9_ILb1EEEEENSH_ILSI_2ESJ_EEEEENS4_15FmhaFwdEpilogueIS6_fNS8_IJNS9_ILi64EEESB_SA_EEEEENS2_23PersistentTileSchedulerEJSK_SL_EEEEEvNT_6ParamsE:
[----:B------:R-:W1:Y:S02]  /*0000*/  LDC R1, c[0x0][0x28] ;  /* 0x00000a00ff017b82 */ /* 0x000e640000000800 */
[----:B-1----:R-:W-:Y:S01]  /*0010*/  IADD3 R1, R1, -0x12c8, RZ ;  /* 0xffffed3801017810 */ /* 0x002fe20007ffe0ff */
[----:B------:R-:W1:Y:S05]  /*0020*/  S2R R3, SR_TID.X ;  /* 0x0000000000037919 */ /* 0x000e6a0000002100 */
[----:B------:R-:W2:Y:S01]  /*0030*/  S2UR UR6, SR_CTAID.X ;  /* 0x00000000000679c3 */ /* 0x000ea20000002500 */
[----:B------:R-:W-:Y:S01]  /*0040*/  ELECT P1, URZ, PT ;  /* 0x00000000003f782f */ /* 0x000fe20003820000 */
[----:B------:R-:W-:Y:S01]  /*0050*/  BSSY B0, `(.L_x_0) ;  /* 0x0000019000007945 */ /* 0x000fe20003800000 */
[----:B-1----:R-:W-:-:S05]  /*0060*/  SHF.R.U32.HI R0, RZ, 0x5, R3 ;  /* 0x00000005ff007819 */ /* 0x002fca0000011603 */
[----:B------:R-:W1:Y:S02]  /*0070*/  SHFL.IDX PT, R2, R0, RZ, 0x1f ;  /* 0x00001fff00027589 */ /* 0x000e6400000e0000 */
[----:B-1----:R-:W-:Y:S02]  /*0080*/  R2UR UR4, R2 ;  /* 0x00000000020472ca */ /* 0x002fe400000e0000 */
[----:B------:R-:W-:Y:S01]  /*0090*/  SHF.R.U32.HI R2, RZ, 0x7, R3 ;  /* 0x00000007ff027819 */ /* 0x000fe20000011603 */
[----:B--2---:R-:W-:-:S05]  /*00a0*/  IMAD.U32 R3, RZ, RZ, UR6 ;  /* 0x00000006ff037e24 */ /* 0x004fca000f8e00ff */
[----:B------:R1:W-:Y:S04]  /*00b0*/  STL [R1+0x298], R3 ;  /* 0x0002980301007387 */ /* 0x0003e80000100800 */
[----:B------:R-:W2:Y:S01]  /*00c0*/  SHFL.IDX PT, R2, R2, RZ, 0x1f ;  /* 0x00001fff02027589 */ /* 0x000ea200000e0000 */
[----:B------:R-:W-:Y:S02]  /*00d0*/  USHF.R.S32.HI UR5, URZ, 0x1f, UR4 ;  /* 0x0000001f3f057899 */ /* 0x000fe40008011404 */
[----:B------:R-:W-:Y:S02]  /*00e0*/  ISETP.EQ.AND P2, PT, RZ, UR4, P1 ;  /* 0x00000004ff007c0c */ /* 0x000fe40008f42270 */
[----:B------:R-:W-:-:S04]  /*00f0*/  ULEA.HI UR5, UR5, UR4, URZ, 0x2 ;  /* 0x0000000405057291 */ /* 0x000fc8000f8f103f */
[----:B------:R-:W-:-:S04]  /*0100*/  ULOP3.LUT UR5, UR5, 0xfffffffc, URZ, 0xc0, !UPT ;  /* 0xfffffffc05057892 */ /* 0x000fc8000f8ec03f */
[----:B------:R-:W-:-:S03]  /*0110*/  UIADD3 UR5, UR4, -UR5, URZ ;  /* 0x8000000504057290 */ /* 0x000fc6000fffe03f */
[----:B-1----:R-:W-:Y:S09]  /*0120*/  @!P2 BRA `(.L_x_1) ;  /* 0x00000000002ca947 */ /* 0x002ff20003800000 */
[----:B------:R-:W-:Y:S02]  /*0130*/  ULDC.64 UR6, c[0x0][0x198] ;  /* 0x0000660000067ab9 */ /* 0x000fe40000000a00 */
[----:B------:R-:W-:Y:S02]  /*0140*/  UIADD3 UR8, UP0, UR6, 0xf0, URZ ;  /* 0x000000f006087890 */ /* 0x000fe4000ff1e03f */
[----:B------:R-:W-:Y:S02]  /*0150*/  UIADD3 UR10, UP1, UR6, 0x1f0, URZ ;  /* 0x000001f0060a7890 */ /* 0x000fe4000ff3e03f */
[----:B------:R-:W-:Y:S02]  /*0160*/  UIADD3 UR6, UP2, UR6, 0x2f0, URZ ;  /* 0x000002f006067890 */ /* 0x000fe4000ff5e03f */
[----:B------:R-:W-:Y:S02]  /*0170*/  UIADD3.X UR9, URZ, UR7, URZ, UP0, !UPT ;  /* 0x000000073f097290 */ /* 0x000fe400087fe43f */
[----:B------:R-:W-:-:S02]  /*0180*/  UIADD3.X UR11, URZ, UR7, URZ, UP1, !UPT ;  /* 0x000000073f0b7290 */ /* 0x000fc40008ffe43f */
[----:B------:R-:W-:-:S05]  /*0190*/  UIADD3.X UR7, URZ, UR7, URZ, UP2, !UPT ;  /* 0x000000073f077290 */ /* 0x000fca00097fe43f */
[----:B------:R1:W-:Y:S02]  /*01a0*/  UTMACCTL.PF [UR8] ;  /* 0x00000000080079b9 */ /* 0x0003e40008040000 */
[----:B------:R1:W-:Y:S02]  /*01b0*/  UTMACCTL.PF [UR10] ;  /* 0x000000000a0079b9 */ /* 0x0003e40008040000 */
[----:B------:R1:W-:Y:S02]  /*01c0*/  UTMACCTL.PF [UR6] ;  /* 0x00000000060079b9 */ /* 0x0003e40008040000 */
[----:B-1----:R-:W-:Y:S01]  /*01d0*/  NOP ;  /* 0x0000000000007918 */ /* 0x002fe20000000000 */
.L_x_1:
[----:B------:R-:W-:Y:S05]  /*01e0*/  BSYNC B0 ;  /* 0x0000000000007941 */ /* 0x000fea0003800000 */
.L_x_0:
[----:B--2---:R-:W-:Y:S01]  /*01f0*/  R2UR UR47, R2 ;  /* 0x00000000022f72ca */ /* 0x004fe200000e0000 */
[----:B------:R-:W-:Y:S01]  /*0200*/  UISETP.NE.AND UP0, UPT, UR5, 0x1, UPT ;  /* 0x000000010500788c */ /* 0x000fe2000bf05270 */
[----:B------:R-:W1:Y:S01]  /*0210*/  SHFL.IDX PT, R3, R0, RZ, 0x1f ;  /* 0x00001fff00037589 */ /* 0x000e6200000e0000 */
[----:B------:R-:W-:-:S10]  /*0220*/  UISETP.NE.AND UP1, UPT, UR5, 0x2, UPT ;  /* 0x000000020500788c */ /* 0x000fd4000bf25270 */
[----:B------:R-:W-:Y:S02]  /*0230*/  UIADD3 UR10, UR47, -0x1, URZ ;  /* 0xffffffff2f0a7890 */ /* 0x000fe4000fffe03f */
[----:B------:R-:W-:Y:S02]  /*0240*/  UISETP.EQ.AND UP2, UPT, UR47, URZ, !UP0 ;  /* 0x0000003f2f00728c */ /* 0x000fe4000c742270 */
[----:B------:R-:W-:Y:S02]  /*0250*/  UISETP.EQ.AND UP3, UPT, UR47, URZ, !UP1 ;  /* 0x0000003f2f00728c */ /* 0x000fe4000cf62270 */
[----:B------:R-:W-:Y:S02]  /*0260*/  UISETP.GE.U32.AND UP4, UPT, UR10, 0x4, UPT ;  /* 0x000000040a00788c */ /* 0x000fe4000bf86070 */
[----:B------:R-:W-:Y:S02]  /*0270*/  USEL UR4, URZ, 0x1, !UP2 ;  /* 0x000000013f047887 */ /* 0x000fe4000d000000 */
[----:B------:R-:W-:-:S02]  /*0280*/  USEL UR6, URZ, 0x1, !UP3 ;  /* 0x000000013f067887 */ /* 0x000fc4000d800000 */
[----:B------:R-:W-:Y:S01]  /*0290*/  USEL UR7, UR4, 0x2, UP4 ;  /* 0x0000000204077887 */ /* 0x000fe2000a000000 */
[----:B-1----:R-:W-:Y:S01]  /*02a0*/  ISETP.NE.AND P0, PT, R3, RZ, PT ;  /* 0x000000ff0300720c */ /* 0x002fe20003f05270 */
[----:B------:R-:W-:Y:S01]  /*02b0*/  USEL UR4, UR6, 0x2, UP4 ;  /* 0x0000000206047887 */ /* 0x000fe2000a000000 */
[----:B------:R-:W-:-:S03]  /*02c0*/  MOV R3, UR5 ;  /* 0x0000000500037c02 */ /* 0x000fc60008000f00 */
[----:B------:R-:W-:Y:S02]  /*02d0*/  IMAD.U32 R4, RZ, RZ, UR7 ;  /* 0x00000007ff047e24 */ /* 0x000fe4000f8e00ff */
[----:B------:R-:W-:-:S05]  /*02e0*/  MOV R2, UR4 ;  /* 0x0000000400027c02 */ /* 0x000fca0008000f00 */
[----:B------:R1:W-:Y:S04]  /*02f0*/  STL [R1+0x2a4], R2 ;  /* 0x0002a40201007387 */ /* 0x0003e80000100800 */
[----:B------:R1:W-:Y:S01]  /*0300*/  STL [R1+0x2b0], R4 ;  /* 0x0002b00401007387 */ /* 0x0003e20000100800 */
[----:B------:R-:W-:Y:S05]  /*0310*/  @P0 BRA `(.L_x_2) ;  /* 0x0000000000480947 */ /* 0x000fea0003800000 */
[----:B------:R-:W2:Y:S01]  /*0320*/  S2UR UR8, SR_CgaCtaId ;  /* 0x00000000000879c3 */ /* 0x000ea20000008800 */
[----:B------:R-:W-:Y:S01]  /*0330*/  UMOV UR4, 0x400 ;  /* 0x0000040000047882 */ /* 0x000fe20000000000 */
[----:B------:R-:W-:Y:S01]  /*0340*/  UMOV UR5, 0x1 ;  /* 0x0000000100057882 */ /* 0x000fe20000000000 */
[----:B------:R-:W-:Y:S01]  /*0350*/  UMOV UR6, 0x80 ;  /* 0x0000008000067882 */ /* 0x000fe20000000000 */
[----:B------:R-:W-:Y:S01]  /*0360*/  ELECT P0, URZ, PT ;  /* 0x00000000003f782f */ /* 0x000fe20003800000 */
[----:B------:R-:W-:-:S04]  /*0370*/  UIADD3 UR6, -UR6, 0x100000, URZ ;  /* 0x0010000006067890 */ /* 0x000fc8000fffe13f */
[----:B------:R-:W-:Y:S02]  /*0380*/  USHF.L.U32 UR7, UR6, 0xb, URZ ;  /* 0x0000000b06077899 */ /* 0x000fe4000800063f */
[----:B------:R-:W-:Y:S02]  /*0390*/  USHF.L.U32 UR6, UR6, 0x1, URZ ;  /* 0x0000000106067899 */ /* 0x000fe4000800063f */
[----:B--2---:R-:W-:Y:S02]  /*03a0*/  ULEA UR8, UR8, UR4, 0x18 ;  /* 0x0000000408087291 */ /* 0x004fe4000f8ec03f */
[----:B------:R-:W-:-:S04]  /*03b0*/  UIADD3 UR4, -UR5, 0x100000, URZ ;  /* 0x0010000005047890 */ /* 0x000fc8000fffe13f */
[----:B------:R-:W-:Y:S02]  /*03c0*/  USHF.L.U32 UR5, UR4, 0xb, URZ ;  /* 0x0000000b04057899 */ /* 0x000fe4000800063f */
[----:B------:R-:W-:Y:S01]  /*03d0*/  USHF.L.U32 UR4, UR4, 0x1, URZ ;  /* 0x0000000104047899 */ /* 0x000fe2000800063f */
[----:B------:R-:W2:Y:S11]  /*03e0*/  FENCE.VIEW.ASYNC.S ;  /* 0x00000000000073c6 */ /* 0x000eb60000000000 */
[----:B--2---:R2:W3:Y:S01]  /*03f0*/  SYNCS.EXCH.64 URZ, [UR8+0xc4450], UR4 ;  /* 0x0c445004083f75b2 */ /* 0x0044e20008000100 */
[----:B------:R2:W4:Y:S01]  /*0400*/  SYNCS.EXCH.64 URZ, [UR8+0xc4460], UR6 ;  /* 0x0c446006083f75b2 */ /* 0x0005220008000100 */
[----:B------:R2:W1:Y:S01]  /*0410*/  SYNCS.EXCH.64 URZ, [UR8+0xc4458], UR4 ;  /* 0x0c445804083f75b2 */ /* 0x0004620008000100 */
[----:B------:R2:W1:Y:S01]  /*0420*/  SYNCS.EXCH.64 URZ, [UR8+0xc4468], UR6 ;  /* 0x0c446806083f75b2 */ /* 0x0004620008000100 */
[----:B------:R-:W-:Y:S01]  /*0430*/  NOP ;  /* 0x0000000000007918 */ /* 0x000fe20000000000 */
.L_x_2:
[----:B-1----:R-:W1:Y:S01]  /*0440*/  SHFL.IDX PT, R2, R0, RZ, 0x1f ;  /* 0x00001fff00027589 */ /* 0x002e6200000e0000 */
[----:B------:R-:W-:Y:S01]  /*0450*/  NOP ;  /* 0x0000000000007918 */ /* 0x000fe20000000000 */
[----:B-1----:R-:W-:-:S13]  /*0460*/  ISETP.NE.AND P0, PT, R2, RZ, PT ;  /* 0x000000ff0200720c */ /* 0x002fda0003f05270 */
[----:B------:R-:W-:Y:S05]  /*0470*/  @P0 BRA `(.L_x_3) ;  /* 0x0000000000600947 */ /* 0x000fea0003800000 */
[----:B--2---:R-:W1:Y:S01]  /*0480*/  S2UR UR5, SR_CgaCtaId ;  /* 0x00000000000579c3 */ /* 0x004e620000008800 */
[----:B------:R-:W-:Y:S01]  /*0490*/  UMOV UR4, 0x400 ;  /* 0x0000040000047882 */ /* 0x000fe20000000000 */
[----:B------:R-:W-:Y:S01]  /*04a0*/  UMOV UR6, 0x1 ;  /* 0x0000000100067882 */ /* 0x000fe20000000000 */
[----:B------:R-:W-:Y:S01]  /*04b0*/  UMOV UR9, 0x100 ;  /* 0x0000010000097882 */ /* 0x000fe20000000000 */
[----:B------:R-:W-:-:S04]  /*04c0*/  UIADD3 UR6, -UR6, 0x100000, URZ ;  /* 0x0010000006067890 */ /* 0x000fc8000fffe13f */
[----:B------:R-:W-:Y:S02]  /*04d0*/  USHF.L.U32 UR7, UR6, 0xb, URZ ;  /* 0x0000000b06077899 */ /* 0x000fe4000800063f */
[----:B------:R-:W-:Y:S01]  /*04e0*/  USHF.L.U32 UR6, UR6, 0x1, URZ ;  /* 0x0000000106067899 */ /* 0x000fe2000800063f */
[----:B------:R-:W-:Y:S01]  /*04f0*/  ELECT P0, URZ, PT ;  /* 0x00000000003f782f */ /* 0x000fe20003800000 */
[----:B-1----:R-:W-:Y:S02]  /*0500*/  ULEA UR8, UR5, UR4, 0x18 ;  /* 0x0000000405087291 */ /* 0x002fe4000f8ec03f */
[----:B------:R-:W-:-:S04]  /*0510*/  UIADD3 UR4, -UR9, 0x100000, URZ ;  /* 0x0010000009047890 */ /* 0x000fc8000fffe13f */
[----:B------:R-:W-:Y:S02]  /*0520*/  USHF.L.U32 UR5, UR4, 0xb, URZ ;  /* 0x0000000b04057899 */ /* 0x000fe4000800063f */
[----:B------:R-:W-:Y:S01]  /*0530*/  USHF.L.U32 UR4, UR4, 0x1, URZ ;  /* 0x0000000104047899 */ /* 0x000fe2000800063f */
[----:B------:R-:W1:Y:S03]  /*0540*/  FENCE.VIEW.ASYNC.S ;  /* 0x00000000000073c6 */ /* 0x000e660000000000 */
[----:B-1----:R1:W2:Y:S08]  /*0550*/  SYNCS.EXCH.64 URZ, [UR8+0xc4400], UR6 ;  /* 0x0c440006083f75b2 */ /* 0x0022b00008000100 */
[----:B------:R1:W1:Y:S01]  /*0560*/  SYNCS.EXCH.64 URZ, [UR8+0xc4428], UR4 ;  /* 0x0c442804083f75b2 */ /* 0x0002620008000100 */
        /* <DEDUP_REMOVED lines=8> */
[----:B------:R-:W-:Y:S01]  /*05f0*/  NOP ;  /* 0x0000000000007918 */ /* 0x000fe20000000000 */
.L_x_3:
[----:B------:R-:W5:Y:S01]  /*0600*/  SHFL.IDX PT, R2, R0, RZ, 0x1f ;  /* 0x00001fff00027589 */ /* 0x000f6200000e0000 */
[----:B------:R-:W-:Y:S01]  /*0610*/  NOP ;  /* 0x0000000000007918 */ /* 0x000fe20000000000 */
[----:B-----5:R-:W-:-:S13]  /*0620*/  ISETP.NE.AND P0, PT, R2, RZ, PT ;  /* 0x000000ff0200720c */ /* 0x020fda0003f05270 */
[----:B------:R-:W-:Y:S05]  /*0630*/  @P0 BRA `(.L_x_4) ;  /* 0x0000000000480947 */ /* 0x000fea0003800000 */
[----:B-12---:R-:W1:Y:S01]  /*0640*/  S2UR UR5, SR_CgaCtaId ;  /* 0x00000000000579c3 */ /* 0x006e620000008800 */
        /* <DEDUP_REMOVED lines=16> */
[----:B------:R-:W-:Y:S01]  /*0750*/  NOP ;  /* 0x0000000000007918 */ /* 0x000fe20000000000 */
.L_x_4:
[----:B------:R-:W5:Y:S01]  /*0760*/  SHFL.IDX PT, R2, R0, RZ, 0x1f ;  /* 0x00001fff00027589 */ /* 0x000f6200000e0000 */
[----:B------:R-:W-:Y:S01]  /*0770*/  ELECT P0, URZ, PT ;  /* 0x00000000003f782f */ /* 0x000fe20003800000 */
[----:B------:R-:W-:Y:S01]  /*0780*/  NOP ;  /* 0x0000000000007918 */ /* 0x000fe20000000000 */
[----:B-12---:R-:W-:Y:S02]  /*0790*/  UMOV UR4, 0x80 ;  /* 0x0000008000047882 */ /* 0x006fe40000000000 */
[C---:B-----5:R-:W-:Y:S02]  /*07a0*/  ISETP.NE.OR P0, PT, R2.reuse, RZ, !P0 ;  /* 0x000000ff0200720c */ /* 0x060fe40004705670 */
[----:B------:R-:W-:-:S11]  /*07b0*/  ISETP.NE.AND P3, PT, R2, RZ, PT ;  /* 0x000000ff0200720c */ /* 0x000fd60003f65270 */
[----:B------:R-:W-:Y:S01]  /*07c0*/  VOTEU.ALL UP2, P0 ;  /* 0x00000000003f7886 */ /* 0x000fe20000040000 */
[----:B------:R-:W-:Y:S01]  /*07d0*/  VOTEU.ALL UP3, P0 ;  /* 0x00000000003f7886 */ /* 0x000fe20000060000 */
[----:B------:R-:W-:Y:S01]  /*07e0*/  VOTEU.ALL UP4, P0 ;  /* 0x00000000003f7886 */ /* 0x000fe20000080000 */
[----:B------:R-:W-:Y:S02]  /*07f0*/  VOTEU.ALL UP5, P0 ;  /* 0x00000000003f7886 */ /* 0x000fe400000a0000 */
[----:B------:R-:W1:Y:S01]  /*0800*/  @!UP2 S2UR UR7, SR_CgaCtaId ;  /* 0x000000000007a9c3 */ /* 0x000e620000008800 */
[----:B------:R-:W-:Y:S01]  /*0810*/  @!UP2 UMOV UR6, 0x400 ;  /* 0x000004000006a882 */ /* 0x000fe20000000000 */
[----:B------:R-:W-:-:S04]  /*0820*/  @!UP2 UIADD3 UR4, -UR4, 0x100000, URZ ;  /* 0x001000000404a890 */ /* 0x000fc8000fffe13f */
[----:B------:R-:W-:Y:S02]  /*0830*/  @!UP2 USHF.L.U32 UR5, UR4, 0xb, URZ ;  /* 0x0000000b0405a899 */ /* 0x000fe4000800063f */
[----:B------:R-:W-:Y:S02]  /*0840*/  @!UP2 USHF.L.U32 UR4, UR4, 0x1, URZ ;  /* 0x000000010404a899 */ /* 0x000fe4000800063f */
[----:B-1----:R-:W-:Y:S01]  /*0850*/  @!UP2 ULEA UR6, UR7, UR6, 0x18 ;  /* 0x000000060706a291 */ /* 0x002fe2000f8ec03f */
[----:B------:R-:W-:Y:S01]  /*0860*/  VOTEU.ALL UP2, P0 ;  /* 0x00000000003f7886 */ /* 0x000fe20000040000 */
[----:B------:R-:W1:Y:S10]  /*0870*/  FENCE.VIEW.ASYNC.S ;  /* 0x00000000000073c6 */ /* 0x000e740000000000 */
[----:B-1----:R1:W2:Y:S01]  /*0880*/  @!UP2 SYNCS.EXCH.64 URZ, [UR6+0xc4490], UR4 ;  /* 0x0c449004063fa5b2 */ /* 0x0022a20008000100 */
[----:B------:R1:W1:Y:S01]  /*0890*/  @!UP3 SYNCS.EXCH.64 URZ, [UR6+0xc4498], UR4 ;  /* 0x0c449804063fb5b2 */ /* 0x0002620008000100 */
[----:B------:R1:W1:Y:S01]  /*08a0*/  @!UP4 SYNCS.EXCH.64 URZ, [UR6+0xc44a0], UR4 ;  /* 0x0c44a004063fc5b2 */ /* 0x0002620008000100 */
[----:B------:R1:W1:Y:S01]  /*08b0*/  @!UP5 SYNCS.EXCH.64 URZ, [UR6+0xc44a8], UR4 ;  /* 0x0c44a804063fd5b2 */ /* 0x0002620008000100 */
[----:B------:R-:W-:Y:S01]  /*08c0*/  NOP ;  /* 0x0000000000007918 */ /* 0x000fe20000000000 */
[----:B------:R-:W-:Y:S05]  /*08d0*/  @P3 BRA `(.L_x_5) ;  /* 0x0000000000583947 */ /* 0x000fea0003800000 */
[----:B-1----:R-:W1:Y:S01]  /*08e0*/  S2UR UR5, SR_CgaCtaId ;  /* 0x00000000000579c3 */ /* 0x002e620000008800 */
[----:B------:R-:W-:Y:S01]  /*08f0*/  UMOV UR4, 0x400 ;  /* 0x0000040000047882 */ /* 0x000fe20000000000 */
[----:B------:R-:W-:Y:S01]  /*0900*/  UMOV UR6, 0x20 ;  /* 0x0000002000067882 */ /* 0x000fe20000000000 */
[----:B------:R-:W-:Y:S01]  /*0910*/  UMOV UR7, 0x80 ;  /* 0x0000008000077882 */ /* 0x000fe20000000000 */
[----:B------:R-:W-:Y:S01]  /*0920*/  ELECT P0, URZ, PT ;  /* 0x00000000003f782f */ /* 0x000fe20003800000 */
[----:B-1----:R-:W-:Y:S02]  /*0930*/  ULEA UR8, UR5, UR4, 0x18 ;  /* 0x0000000405087291 */ /* 0x002fe4000f8ec03f */
[----:B------:R-:W-:-:S04]  /*0940*/  UIADD3 UR4, -UR6, 0x100000, URZ ;  /* 0x0010000006047890 */ /* 0x000fc8000fffe13f */
[----:B------:R-:W-:Y:S02]  /*0950*/  USHF.L.U32 UR5, UR4, 0xb, URZ ;  /* 0x0000000b04057899 */ /* 0x000fe4000800063f */
[----:B------:R-:W-:Y:S02]  /*0960*/  USHF.L.U32 UR4, UR4, 0x1, URZ ;  /* 0x0000000104047899 */ /* 0x000fe4000800063f */
[----:B------:R-:W-:-:S04]  /*0970*/  UIADD3 UR6, -UR7, 0x100000, URZ ;  /* 0x0010000007067890 */ /* 0x000fc8000fffe13f */
[----:B------:R-:W-:Y:S02]  /*0980*/  USHF.L.U32 UR7, UR6, 0xb, URZ ;  /* 0x0000000b06077899 */ /* 0x000fe4000800063f */
[----:B------:R-:W-:Y:S01]  /*0990*/  USHF.L.U32 UR6, UR6, 0x1, URZ ;  /* 0x0000000106067899 */ /* 0x000fe2000800063f */
[----:B------:R-:W1:Y:S03]  /*09a0*/  FENCE.VIEW.ASYNC.S ;  /* 0x00000000000073c6 */ /* 0x000e660000000000 */
[----:B-1----:R1:W1:Y:S08]  /*09b0*/  SYNCS.EXCH.64 URZ, [UR8+0xc44c0], UR4 ;  /* 0x0c44c004083f75b2 */ /* 0x0022700008000100 */
        /* <DEDUP_REMOVED lines=8> */
.L_x_5:
[----:B------:R-:W-:Y:S01]  /*0a40*/  VOTEU.ANY UP2, P2 ;  /* 0x00000000003f7886 */ /* 0x000fe20001040100 */
[----:B-1----:R-:W-:Y:S01]  /*0a50*/  UMOV UR4, 0x40 ;  /* 0x0000004000047882 */ /* 0x002fe20000000000 */
[----:B------:R-:W-:Y:S01]  /*0a60*/  ISETP.NE.AND P3, PT, RZ, UR47, PT ;  /* 0x0000002fff007c0c */ /* 0x000fe2000bf65270 */
[----:B------:R-:W-:Y:S01]  /*0a70*/  NOP ;  /* 0x0000000000007918 */ /* 0x000fe20000000000 */
[----:B------:R-:W-:Y:S01]  /*0a80*/  ISETP.EQ.AND P0, PT, R3, 0x2, P1 ;  /* 0x000000020300780c */ /* 0x000fe20000f02270 */
[----:B------:R-:W1:Y:S01]  /*0a90*/  @UP2 S2UR UR7, SR_CgaCtaId ;  /* 0x00000000000729c3 */ /* 0x000e620000008800 */
[----:B------:R-:W-:Y:S01]  /*0aa0*/  @UP2 UMOV UR6, 0x400 ;  /* 0x0000040000062882 */ /* 0x000fe20000000000 */
[----:B------:R-:W-:-:S04]  /*0ab0*/  @UP2 UIADD3 UR4, -UR4, 0x100000, URZ ;  /* 0x0010000004042890 */ /* 0x000fc8000fffe13f */
[----:B------:R-:W-:Y:S02]  /*0ac0*/  @UP2 USHF.L.U32 UR5, UR4, 0xb, URZ ;  /* 0x0000000b04052899 */ /* 0x000fe4000800063f */
[----:B------:R-:W-:Y:S02]  /*0ad0*/  @UP2 USHF.L.U32 UR4, UR4, 0x1, URZ ;  /* 0x0000000104042899 */ /* 0x000fe4000800063f */
[----:B-1----:R-:W-:Y:S01]  /*0ae0*/  @UP2 ULEA UR6, UR7, UR6, 0x18 ;  /* 0x0000000607062291 */ /* 0x002fe2000f8ec03f */
[----:B------:R-:W-:Y:S01]  /*0af0*/  VOTEU.ANY UP2, P2 ;  /* 0x00000000003f7886 */ /* 0x000fe20001040100 */
[----:B------:R-:W-:Y:S01]  /*0b00*/  ISETP.EQ.AND P2, PT, R3, 0x1, P1 ;  /* 0x000000010300780c */ /* 0x000fe20000f42270 */
[----:B------:R-:W1:Y:S09]  /*0b10*/  FENCE.VIEW.ASYNC.S ;  /* 0x00000000000073c6 */ /* 0x000e720000000000 */
[----:B-1----:R1:W2:Y:S01]  /*0b20*/  @UP2 SYNCS.EXCH.64 URZ, [UR6+0xc44b0], UR4 ;  /* 0x0c44b004063f25b2 */ /* 0x0022a20008000100 */
[----:B------:R-:W-:Y:S01]  /*0b30*/  NOP ;  /* 0x0000000000007918 */ /* 0x000fe20000000000 */
[----:B--234-:R-:W-:Y:S06]  /*0b40*/  BAR.SYNC.DEFER_BLOCKING 0x0 ;  /* 0x0000000000007b1d */ /* 0x01cfec0000010000 */
[----:B------:R-:W-:Y:S05]  /*0b50*/  @!P3 BRA `(.L_x_6) ;  /* 0x0000034800f4b947 */ /* 0x000fea0003800000 */
[----:B------:R-:W-:-:S06]  /*0b60*/  UISETP.GT.U32.AND UP0, UPT, UR10, 0x3, UPT ;  /* 0x000000030a00788c */ /* 0x000fcc000bf04070 */
[----:B------:R-:W-:-:S13]  /*0b70*/  PLOP3.LUT P0, PT, PT, PT, UP0, 0x80, 0x0 ;  /* 0x000000000000781c */ /* 0x000fda0003f0f008 */
[----:B-1----:R-:W-:Y:S05]  /*0b80*/  @P0 EXIT ;  /* 0x000000000000094d */ /* 0x002fea0003800000 */
.L_x_7:
[----:B------:R-:W-:-:S08]  /*0b90*/  NOP ;  /* 0x0000000000007918 */ /* 0x000fd00000000000 */
[----:B------:R-:W1:Y:S02]  /*0ba0*/  USETMAXREG.TRY_ALLOC.CTAPOOL UP0, 0xf0 ;  /* 0x000000f0000079c8 */ /* 0x000e640008000600 */
[----:B-1----:R-:W-:-:S13]  /*0bb0*/  PLOP3.LUT P0, PT, PT, PT, UP0, 0x80, 0x0 ;  /* 0x000000000000781c */ /* 0x002fda0003f0f008 */
[----:B------:R-:W-:Y:S05]  /*0bc0*/  @!P0 BRA `(.L_x_7) ;  /* 0xfffffffc00f08947 */ /* 0x000fea000383ffff */
[----:B------:R-:W2:Y:S01]  /*0bd0*/  LDL R0, [R1+0x298] ;  /* 0x0002980001007983 */ /* 0x000ea20000100800 */
[----:B------:R-:W-:Y:S02]  /*0be0*/  ULDC UR4, c[0x0][0xa00] ;  /* 0x0002800000047ab9 */ /* 0x000fe40000000800 */
[----:B--2---:R-:W-:-:S13]  /*0bf0*/  ISETP.GE.AND P0, PT, R0, UR4, PT ;  /* 0x0000000400007c0c */ /* 0x004fda000bf06270 */
[----:B------:R-:W-:Y:S05]  /*0c00*/  @P0 EXIT ;  /* 0x000000000000094d */ /* 0x000fea0003800000 */
[----:B------:R-:W2:Y:S01]  /*0c10*/  LDL R0, [R1+0x2b0] ;  /* 0x0002b00001007983 */ /* 0x000ea20000100800 */
[----:B------:R-:W-:Y:S01]  /*0c20*/  UISETP.NE.AND UP0, UPT, UR47, 0x1, UPT ;  /* 0x000000012f00788c */ /* 0x000fe2000bf05270 */
[----:B------:R-:W-:Y:S01]  /*0c30*/  MOV R16, RZ ;  /* 0x000000ff00107202 */ /* 0x000fe20000000f00 */
[----:B------:R-:W-:Y:S01]  /*0c40*/  ULDC.64 UR60, c[0x0][0x198] ;  /* 0x00006600003c7ab9 */ /* 0x000fe20000000a00 */
[----:B------:R-:W1:Y:S01]  /*0c50*/  S2R R2, SR_TID.X ;  /* 0x0000000000027919 */ /* 0x000e620000002100 */
[----:B------:R-:W-:Y:S01]  /*0c60*/  UMOV UR45, URZ ;  /* 0x0000003f002d7c82 */ /* 0x000fe20008000000 */
[----:B------:R-:W-:Y:S01]  /*0c70*/  UMOV UR46, URZ ;  /* 0x0000003f002e7c82 */ /* 0x000fe20008000000 */
[----:B------:R-:W-:Y:S01]  /*0c80*/  UMOV UR36, URZ ;  /* 0x0000003f00247c82 */ /* 0x000fe20008000000 */
[----:B--2---:R-:W-:Y:S02]  /*0c90*/  R2UR UR4, R0 ;  /* 0x00000000000472ca */ /* 0x004fe400000e0000 */
[----:B-1----:R-:W-:-:S04]  /*0ca0*/  SHF.R.S32.HI R0, RZ, 0x1f, R2 ;  /* 0x0000001fff007819 */ /* 0x002fc80000011402 */
[----:B------:R-:W-:-:S04]  /*0cb0*/  LEA.HI R0, R0, R2, RZ, 0x7 ;  /* 0x0000000200007211 */ /* 0x000fc800078f38ff */
[----:B------:R-:W-:-:S03]  /*0cc0*/  LOP3.LUT R0, R0, 0xffffff80, RZ, 0xc0, !PT ;  /* 0xffffff8000007812 */ /* 0x000fc600078ec0ff */
[----:B------:R-:W-:Y:S02]  /*0cd0*/  ULOP3.LUT UR4, UR4, 0x1, URZ, 0xfc, !UPT ;  /* 0x0000000104047892 */ /* 0x000fe4000f8efc3f */
[----:B------:R-:W-:-:S05]  /*0ce0*/  IMAD.IADD R0, R2, 0x1, -R0 ;  /* 0x0000000102007824 */ /* 0x000fca00078e0a00 */
[----:B------:R-:W-:-:S04]  /*0cf0*/  SHF.R.S32.HI R3, RZ, 0x1f, R0 ;  /* 0x0000001fff037819 */ /* 0x000fc80000011400 */
[----:B------:R-:W-:-:S04]  /*0d00*/  LEA.HI R3, R3, R0, RZ, 0x2 ;  /* 0x0000000003037211 */ /* 0x000fc800078f10ff */
[----:B------:R-:W-:-:S04]  /*0d10*/  LOP3.LUT R3, R3, 0x7ffffffc, RZ, 0xc0, !PT ;  /* 0x7ffffffc03037812 */ /* 0x000fc800078ec0ff */
[----:B------:R-:W-:Y:S01]  /*0d20*/  IADD3 R3, R0, -R3, RZ ;  /* 0x8000000300037210 */ /* 0x000fe20007ffe0ff */
[----:B------:R-:W-:Y:S01]  /*0d30*/  IMAD.U32 R0, RZ, RZ, UR4 ;  /* 0x00000004ff007e24 */ /* 0x000fe2000f8e00ff */
[----:B------:R-:W-:Y:S02]  /*0d40*/  USEL UR4, URZ, 0x1, UP0 ;  /* 0x000000013f047887 */ /* 0x000fe40008000000 */
[----:B------:R-:W-:Y:S02]  /*0d50*/  SHF.L.U32 R229, R3, 0x1, RZ ;  /* 0x0000000103e57819 */ /* 0x000fe400000006ff */
[----:B------:R1:W-:Y:S02]  /*0d60*/  STL [R1+0x2b4], R0 ;  /* 0x0002b40001007387 */ /* 0x0003e40000100800 */
[----:B-1----:R-:W-:-:S05]  /*0d70*/  IMAD.U32 R0, RZ, RZ, UR4 ;  /* 0x00000004ff007e24 */ /* 0x002fca000f8e00ff */
[----:B------:R1:W-:Y:S02]  /*0d80*/  STL [R1+0x29c], R0 ;  /* 0x00029c0001007387 */ /* 0x0003e40000100800 */
.L_x_103:
[----:B------:R-:W2:Y:S01]  /*0d90*/  LDL R12, [R1+0x298] ;  /* 0x00029800010c7983 */ /* 0x000ea20000100800 */
[----:B------:R-:W3:Y:S01]  /*0da0*/  LDC R5, c[0x0][0xa04] ;  /* 0x00028100ff057b82 */ /* 0x000ee20000000800 */
[----:B------:R-:W-:-:S07]  /*0db0*/  UISETP.NE.AND UP0, UPT, UR47, 0x1, UPT ;  /* 0x000000012f00788c */ /* 0x000fce000bf05270 */
[----:B----4-:R-:W4:Y:S08]  /*0dc0*/  LDC R6, c[0x0][0xa10] ;  /* 0x00028400ff067b82 */ /* 0x010f300000000800 */
[----:B-----5:R-:W5:Y:S01]  /*0dd0*/  LDC R8, c[0x0][0xa1c] ;  /* 0x00028700ff087b82 */ /* 0x020f620000000800 */
[----:B---3--:R-:W-:Y:S02]  /*0de0*/  ISETP.NE.AND P0, PT, R5, 0x1, PT ;  /* 0x000000010500780c */ /* 0x008fe40003f05270 */
[----:B----4-:R-:W-:-:S02]  /*0df0*/  ISETP.NE.AND P1, PT, R6, 0x1, PT ;  /* 0x000000010600780c */ /* 0x010fc40003f25270 */
[----:B------:R-:W-:-:S09]  /*0e00*/  R2UR UR43, R6 ;  /* 0x00000000062b72ca */ /* 0x000fd200000e0000 */
[----:B------:R-:W2:Y:S01]  /*0e10*/  @P0 LDC.64 R2, c[0x0][0xa08] ;  /* 0x00028200ff020b82 */ /* 0x000ea20000000a00 */
[C---:B-----5:R-:W-:Y:S02]  /*0e20*/  ISETP.NE.AND P2, PT, R8.reuse, 0x1, PT ;  /* 0x000000010800780c */ /* 0x060fe40003f45270 */
[----:B------:R-:W-:-:S05]  /*0e30*/  R2UR UR44, R8 ;  /* 0x00000000082c72ca */ /* 0x000fca00000e0000 */
[----:B------:R-:W3:Y:S08]  /*0e40*/  @P1 LDC R7, c[0x0][0xa14] ;  /* 0x00028500ff071b82 */ /* 0x000ef00000000800 */
[----:B------:R-:W4:Y:S08]  /*0e50*/  @P1 LDC R9, c[0x0][0xa18] ;  /* 0x00028600ff091b82 */ /* 0x000f300000000800 */
[----:B------:R-:W5:Y:S01]  /*0e60*/  @P2 LDC.64 R10, c[0x0][0xa20] ;  /* 0x00028800ff0a2b82 */ /* 0x000f620000000a00 */
[----:B--2---:R-:W-:-:S04]  /*0e70*/  @P0 IMAD.HI.U32 R2, R12, R2, RZ ;  /* 0x000000020c020227 */ /* 0x004fc800078e00ff */
[----:B-1----:R-:W-:Y:S01]  /*0e80*/  IMAD.MOV.U32 R0, RZ, RZ, R12 ;  /* 0x000000ffff007224 */ /* 0x002fe200078e000c */
[----:B------:R-:W-:Y:S02]  /*0e90*/  @P0 SHF.R.U32.HI R0, RZ, R3, R2 ;  /* 0x00000003ff000219 */ /* 0x000fe40000011602 */
[----:B------:R-:W-:Y:S02]  /*0ea0*/  PLOP3.LUT P0, PT, PT, PT, UP0, 0x80, 0x0 ;  /* 0x000000000000781c */ /* 0x000fe40003f0f008 */
[----:B------:R-:W-:Y:S01]  /*0eb0*/  MOV R3, R0 ;  /* 0x0000000000037202 */ /* 0x000fe20000000f00 */
[C---:B---3--:R-:W-:Y:S01]  /*0ec0*/  @P1 IMAD.HI.U32 R2, R0.reuse, R7, RZ ;  /* 0x0000000700021227 */ /* 0x048fe200078e00ff */
[C---:B------:R-:W-:Y:S02]  /*0ed0*/  R2UR UR5, R0.reuse ;  /* 0x00000000000572ca */ /* 0x040fe400000e0000 */
[----:B------:R-:W-:Y:S02]  /*0ee0*/  IADD3 R0, -R0, RZ, RZ ;  /* 0x000000ff00007210 */ /* 0x000fe40007ffe1ff */
[----:B----4-:R-:W-:-:S03]  /*0ef0*/  @P1 SHF.R.U32.HI R3, RZ, R9, R2 ;  /* 0x00000009ff031219 */ /* 0x010fc60000011602 */
[----:B------:R-:W-:Y:S01]  /*0f00*/  IMAD R0, R5, R0, R12 ;  /* 0x0000000005007224 */ /* 0x000fe200078e020c */
[C---:B------:R-:W-:Y:S01]  /*0f10*/  R2UR UR7, R3.reuse ;  /* 0x00000000030772ca */ /* 0x040fe200000e0000 */
[----:B-----5:R-:W-:-:S03]  /*0f20*/  @P2 IMAD.HI.U32 R4, R3, R10, RZ ;  /* 0x0000000a03042227 */ /* 0x020fc600078e00ff */
[----:B------:R-:W-:Y:S01]  /*0f30*/  R2UR UR42, R0 ;  /* 0x00000000002a72ca */ /* 0x000fe200000e0000 */
[----:B------:R-:W-:Y:S01]  /*0f40*/  IMAD.MOV.U32 R2, RZ, RZ, R3 ;  /* 0x000000ffff027224 */ /* 0x000fe200078e0003 */
[----:B------:R-:W-:Y:S02]  /*0f50*/  @P2 SHF.R.U32.HI R2, RZ, R11, R4 ;  /* 0x0000000bff022219 */ /* 0x000fe40000011604 */
[----:B------:R-:W-:-:S03]  /*0f60*/  IADD3 R4, -R3, RZ, RZ ;  /* 0x000000ff03047210 */ /* 0x000fc60007ffe1ff */
[----:B------:R-:W-:Y:S01]  /*0f70*/  IMAD.MOV R2, RZ, RZ, -R2 ;  /* 0x000000ffff027224 */ /* 0x000fe200078e0a02 */
[----:B------:R-:W-:-:S04]  /*0f80*/  R2UR UR4, R4 ;  /* 0x00000000040472ca */ /* 0x000fc800000e0000 */
[----:B------:R-:W-:-:S09]  /*0f90*/  R2UR UR6, R2 ;  /* 0x00000000020672ca */ /* 0x000fd200000e0000 */
[----:B------:R-:W-:-:S04]  /*0fa0*/  UIMAD UR43, UR43, UR4, UR5 ;  /* 0x000000042b2b72a4 */ /* 0x000fc8000f8e0205 */
[----:B------:R-:W-:Y:S01]  /*0fb0*/  UIMAD UR44, UR44, UR6, UR7 ;  /* 0x000000062c2c72a4 */ /* 0x000fe2000f8e0207 */
[----:B------:R-:W-:Y:S11]  /*0fc0*/  @!P0 BRA `(.L_x_8) ;  /* 0x0000000000688947 */ /* 0x000ff60003800000 */
[----:B------:R-:W-:-:S06]  /*0fd0*/  UISETP.NE.AND UP0, UPT, UR47, 0x2, UPT ;  /* 0x000000022f00788c */ /* 0x000fcc000bf05270 */
[----:B------:R-:W-:-:S13]  /*0fe0*/  PLOP3.LUT P1, PT, PT, PT, UP0, 0x80, 0x0 ;  /* 0x000000000000781c */ /* 0x000fda0003f2f008 */
[----:B------:R-:W-:Y:S05]  /*0ff0*/  @!P1 BRA `(.L_x_9) ;  /* 0x0000000000449947 */ /* 0x000fea0003800000 */
[----:B------:R-:W-:-:S06]  /*1000*/  UISETP.NE.AND UP0, UPT, UR47, 0x3, UPT ;  /* 0x000000032f00788c */ /* 0x000fcc000bf05270 */
[----:B------:R-:W-:-:S13]  /*1010*/  PLOP3.LUT P1, PT, PT, PT, UP0, 0x80, 0x0 ;  /* 0x000000000000781c */ /* 0x000fda0003f2f008 */
[----:B------:R-:W-:Y:S05]  /*1020*/  @!P1 BRA `(.L_x_10) ;  /* 0x0000000000249947 */ /* 0x000fea0003800000 */
[----:B------:R-:W-:-:S06]  /*1030*/  UISETP.NE.AND UP0, UPT, UR47, 0x4, UPT ;  /* 0x000000042f00788c */ /* 0x000fcc000bf05270 */
[----:B------:R-:W-:-:S13]  /*1040*/  PLOP3.LUT P1, PT, PT, PT, UP0, 0x80, 0x0 ;  /* 0x000000000000781c */ /* 0x000fda0003f2f008 */
[----:B------:R-:W-:Y:S05]  /*1050*/  @P1 BRA `(.L_x_11) ;  /* 0x0000000000541947 */ /* 0x000fea0003800000 */
[----:B------:R-:W-:Y:S02]  /*1060*/  UIADD3 UR4, UR45, -0x1, URZ ;  /* 0xffffffff2d047890 */ /* 0x000fe4000fffe03f */
[----:B------:R-:W-:Y:S02]  /*1070*/  ULOP3.LUT UR45, UR45, 0x1, URZ, 0xc, !UPT ;  /* 0x000000012d2d7892 */ /* 0x000fe4000f8e0c3f */
[----:B------:R-:W-:-:S04]  /*1080*/  ULOP3.LUT UR4, UR4, 0x2, URZ, 0xc0, !UPT ;  /* 0x0000000204047892 */ /* 0x000fc8000f8ec03f */
[----:B------:R-:W-:-:S04]  /*1090*/  USHF.R.U32.HI UR4, URZ, 0x1, UR4 ;  /* 0x000000013f047899 */ /* 0x000fc80008011604 */
[----:B------:R-:W-:Y:S01]  /*10a0*/  ULOP3.LUT UR46, UR46, UR4, URZ, 0x3c, !UPT ;  /* 0x000000042e2e7292 */ /* 0x000fe2000f8e3c3f */
[----:B------:R-:W-:Y:S11]  /*10b0*/  BRA `(.L_x_11) ;  /* 0x00000000003c7947 */ /* 0x000ff60003800000 */
.L_x_10:
[----:B------:R-:W-:Y:S02]  /*10c0*/  ULOP3.LUT UP0, URZ, UR45, 0x2, URZ, 0xc0, !UPT ;  /* 0x000000022d3f7892 */ /* 0x000fe4000f80c03f */
[----:B------:R-:W-:Y:S02]  /*10d0*/  ULOP3.LUT UR45, UR45, 0x1, URZ, 0xc0, !UPT ;  /* 0x000000012d2d7892 */ /* 0x000fe4000f8ec03f */
[----:B------:R-:W-:-:S04]  /*10e0*/  USEL UR4, URZ, 0x1, UP0 ;  /* 0x000000013f047887 */ /* 0x000fc80008000000 */
[----:B------:R-:W-:Y:S01]  /*10f0*/  ULOP3.LUT UR46, UR46, UR4, URZ, 0x3c, !UPT ;  /* 0x000000042e2e7292 */ /* 0x000fe2000f8e3c3f */
[----:B------:R-:W-:Y:S11]  /*1100*/  BRA `(.L_x_11) ;  /* 0x0000000000287947 */ /* 0x000ff60003800000 */
.L_x_9:
[----:B------:R-:W-:Y:S02]  /*1110*/  UIADD3 UR4, UR45, 0x1, URZ ;  /* 0x000000012d047890 */ /* 0x000fe4000fffe03f */
[----:B------:R-:W-:Y:S02]  /*1120*/  ULOP3.LUT UR45, UR45, 0x1, URZ, 0xc, !UPT ;  /* 0x000000012d2d7892 */ /* 0x000fe4000f8e0c3f */
[----:B------:R-:W-:-:S04]  /*1130*/  UISETP.GT.U32.AND UP0, UPT, UR4, 0x1, UPT ;  /* 0x000000010400788c */ /* 0x000fc8000bf04070 */
[----:B------:R-:W-:-:S04]  /*1140*/  USEL UR4, URZ, 0x1, !UP0 ;  /* 0x000000013f047887 */ /* 0x000fc8000c000000 */
[----:B------:R-:W-:Y:S01]  /*1150*/  ULOP3.LUT UR46, UR46, UR4, URZ, 0x3c, !UPT ;  /* 0x000000042e2e7292 */ /* 0x000fe2000f8e3c3f */
[----:B------:R-:W-:Y:S11]  /*1160*/  BRA `(.L_x_11) ;  /* 0x0000000000107947 */ /* 0x000ff60003800000 */
.L_x_8:
[----:B------:R-:W-:Y:S02]  /*1170*/  UISETP.GT.U32.AND UP0, UPT, UR45, 0x1, UPT ;  /* 0x000000012d00788c */ /* 0x000fe4000bf04070 */
[----:B------:R-:W-:Y:S02]  /*1180*/  ULOP3.LUT UR45, UR45, 0x1, URZ, 0xc0, !UPT ;  /* 0x000000012d2d7892 */ /* 0x000fe4000f8ec03f */
[----:B------:R-:W-:-:S04]  /*1190*/  USEL UR4, URZ, 0x1, !UP0 ;  /* 0x000000013f047887 */ /* 0x000fc8000c000000 */
[----:B------:R-:W-:-:S12]  /*11a0*/  ULOP3.LUT UR46, UR46, UR4, URZ, 0x3c, !UPT ;  /* 0x000000042e2e7292 */ /* 0x000fd8000f8e3c3f */
.L_x_11:
[----:B------:R-:W-:Y:S05]  /*11b0*/  @!P0 BRA `(.L_x_12) ;  /* 0x00000000003c8947 */ /* 0x000fea0003800000 */
        /* <DEDUP_REMOVED lines=9> */
[----:B------:R-:W-:Y:S01]  /*1250*/  ULEA UR42, UR42, 0x3, 0x1 ;  /* 0x000000032a2a7891 */ /* 0x000fe2000f8e083f */
[----:B------:R-:W-:Y:S11]  /*1260*/  BRA `(.L_x_15) ;  /* 0x0000000000147947 */ /* 0x000ff60003800000 */
.L_x_14:
[----:B------:R-:W-:Y:S01]  /*1270*/  ULEA UR42, UR42, 0x2, 0x1 ;  /* 0x000000022a2a7891 */ /* 0x000fe2000f8e083f */
[----:B------:R-:W-:Y:S11]  /*1280*/  BRA `(.L_x_15) ;  /* 0x00000000000c7947 */ /* 0x000ff60003800000 */
.L_x_13:
[----:B------:R-:W-:Y:S01]  /*1290*/  ULEA UR42, UR42, 0x1, 0x1 ;  /* 0x000000012a2a7891 */ /* 0x000fe2000f8e083f */
[----:B------:R-:W-:Y:S11]  /*12a0*/  BRA `(.L_x_15) ;  /* 0x0000000000047947 */ /* 0x000ff60003800000 */
.L_x_12:
[----:B------:R-:W-:-:S12]  /*12b0*/  USHF.L.U32 UR42, UR42, 0x1, URZ ;  /* 0x000000012a2a7899 */ /* 0x000fd8000800063f */
.L_x_15:
[----:B------:R-:W2:Y:S02]  /*12c0*/  LDL R0, [R1+0x2a4] ;  /* 0x0002a40001007983 */ /* 0x000ea40000100800 */
[----:B--2---:R-:W-:-:S13]  /*12d0*/  R2UR UR4, R0 ;  /* 0x00000000000472ca */ /* 0x004fda00000e0000 */
[----:B------:R-:W-:-:S04]  /*12e0*/  ULOP3.LUT UR4, UR4, 0x1, URZ, 0xfc, !UPT ;  /* 0x0000000104047892 */ /* 0x000fc8000f8efc3f */
[----:B------:R-:W-:-:S06]  /*12f0*/  UISETP.NE.AND UP0, UPT, UR4, 0x3, UPT ;  /* 0x000000030400788c */ /* 0x000fcc000bf05270 */
[----:B------:R-:W-:-:S13]  /*1300*/  PLOP3.LUT P0, PT, PT, PT, UP0, 0x80, 0x0 ;  /* 0x000000000000781c */ /* 0x000fda0003f0f008 */
[----:B------:R-:W-:Y:S05]  /*1310*/  @!P0 BRA `(.L_x_16) ;  /* 0x0000000000048947 */ /* 0x000fea0003800000 */
[----:B------:R-:W-:Y:S01]  /*1320*/  BPT.TRAP 0x1 ;  /* 0x000000040000795c */ /* 0x000fe20000300000 */
.L_x_16:
[----:B------:R-:W2:Y:S01]  /*1330*/  LDL R0, [R1+0x2b4] ;  /* 0x0002b40001007983 */ /* 0x000ea20000100800 */
[----:B------:R-:W1:Y:S01]  /*1340*/  S2UR UR4, SR_CgaCtaId ;  /* 0x00000000000479c3 */ /* 0x000e620000008800 */
[----:B------:R-:W-:Y:S02]  /*1350*/  UMOV UR37, 0x400 ;  /* 0x0000040000257882 */ /* 0x000fe40000000000 */
[----:B-1----:R-:W-:-:S04]  /*1360*/  ULEA UR37, UR4, UR37, 0x18 ;  /* 0x0000002504257291 */ /* 0x002fc8000f8ec03f */
[----:B------:R-:W-:Y:S01]  /*1370*/  ULEA UR4, UR45, UR37, 0x3 ;  /* 0x000000252d047291 */ /* 0x000fe2000f8e183f */
[----:B--2---:R-:W-:Y:S01]  /*1380*/  R2UR UR5, R0 ;  /* 0x00000000000572ca */ /* 0x004fe200000e0000 */
[----:B------:R-:W-:-:S05]  /*1390*/  IMAD.U32 R0, RZ, RZ, UR46 ;  /* 0x0000002eff007e24 */ /* 0x000fca000f8e00ff */
[----:B------:R-:W-:-:S04]  /*13a0*/  SHF.L.U32 R0, R0, 0x1f, RZ ;  /* 0x0000001f00007819 */ /* 0x000fc800000006ff */
[----:B------:R-:W1:Y:S03]  /*13b0*/  SYNCS.PHASECHK.TRANS64.TRYWAIT P1, [UR4+0xc4450], R0 ;  /* 0x0c445000ff0075a7 */ /* 0x000e660008020144 */
[----:B------:R-:W-:-:S06]  /*13c0*/  UISETP.NE.AND UP0, UPT, UR5, 0x3, UPT ;  /* 0x000000030500788c */ /* 0x000fcc000bf05270 */
[----:B------:R-:W-:Y:S01]  /*13d0*/  PLOP3.LUT P0, PT, PT, PT, UP0, 0x80, 0x0 ;  /* 0x000000000000781c */ /* 0x000fe20003f0f008 */
[----:B-1----:R-:W-:-:S12]  /*13e0*/  @!P1 BRA `(.L_x_17) ;  /* 0x0000036800449947 */ /* 0x002fd80003800000 */
.L_x_149:
[----:B------:R-:W-:Y:S05]  /*13f0*/  @!P0 BRA `(.L_x_18) ;  /* 0x0000000000048947 */ /* 0x000fea0003800000 */
[----:B------:R-:W-:Y:S01]  /*1400*/  BPT.TRAP 0x1 ;  /* 0x000000040000795c */ /* 0x000fe20000300000 */
.L_x_18:
[----:B------:R-:W2:Y:S01]  /*1410*/  LDL R2, [R1+0x29c] ;  /* 0x00029c0001027983 */ /* 0x000ea20000100800 */
[----:B------:R-:W-:Y:S01]  /*1420*/  ULEA UR40, UR36, UR37, 0x3 ;  /* 0x0000002524287291 */ /* 0x000fe2000f8e183f */
[----:B-1----:R-:W-:Y:S01]  /*1430*/  SHF.L.U32 R0, R16, 0x1f, RZ ;  /* 0x0000001f10007819 */ /* 0x002fe200000006ff */
[----:B------:R-:W-:Y:S02]  /*1440*/  UIADD3 UR6, UR37, 0xc4490, URZ ;  /* 0x000c449025067890 */ /* 0x000fe4000fffe03f */
[----:B------:R-:W-:Y:S02]  /*1450*/  ULEA UR41, UR47, 0xfffffff8, 0x3 ;  /* 0xfffffff82f297891 */ /* 0x000fe4000f8e183f */
[----:B------:R-:W-:Y:S02]  /*1460*/  ULEA UR4, UR47, UR6, 0x3 ;  /* 0x000000062f047291 */ /* 0x000fe4000f8e183f */
[----:B------:R-:W-:Y:S01]  /*1470*/  ULOP3.LUT UR41, UR41, 0x8, URZ, 0xc, !UPT ;  /* 0x0000000829297892 */ /* 0x000fe2000f8e0c3f */
[----:B------:R-:W1:Y:S03]  /*1480*/  SYNCS.PHASECHK.TRANS64.TRYWAIT P1, [UR40+0xc4400], R0 ;  /* 0x0c440000ff0075a7 */ /* 0x000e660008020168 */
[----:B------:R-:W-:-:S05]  /*1490*/  MOV R3, UR4 ;  /* 0x0000000400037c02 */ /* 0x000fca0008000f00 */
[----:B------:R3:W-:Y:S01]  /*14a0*/  STL [R1+0x2a8], R3 ;  /* 0x0002a80301007387 */ /* 0x0007e20000100800 */
[----:B--2---:R-:W-:Y:S01]  /*14b0*/  SHF.L.U32 R2, R2, 0x1f, RZ ;  /* 0x0000001f02027819 */ /* 0x004fe200000006ff */
[----:B-1-3--:R-:W-:Y:S06]  /*14c0*/  @!P1 BRA `(.L_x_19) ;  /* 0x0000036800249947 */ /* 0x00afec0003800000 */
.L_x_150:
[----:B------:R-:W-:-:S09]  /*14d0*/  ULEA UR4, UR47, UR6, 0x3 ;  /* 0x000000062f047291 */ /* 0x000fd2000f8e183f */
[----:B------:R-:W2:Y:S02]  /*14e0*/  SYNCS.PHASECHK.TRANS64.TRYWAIT P1, [UR4+-0x8], R2 ;  /* 0xfffff802ff0075a7 */ /* 0x000ea40008020144 */
[----:B--2---:R-:W-:Y:S05]  /*14f0*/  @!P1 BRA `(.L_x_20) ;  /* 0x0000036800309947 */ /* 0x004fea0003800000 */
.L_x_151:
[----:B------:R-:W-:Y:S01]  /*1500*/  UIADD3 UR5, UR37, 0x20000, URZ ;  /* 0x0002000025057890 */ /* 0x000fe2000fffe03f */
[----:B------:R-:W-:Y:S01]  /*1510*/  WARPGROUP.ARRIVE ;  /* 0x00000000000079c5 */ /* 0x000fe20000000000 */
[----:B------:R-:W-:Y:S01]  /*1520*/  USHF.R.U32.HI UR4, URZ, 0x4, UR37 ;  /* 0x000000043f047899 */ /* 0x000fe20008011625 */
[C---:B------:R-:W-:Y:S01]  /*1530*/  VIADD R5, R229.reuse, 0x8 ;  /* 0x00000008e5057836 */ /* 0x040fe20000000000 */
[----:B------:R-:W-:Y:S01]  /*1540*/  USHF.R.U32.HI UR5, URZ, 0x4, UR5 ;  /* 0x000000043f057899 */ /* 0x000fe20008011605 */
[----:B------:R-:W-:Y:S01]  /*1550*/  VIADD R7, R229, 0x10 ;  /* 0x00000010e5077836 */ /* 0x000fe20000000000 */
[----:B------:R-:W-:Y:S01]  /*1560*/  ULOP3.LUT UR4, UR4, 0x3fff, URZ, 0xc0, !UPT ;  /* 0x00003fff04047892 */ /* 0x000fe2000f8ec03f */
[----:B-1----:R-:W-:Y:S01]  /*1570*/  IMAD.U32 R0, RZ, RZ, UR41 ;  /* 0x00000029ff007e24 */ /* 0x002fe2000f8e00ff */
[----:B------:R-:W-:Y:S02]  /*1580*/  ULOP3.LUT UR38, UR5, 0x3fff, URZ, 0xc0, !UPT ;  /* 0x00003fff05267892 */ /* 0x000fe4000f8ec03f */
[----:B------:R-:W-:-:S02]  /*1590*/  ULOP3.LUT UR4, UR4, 0x10000, URZ, 0xfc, !UPT ;  /* 0x0001000004047892 */ /* 0x000fc4000f8efc3f */
[----:B------:R-:W-:Y:S02]  /*15a0*/  ULOP3.LUT UR39, UR38, 0x10000, URZ, 0xfc, !UPT ;  /* 0x0001000026277892 */ /* 0x000fe4000f8efc3f */
[----:B------:R-:W-:Y:S02]  /*15b0*/  ULEA UR5, UR45, UR4, 0xc ;  /* 0x000000042d057291 */ /* 0x000fe4000f8e603f */
[----:B------:R-:W-:Y:S01]  /*15c0*/  ULEA UR4, UR36, UR39, 0xd ;  /* 0x0000002724047291 */ /* 0x000fe2000f8e683f */
[----:B------:R-:W-:Y:S01]  /*15d0*/  UMOV UR9, 0x40000040 ;  /* 0x4000004000097882 */ /* 0x000fe20000000000 */
[----:B------:R-:W-:Y:S01]  /*15e0*/  UMOV UR11, 0x40000040 ;  /* 0x40000040000b7882 */ /* 0x000fe20000000000 */
[----:B------:R-:W-:Y:S01]  /*15f0*/  UIADD3 UR7, UR5, 0x2, URZ ;  /* 0x0000000205077890 */ /* 0x000fe2000fffe03f */
[----:B------:R-:W-:Y:S01]  /*1600*/  MOV R3, UR9 ;  /* 0x0000000900037c02 */ /* 0x000fe20008000f00 */
[----:B------:R-:W-:Y:S02]  /*1610*/  UMOV UR8, UR5 ;  /* 0x0000000500087c82 */ /* 0x000fe40008000000 */
[----:B------:R-:W-:Y:S01]  /*1620*/  UMOV UR10, UR4 ;  /* 0x00000004000a7c82 */ /* 0x000fe20008000000 */
[----:B------:R-:W-:Y:S01]  /*1630*/  IMAD.U32 R2, RZ, RZ, UR8 ;  /* 0x00000008ff027e24 */ /* 0x000fe2000f8e00ff */
[----:B------:R-:W-:Y:S01]  /*1640*/  HGMMA.64x128x16.F32 R24, gdesc[UR8], RZ, !UPT, gsb0 ;  /* 0x01e00000081879f0 */ /* 0x000fe2000c0008ff */
[----:B------:R-:W-:Y:S01]  /*1650*/  UIADD3 UR8, UR4, 0x2, URZ ;  /* 0x0000000204087890 */ /* 0x000fe2000fffe03f */
[----:B------:R-:W-:Y:S01]  /*1660*/  UMOV UR12, UR7 ;  /* 0x00000007000c7c82 */ /* 0x000fe20008000000 */
[----:B------:R-:W-:Y:S01]  /*1670*/  UMOV UR13, 0x40000040 ;  /* 0x40000040000d7882 */ /* 0x000fe20000000000 */
[----:B------:R-:W-:Y:S01]  /*1680*/  UMOV UR15, 0x40000040 ;  /* 0x40000040000f7882 */ /* 0x000fe20000000000 */
[----:B------:R-:W-:Y:S01]  /*1690*/  UIADD3 UR7, UR5, 0x4, URZ ;  /* 0x0000000405077890 */ /* 0x000fe2000fffe03f */
[----:B------:R1:W-:Y:S02]  /*16a0*/  STL.64 [R1+0x290], R2 ;  /* 0x0002900201007387 */ /* 0x0003e40000100a00 */
[----:B------:R-:W-:Y:S01]  /*16b0*/  UMOV UR14, UR8 ;  /* 0x00000008000e7c82 */ /* 0x000fe20008000000 */
[----:B------:R-:W-:-:S02]  /*16c0*/  UIADD3 UR8, UR4, 0x4, URZ ;  /* 0x0000000404087890 */ /* 0x000fc4000fffe03f */
[----:B------:R-:W-:Y:S02]  /*16d0*/  UIADD3 UR56, UR5, 0xa04, URZ ;  /* 0x00000a0405387890 */ /* 0x000fe4000fffe03f */
[----:B------:R-:W-:Y:S01]  /*16e0*/  UIADD3 UR58, UR4, 0x1404, URZ ;  /* 0x00001404043a7890 */ /* 0x000fe2000fffe03f */
[----:B------:R-:W-:Y:S01]  /*16f0*/  UMOV UR57, 0x40000040 ;  /* 0x4000004000397882 */ /* 0x000fe20000000000 */
[----:B------:R-:W-:Y:S01]  /*1700*/  UMOV UR59, 0x40000040 ;  /* 0x40000040003b7882 */ /* 0x000fe20000000000 */
[----:B------:R-:W-:Y:S01]  /*1710*/  UIADD3 UR10, UR4, 0x1406, URZ ;  /* 0x00001406040a7890 */ /* 0x000fe2000fffe03f */
[----:B-1----:R-:W-:Y:S01]  /*1720*/  IMAD.U32 R2, RZ, RZ, UR12 ;  /* 0x0000000cff027e24 */ /* 0x002fe2000f8e00ff */
[----:B------:R-:W-:Y:S01]  /*1730*/  MOV R3, UR13 ;  /* 0x0000000d00037c02 */ /* 0x000fe20008000f00 */
[----:B------:R-:W-:Y:S01]  /*1740*/  UMOV UR9, 0x40000040 ;  /* 0x4000004000097882 */ /* 0x000fe20000000000 */
[----:B------:R-:W-:Y:S01]  /*1750*/  UMOV UR11, 0x40000040 ;  /* 0x40000040000b7882 */ /* 0x000fe20000000000 */
[----:B------:R-:W-:-:S02]  /*1760*/  UIADD3 UR16, UR5, 0xc02, URZ ;  /* 0x00000c0205107890 */ /* 0x000fc4000fffe03f */
[----:B------:R1:W-:Y:S01]  /*1770*/  STL.64 [R1+0x288], R2 ;  /* 0x0002880201007387 */ /* 0x0003e20000100a00 */
[----:B------:R-:W-:Y:S01]  /*1780*/  UIADD3 UR18, UR4, 0x1802, URZ ;  /* 0x0000180204127890 */ /* 0x000fe2000fffe03f */
[----:B------:R-:W-:Y:S01]  /*1790*/  UMOV UR17, 0x40000040 ;  /* 0x4000004000117882 */ /* 0x000fe20000000000 */
[----:B------:R-:W-:Y:S01]  /*17a0*/  UMOV UR19, 0x40000040 ;  /* 0x4000004000137882 */ /* 0x000fe20000000000 */
[----:B------:R-:W-:Y:S02]  /*17b0*/  UIADD3 UR20, UR5, 0xc04, URZ ;  /* 0x00000c0405147890 */ /* 0x000fe4000fffe03f */
[----:B------:R-:W-:Y:S01]  /*17c0*/  UIADD3 UR22, UR4, 0x1804, URZ ;  /* 0x0000180404167890 */ /* 0x000fe2000fffe03f */
[----:B------:R-:W-:Y:S01]  /*17d0*/  UMOV UR21, 0x40000040 ;  /* 0x4000004000157882 */ /* 0x000fe20000000000 */
[----:B------:R-:W-:Y:S01]  /*17e0*/  UMOV UR23, 0x40000040 ;  /* 0x4000004000177882 */ /* 0x000fe20000000000 */
[----:B------:R-:W-:Y:S02]  /*17f0*/  UIADD3 UR24, UR5, 0xc06, URZ ;  /* 0x00000c0605187890 */ /* 0x000fe4000fffe03f */
[----:B------:R-:W-:Y:S01]  /*1800*/  UIADD3 UR26, UR4, 0x1806, URZ ;  /* 0x00001806041a7890 */ /* 0x000fe2000fffe03f */
[----:B------:R-:W-:Y:S01]  /*1810*/  UMOV UR25, 0x40000040 ;  /* 0x4000004000197882 */ /* 0x000fe20000000000 */
[----:B------:R-:W-:Y:S01]  /*1820*/  UMOV UR27, 0x40000040 ;  /* 0x40000040001b7882 */ /* 0x000fe20000000000 */
[----:B------:R-:W-:-:S02]  /*1830*/  UIADD3 UR28, UR5, 0xe00, URZ ;  /* 0x00000e00051c7890 */ /* 0x000fc4000fffe03f */
        /* <DEDUP_REMOVED lines=11> */
[----:B------:R-:W-:Y:S01]  /*18f0*/  UMOV UR53, 0x40000040 ;  /* 0x4000004000357882 */ /* 0x000fe20000000000 */
[----:B------:R-:W-:Y:S01]  /*1900*/  UMOV UR55, 0x40000040 ;  /* 0x4000004000377882 */ /* 0x000fe20000000000 */
[----:B------:R-:W-:Y:S01]  /*1910*/  MOV R231, UR53 ;  /* 0x0000003500e77c02 */ /* 0x000fe20008000f00 */
[----:B------:R-:W-:-:S02]  /*1920*/  WARPGROUP.DEPBAR.LE gsb0, 0x0 ;  /* 0x00008000000079c5 */ /* 0x000fc40000010000 */
[----:B------:R-:W-:-:S06]  /*1930*/  WARPGROUP.ARRIVE ;  /* 0x00000000000079c5 */ /* 0x000fcc0000000000 */
[----:B------:R-:W-:Y:S01]  /*1940*/  HGMMA.64x128x16.F32 R24, gdesc[UR12], R24, gsb0 ;  /* 0x01e000000c1879f0 */ /* 0x000fe20008000818 */
[----:B------:R-:W-:Y:S01]  /*1950*/  UMOV UR12, UR7 ;  /* 0x00000007000c7c82 */ /* 0x000fe20008000000 */
[----:B------:R-:W-:Y:S01]  /*1960*/  UMOV UR13, 0x40000040 ;  /* 0x40000040000d7882 */ /* 0x000fe20000000000 */
[----:B------:R-:W-:Y:S01]  /*1970*/  UMOV UR14, UR8 ;  /* 0x00000008000e7c82 */ /* 0x000fe20008000000 */
[----:B------:R-:W-:Y:S01]  /*1980*/  UMOV UR15, 0x40000040 ;  /* 0x40000040000f7882 */ /* 0x000fe20000000000 */
[----:B------:R-:W-:Y:S01]  /*1990*/  UIADD3 UR7, UR5, 0x6, URZ ;  /* 0x0000000605077890 */ /* 0x000fe2000fffe03f */
[----:B-1----:R-:W-:Y:S01]  /*19a0*/  IMAD.U32 R2, RZ, RZ, UR12 ;  /* 0x0000000cff027e24 */ /* 0x002fe2000f8e00ff */
[----:B------:R-:W-:Y:S01]  /*19b0*/  UIADD3 UR8, UR4, 0x6, URZ ;  /* 0x0000000604087890 */ /* 0x000fe2000fffe03f */
[----:B------:R-:W-:-:S05]  /*19c0*/  MOV R3, UR13 ;  /* 0x0000000d00037c02 */ /* 0x000fca0008000f00 */
[----:B------:R1:W-:Y:S01]  /*19d0*/  STL.64 [R1+0x280], R2 ;  /* 0x0002800201007387 */ /* 0x0003e20000100a00 */
[----:B------:R-:W-:Y:S02]  /*19e0*/  WARPGROUP.DEPBAR.LE gsb0, 0x0 ;  /* 0x00008000000079c5 */ /* 0x000fe40000010000 */
        /* <DEDUP_REMOVED lines=190> */
[----:B------:R1:W-:Y:S02]  /*25d0*/  STL.64 [R1+0x200], R2 ;  /* 0x0002000201007387 */ /* 0x0003e40000100a00 */
[----:B-1----:R-:W1:Y:S01]  /*25e0*/  LDC R2, c[0x0][0x28c] ;  /* 0x0000a300ff027b82 */ /* 0x002e620000000800 */
[----:B------:R-:W-:Y:S02]  /*25f0*/  IADD3 R3, R229, 0x1, RZ ;  /* 0x00000001e5037810 */ /* 0x000fe40007ffe0ff */
[-C--:B-1----:R-:W-:Y:S02]  /*2600*/  ISETP.GE.AND P2, PT, R5, R2.reuse, PT ;  /* 0x000000020500720c */ /* 0x082fe40003f46270 */
[----:B------:R-:W-:Y:S02]  /*2610*/  IADD3 R5, R229, 0x11, RZ ;  /* 0x00000011e5057810 */ /* 0x000fe40007ffe0ff */
[-C--:B------:R-:W-:Y:S02]  /*2620*/  ISETP.GE.AND P1, PT, R3, R2.reuse, PT ;  /* 0x000000020300720c */ /* 0x080fe40003f26270 */
[----:B------:R-:W-:-:S02]  /*2630*/  ISETP.GE.AND P5, PT, R5, R2, PT ;  /* 0x000000020500720c */ /* 0x000fc40003fa6270 */
[C---:B------:R-:W-:Y:S02]  /*2640*/  IADD3 R3, R229.reuse, 0x9, RZ ;  /* 0x00000009e5037810 */ /* 0x040fe40007ffe0ff */
[----:B------:R-:W-:Y:S02]  /*2650*/  IADD3 R5, R229, 0x19, RZ ;  /* 0x00000019e5057810 */ /* 0x000fe40007ffe0ff */
[-C--:B------:R-:W-:Y:S01]  /*2660*/  ISETP.GE.AND P3, PT, R3, R2.reuse, PT ;  /* 0x000000020300720c */ /* 0x080fe20003f66270 */
[C---:B------:R-:W-:Y:S01]  /*2670*/  VIADD R3, R229.reuse, 0x18 ;  /* 0x00000018e5037836 */ /* 0x040fe20000000000 */
[-C--:B------:R-:W-:Y:S02]  /*2680*/  ISETP.GE.AND P6, PT, R229, R2.reuse, PT ;  /* 0x00000002e500720c */ /* 0x080fe40003fc6270 */
[----:B------:R-:W-:Y:S01]  /*2690*/  ISETP.GE.AND P4, PT, R7, R2, PT ;  /* 0x000000020700720c */ /* 0x000fe20003f86270 */
        /* <DEDUP_REMOVED lines=8> */
[----:B------:R-:W-:Y:S01]  /*2720*/  IMAD.U32 R236, RZ, RZ, UR12 ;  /* 0x0000000cffec7e24 */ /* 0x000fe2000f8e00ff */
[----:B------:R-:W-:Y:S01]  /*2730*/  UIADD3 UR7, UR4, 0x1400, URZ ;  /* 0x0000140004077890 */ /* 0x000fe2000fffe03f */
[----:B------:R-:W-:Y:S01]  /*2740*/  MOV R237, UR13 ;  /* 0x0000000d00ed7c02 */ /* 0x000fe20008000f00 */
        /* <DEDUP_REMOVED lines=20> */
[----:B------:R-:W-:Y:S01]  /*2890*/  MOV R233, UR13 ;  /* 0x0000000d00e97c02 */ /* 0x000fe20008000f00 */
[----:B------:R-:W-:-:S04]  /*28a0*/  UIADD3 UR7, UR36, 0x1, URZ ;  /* 0x0000000124077890 */ /* 0x000fc8000fffe03f */
[----:B------:R-:W-:-:S04]  /*28b0*/  UISETP.NE.AND UP0, UPT, UR7, 0x5, UPT ;  /* 0x000000050700788c */ /* 0x000fc8000bf05270 */
[----:B------:R-:W-:Y:S01]  /*28c0*/  USEL UR7, UR7, URZ, UP0 ;  /* 0x0000003f07077287 */ /* 0x000fe20008000000 */
[----:B------:R-:W-:Y:S02]  /*28d0*/  WARPGROUP.DEPBAR.LE gsb0, 0x0 ;  /* 0x00008000000079c5 */ /* 0x000fe40000010000 */
[----:B------:R-:W-:-:S06]  /*28e0*/  WARPGROUP.ARRIVE ;  /* 0x00000000000079c5 */ /* 0x000fcc0000000000 */
[----:B------:R-:W-:Y:S01]  /*28f0*/  HGMMA.64x128x16.F32 R24, gdesc[UR12], R24, gsb0 ;  /* 0x01e000000c1879f0 */ /* 0x000fe20008000818 */
[----:B------:R-:W-:Y:S02]  /*2900*/  UIADD3 UR12, UR5, 0xc00, URZ ;  /* 0x00000c00050c7890 */ /* 0x000fe4000fffe03f */
[----:B------:R-:W-:Y:S01]  /*2910*/  UIADD3 UR14, UR4, 0x1800, URZ ;  /* 0x00001800040e7890 */ /* 0x000fe2000fffe03f */
[----:B------:R-:W-:Y:S01]  /*2920*/  UMOV UR13, 0x40000040 ;  /* 0x40000040000d7882 */ /* 0x000fe20000000000 */
[----:B------:R-:W-:Y:S01]  /*2930*/  UMOV UR15, 0x40000040 ;  /* 0x40000040000f7882 */ /* 0x000fe20000000000 */
[----:B------:R-:W-:Y:S02]  /*2940*/  UIADD3 UR5, UR5, 0xe06, URZ ;  /* 0x00000e0605057890 */ /* 0x000fe4000fffe03f */
[----:B------:R-:W-:-:S05]  /*2950*/  UIADD3 UR4, UR4, 0x1c06, URZ ;  /* 0x00001c0604047890 */ /* 0x000fca000fffe03f */
[----:B------:R-:W-:Y:S02]  /*2960*/  UMOV UR52, UR5 ;  /* 0x0000000500347c82 */ /* 0x000fe40008000000 */
[----:B------:R-:W-:Y:S01]  /*2970*/  UMOV UR54, UR4 ;  /* 0x0000000400367c82 */ /* 0x000fe20008000000 */
[----:B------:R-:W-:Y:S01]  /*2980*/  ULDC UR4, c[0x0][0x604] ;  /* 0x0001810000047ab9 */ /* 0x000fe20000000800 */
[----:B------:R-:W-:Y:S01]  /*2990*/  IMAD.U32 R230, RZ, RZ, UR52 ;  /* 0x00000034ffe67e24 */ /* 0x000fe2000f8e00ff */
[----:B------:R-:W-:Y:S02]  /*29a0*/  WARPGROUP.DEPBAR.LE gsb0, 0x0 ;  /* 0x00008000000079c5 */ /* 0x000fe40000010000 */
[----:B------:R-:W-:-:S06]  /*29b0*/  WARPGROUP.ARRIVE ;  /* 0x00000000000079c5 */ /* 0x000fcc0000000000 */
[----:B------:R-:W-:Y:S03]  /*29c0*/  HGMMA.64x128x16.F32 R24, gdesc[UR56], R24, gsb0 ;  /* 0x01e00000381879f0 */ /* 0x000fe60008000818 */
[----:B------:R-:W-:Y:S02]  /*29d0*/  WARPGROUP.DEPBAR.LE gsb0, 0x0 ;  /* 0x00008000000079c5 */ /* 0x000fe40000010000 */
[----:B------:R-:W-:-:S07]  /*29e0*/  WARPGROUP.ARRIVE ;  /* 0x00000000000079c5 */ /* 0x000fce0000000000 */
        /* <DEDUP_REMOVED lines=26> */
[----:B------:R-:W-:Y:S01]  /*2b90*/  FSEL R25, R25, -INF , !P1 ;  /* 0xff80000019197808 */ /* 0x000fe20004800000 */
[----:B------:R1:W-:Y:S01]  /*2ba0*/  SYNCS.ARRIVE.TRANS64.A1T0 RZ, [R0+UR6], RZ ;  /* 0x000000ff00ff79a7 */ /* 0x0003e20008100006 */
[----:B------:R-:W-:Y:S02]  /*2bb0*/  FSEL R27, R27, -INF , !P1 ;  /* 0xff8000001b1b7808 */ /* 0x000fe40004800000 */
[----:B------:R-:W-:Y:S02]  /*2bc0*/  ISETP.GE.AND P1, PT, R5, R2, PT ;  /* 0x000000020500720c */ /* 0x000fe40003f26270 */
[----:B------:R-:W-:-:S02]  /*2bd0*/  IADD3 R5, R229, 0x21, RZ ;  /* 0x00000021e5057810 */ /* 0x000fc40007ffe0ff */
[----:B------:R-:W-:Y:S02]  /*2be0*/  FSEL R29, R29, -INF , !P3 ;  /* 0xff8000001d1d7808 */ /* 0x000fe40005800000 */
[----:B------:R-:W-:Y:S02]  /*2bf0*/  FSEL R31, R31, -INF , !P3 ;  /* 0xff8000001f1f7808 */ /* 0x000fe40005800000 */
[----:B------:R-:W-:Y:S02]  /*2c00*/  ISETP.GE.AND P3, PT, R5, R2, PT ;  /* 0x000000020500720c */ /* 0x000fe40003f66270 */
[----:B------:R-:W-:Y:S02]  /*2c10*/  IADD3 R5, R229, 0x29, RZ ;  /* 0x00000029e5057810 */ /* 0x000fe40007ffe0ff */
[----:B------:R-:W-:Y:S02]  /*2c20*/  FSEL R33, R33, -INF , !P5 ;  /* 0xff80000021217808 */ /* 0x000fe40006800000 */
[----:B------:R-:W-:-:S02]  /*2c30*/  FSEL R35, R35, -INF , !P5 ;  /* 0xff80000023237808 */ /* 0x000fc40006800000 */
[-C--:B------:R-:W-:Y:S02]  /*2c40*/  ISETP.GE.AND P5, PT, R5, R2.reuse, PT ;  /* 0x000000020500720c */ /* 0x080fe40003fa6270 */
[----:B------:R-:W-:Y:S02]  /*2c50*/  IADD3 R5, R229, 0x31, RZ ;  /* 0x00000031e5057810 */ /* 0x000fe40007ffe0ff */
[----:B------:R-:W-:Y:S02]  /*2c60*/  FSEL R37, R37, -INF , !P1 ;  /* 0xff80000025257808 */ /* 0x000fe40004800000 */
        /* <DEDUP_REMOVED lines=9> */
[-C--:B------:R-:W-:Y:S01]  /*2d00*/  ISETP.GE.AND P6, PT, R3, R2.reuse, PT ;  /* 0x000000020300720c */ /* 0x080fe20003fc6270 */
[----:B------:R-:W-:Y:S01]  /*2d10*/  VIADD R3, R229, 0x20 ;  /* 0x00000020e5037836 */ /* 0x000fe20000000000 */
[----:B------:R-:W-:Y:S02]  /*2d20*/  FSEL R45, R45, -INF , !P5 ;  /* 0xff8000002d2d7808 */ /* 0x000fe40006800000 */
[----:B------:R-:W-:Y:S02]  /*2d30*/  FSEL R47, R47, -INF , !P5 ;  /* 0xff8000002f2f7808 */ /* 0x000fe40006800000 */
[----:B------:R-:W-:Y:S02]  /*2d40*/  ISETP.GE.AND P5, PT, R5, R2, PT ;  /* 0x000000020500720c */ /* 0x000fe40003fa6270 */
[----:B------:R-:W-:Y:S02]  /*2d50*/  IADD3 R5, R229, 0x49, RZ ;  /* 0x00000049e5057810 */ /* 0x000fe40007ffe0ff */
[----:B------:R-:W-:-:S02]  /*2d60*/  FSEL R28, R28, -INF , !P2 ;  /* 0xff8000001c1c7808 */ /* 0x000fc40005000000 */
[----:B------:R-:W-:Y:S02]  /*2d70*/  FSEL R30, R30, -INF , !P2 ;  /* 0xff8000001e1e7808 */ /* 0x000fe40005000000 */
[----:B------:R-:W-:Y:S02]  /*2d80*/  FSEL R49, R49, -INF , !P1 ;  /* 0xff80000031317808 */ /* 0x000fe40004800000 */
[----:B------:R-:W-:Y:S02]  /*2d90*/  FSEL R51, R51, -INF , !P1 ;  /* 0xff80000033337808 */ /* 0x000fe40004800000 */
[-C--:B------:R-:W-:Y:S01]  /*2da0*/  ISETP.GE.AND P2, PT, R3, R2.reuse, PT ;  /* 0x000000020300720c */ /* 0x080fe20003f46270 */
[----:B------:R-:W-:Y:S01]  /*2db0*/  VIADD R3, R229, 0x28 ;  /* 0x00000028e5037836 */ /* 0x000fe20000000000 */
[----:B------:R-:W-:Y:S02]  /*2dc0*/  ISETP.GE.AND P1, PT, R5, R2, PT ;  /* 0x000000020500720c */ /* 0x000fe40003f26270 */
[----:B------:R-:W-:-:S02]  /*2dd0*/  FMNMX R5, R24, R25, !PT ;  /* 0x0000001918057209 */ /* 0x000fc40007800000 */
[----:B------:R-:W-:Y:S02]  /*2de0*/  FSEL R32, R32, -INF , !P4 ;  /* 0xff80000020207808 */ /* 0x000fe40006000000 */
[----:B------:R-:W-:Y:S02]  /*2df0*/  FSEL R34, R34, -INF , !P4 ;  /* 0xff80000022227808 */ /* 0x000fe40006000000 */
[----:B-1----:R-:W-:Y:S02]  /*2e00*/  FMNMX R0, R28, R5, !PT ;  /* 0x000000051c007209 */ /* 0x002fe40007800000 */
[----:B------:R-:W-:Y:S01]  /*2e10*/  ISETP.GE.AND P4, PT, R3, R2, PT ;  /* 0x000000020300720c */ /* 0x000fe20003f86270 */
[----:B------:R-:W-:Y:S01]  /*2e20*/  VIADD R3, R229, 0x30 ;  /* 0x00000030e5037836 */ /* 0x000fe20000000000 */
[----:B------:R-:W-:Y:S02]  /*2e30*/  FMNMX R7, R26, R27, !PT ;  /* 0x0000001b1a077209 */ /* 0x000fe40007800000 */
[----:B------:R-:W-:-:S02]  /*2e40*/  FMNMX R5, R29, R0, !PT ;  /* 0x000000001d057209 */ /* 0x000fc40007800000 */
[----:B------:R-:W-:Y:S02]  /*2e50*/  FSEL R36, R36, -INF , !P6 ;  /* 0xff80000024247808 */ /* 0x000fe40007000000 */
[----:B------:R-:W-:Y:S02]  /*2e60*/  FSEL R38, R38, -INF , !P6 ;  /* 0xff80000026267808 */ /* 0x000fe40007000000 */
[----:B------:R-:W-:Y:S01]  /*2e70*/  ISETP.GE.AND P6, PT, R3, R2, PT ;  /* 0x000000020300720c */ /* 0x000fe20003fc6270 */
[----:B------:R-:W-:Y:S01]  /*2e80*/  VIADD R3, R229, 0x38 ;  /* 0x00000038e5037836 */ /* 0x000fe20000000000 */
[----:B------:R-:W-:Y:S02]  /*2e90*/  FMNMX R4, R30, R7, !PT ;  /* 0x000000071e047209 */ /* 0x000fe40007800000 */
[----:B------:R-:W-:Y:S02]  /*2ea0*/  FMNMX R0, R32, R5, !PT ;  /* 0x0000000520007209 */ /* 0x000fe40007800000 */
[----:B------:R-:W-:-:S02]  /*2eb0*/  FMNMX R7, R31, R4, !PT ;  /* 0x000000041f077209 */ /* 0x000fc40007800000 */
[----:B------:R-:W-:Y:S02]  /*2ec0*/  FSEL R40, R40, -INF , !P2 ;  /* 0xff80000028287808 */ /* 0x000fe40005000000 */
[----:B------:R-:W-:Y:S02]  /*2ed0*/  FSEL R42, R42, -INF , !P2 ;  /* 0xff8000002a2a7808 */ /* 0x000fe40005000000 */
[----:B------:R-:W-:Y:S02]  /*2ee0*/  FMNMX R5, R33, R0, !PT ;  /* 0x0000000021057209 */ /* 0x000fe40007800000 */
        /* <DEDUP_REMOVED lines=20> */
[----:B------:R-:W-:Y:S02]  /*3030*/  ISETP.GE.AND P2, PT, R3, R2, PT ;  /* 0x000000020300720c */ /* 0x000fe40003f46270 */
[----:B------:R-:W-:Y:S02]  /*3040*/  FMNMX R4, R42, R7, !PT ;  /* 0x000000072a047209 */ /* 0x000fe40007800000 */
[----:B------:R-:W-:Y:S02]  /*3050*/  IADD3 R3, R229, 0x51, RZ ;  /* 0x00000051e5037810 */ /* 0x000fe40007ffe0ff */
        /* <DEDUP_REMOVED lines=8> */
[----:B------:R-:W-:Y:S02]  /*30e0*/  FMNMX R0, R48, R5, !PT ;  /* 0x0000000530007209 */ /* 0x000fe40007800000 */
[----:B------:R-:W-:Y:S02]  /*30f0*/  FSEL R56, R56, -INF , !P4 ;  /* 0xff80000038387808 */ /* 0x000fe40006000000 */
[----:B------:R-:W-:Y:S02]  /*3100*/  FSEL R58, R58, -INF , !P4 ;  /* 0xff8000003a3a7808 */ /* 0x000fe40006000000 */
[----:B------:R-:W-:Y:S02]  /*3110*/  ISETP.GE.AND P4, PT, R3, R2, PT ;  /* 0x000000020300720c */ /* 0x000fe40003f86270 */
[----:B------:R-:W-:Y:S02]  /*3120*/  IADD3 R3, R229, 0x59, RZ ;  /* 0x00000059e5037810 */ /* 0x000fe40007ffe0ff */
[----:B------:R-:W-:-:S02]  /*3130*/  FMNMX R7, R47, R4, !PT ;  /* 0x000000042f077209 */ /* 0x000fc40007800000 */
[----:B------:R-:W-:Y:S02]  /*3140*/  FMNMX R5, R49, R0, !PT ;  /* 0x0000000031057209 */ /* 0x000fe40007800000 */
[----:B------:R-:W-:Y:S02]  /*3150*/  FSEL R57, R57, -INF , !P5 ;  /* 0xff80000039397808 */ /* 0x000fe40006800000 */
[----:B------:R-:W-:Y:S02]  /*3160*/  FSEL R59, R59, -INF , !P5 ;  /* 0xff8000003b3b7808 */ /* 0x000fe40006800000 */
[----:B------:R-:W-:Y:S01]  /*3170*/  ISETP.GE.AND P5, PT, R3, R2, PT ;  /* 0x000000020300720c */ /* 0x000fe20003fa6270 */
[----:B------:R-:W-:Y:S01]  /*3180*/  VIADD R3, R229, 0x60 ;  /* 0x00000060e5037836 */ /* 0x000fe20000000000 */
[----:B------:R-:W-:Y:S02]  /*3190*/  FMNMX R4, R50, R7, !PT ;  /* 0x0000000732047209 */ /* 0x000fe40007800000 */
[----:B------:R-:W-:-:S02]  /*31a0*/  FMNMX R0, R52, R5, !PT ;  /* 0x0000000534007209 */ /* 0x000fc40007800000 */
[----:B------:R-:W-:Y:S02]  /*31b0*/  FMNMX R7, R51, R4, !PT ;  /* 0x0000000433077209 */ /* 0x000fe40007800000 */
[----:B------:R-:W-:Y:S02]  /*31c0*/  FSEL R60, R60, -INF , !P6 ;  /* 0xff8000003c3c7808 */ /* 0x000fe40007000000 */
[----:B------:R-:W-:Y:S02]  /*31d0*/  FSEL R62, R62, -INF , !P6 ;  /* 0xff8000003e3e7808 */ /* 0x000fe40007000000 */
[----:B------:R-:W-:Y:S02]  /*31e0*/  FMNMX R5, R53, R0, !PT ;  /* 0x0000000035057209 */ /* 0x000fe40007800000 */
[----:B------:R-:W-:Y:S02]  /*31f0*/  ISETP.GE.AND P6, PT, R3, R2, PT ;  /* 0x000000020300720c */ /* 0x000fe40003fc6270 */
[----:B------:R-:W-:-:S02]  /*3200*/  IADD3 R3, R229, 0x61, RZ ;  /* 0x00000061e5037810 */ /* 0x000fc40007ffe0ff */
[----:B------:R-:W-:Y:S02]  /*3210*/  FMNMX R4, R54, R7, !PT ;  /* 0x0000000736047209 */ /* 0x000fe40007800000 */
[----:B------:R-:W-:Y:S02]  /*3220*/  FMNMX R0, R56, R5, !PT ;  /* 0x0000000538007209 */ /* 0x000fe40007800000 */
[----:B------:R-:W-:Y:S02]  /*3230*/  FSEL R61, R61, -INF , !P1 ;  /* 0xff8000003d3d7808 */ /* 0x000fe40004800000 */
[----:B------:R-:W-:Y:S02]  /*3240*/  FSEL R63, R63, -INF , !P1 ;  /* 0xff8000003f3f7808 */ /* 0x000fe40004800000 */
[----:B------:R-:W-:Y:S01]  /*3250*/  ISETP.GE.AND P1, PT, R3, R2, PT ;  /* 0x000000020300720c */ /* 0x000fe20003f26270 */
[----:B------:R-:W-:Y:S01]  /*3260*/  VIADD R3, R229, 0x68 ;  /* 0x00000068e5037836 */ /* 0x000fe20000000000 */
[----:B------:R-:W-:-:S02]  /*3270*/  FMNMX R7, R55, R4, !PT ;  /* 0x0000000437077209 */ /* 0x000fc40007800000 */
[----:B------:R-:W-:Y:S02]  /*3280*/  FMNMX R5, R57, R0, !PT ;  /* 0x0000000039057209 */ /* 0x000fe40007800000 */
[----:B------:R-:W-:Y:S02]  /*3290*/  FSEL R64, R64, -INF , !P2 ;  /* 0xff80000040407808 */ /* 0x000fe40005000000 */
[----:B------:R-:W-:Y:S02]  /*32a0*/  FSEL R66, R66, -INF , !P2 ;  /* 0xff80000042427808 */ /* 0x000fe40005000000 */
[----:B------:R-:W-:Y:S02]  /*32b0*/  FMNMX R4, R58, R7, !PT ;  /* 0x000000073a047209 */ /* 0x000fe40007800000 */
[----:B------:R-:W-:Y:S02]  /*32c0*/  ISETP.GE.AND P2, PT, R3, R2, PT ;  /* 0x000000020300720c */ /* 0x000fe40003f46270 */
[----:B------:R-:W-:-:S02]  /*32d0*/  FMNMX R0, R60, R5, !PT ;  /* 0x000000053c007209 */ /* 0x000fc40007800000 */
[----:B------:R-:W-:Y:S02]  /*32e0*/  IADD3 R3, R229, 0x69, RZ ;  /* 0x00000069e5037810 */ /* 0x000fe40007ffe0ff */
[----:B------:R-:W-:Y:S02]  /*32f0*/  FMNMX R7, R59, R4, !PT ;  /* 0x000000043b077209 */ /* 0x000fe40007800000 */
[----:B------:R-:W-:Y:S02]  /*3300*/  FSEL R65, R65, -INF , !P3 ;  /* 0xff80000041417808 */ /* 0x000fe40005800000 */
[----:B------:R-:W-:Y:S02]  /*3310*/  FSEL R67, R67, -INF , !P3 ;  /* 0xff80000043437808 */ /* 0x000fe40005800000 */
[----:B------:R-:W-:Y:S02]  /*3320*/  FMNMX R5, R61, R0, !PT ;  /* 0x000000003d057209 */ /* 0x000fe40007800000 */
[----:B------:R-:W-:Y:S01]  /*3330*/  ISETP.GE.AND P3, PT, R3, R2, PT ;  /* 0x000000020300720c */ /* 0x000fe20003f66270 */
[----:B------:R-:W-:Y:S01]  /*3340*/  VIADD R3, R229, 0x70 ;  /* 0x00000070e5037836 */ /* 0x000fe20000000000 */
[----:B------:R-:W-:-:S02]  /*3350*/  FMNMX R4, R62, R7, !PT ;  /* 0x000000073e047209 */ /* 0x000fc40007800000 */
[----:B------:R-:W-:Y:S02]  /*3360*/  FMNMX R0, R64, R5, !PT ;  /* 0x0000000540007209 */ /* 0x000fe40007800000 */
[----:B------:R-:W-:Y:S02]  /*3370*/  FSEL R68, R68, -INF , !P4 ;  /* 0xff80000044447808 */ /* 0x000fe40006000000 */
[----:B------:R-:W-:Y:S02]  /*3380*/  FSEL R70, R70, -INF , !P4 ;  /* 0xff80000046467808 */ /* 0x000fe40006000000 */
[----:B------:R-:W-:Y:S02]  /*3390*/  ISETP.GE.AND P4, PT, R3, R2, PT ;  /* 0x000000020300720c */ /* 0x000fe40003f86270 */
[----:B------:R-:W-:Y:S02]  /*33a0*/  FMNMX R7, R63, R4, !PT ;  /* 0x000000043f077209 */ /* 0x000fe40007800000 */
[----:B------:R-:W-:-:S02]  /*33b0*/  IADD3 R3, R229, 0x71, RZ ;  /* 0x00000071e5037810 */ /* 0x000fc40007ffe0ff */
        /* <DEDUP_REMOVED lines=9> */
[----:B------:R-:W-:Y:S02]  /*3450*/  FMNMX R5, R69, R0, !PT ;  /* 0x0000000045057209 */ /* 0x000fe40007800000 */
[----:B------:R-:W-:Y:S02]  /*3460*/  FSEL R74, R74, -INF , !P6 ;  /* 0xff8000004a4a7808 */ /* 0x000fe40007000000 */
[----:B------:R-:W-:Y:S02]  /*3470*/  ISETP.GE.AND P6, PT, R3, R2, PT ;  /* 0x000000020300720c */ /* 0x000fe40003fc6270 */
[----:B------:R-:W-:-:S02]  /*3480*/  FMNMX R4, R70, R7, !PT ;  /* 0x0000000746047209 */ /* 0x000fc40007800000 */
[----:B------:R-:W-:Y:S02]  /*3490*/  IADD3 R3, R229, 0x79, RZ ;  /* 0x00000079e5037810 */ /* 0x000fe40007ffe0ff */
[----:B------:R-:W-:Y:S02]  /*34a0*/  FSEL R73, R73, -INF , !P1 ;  /* 0xff80000049497808 */ /* 0x000fe40004800000 */
[----:B------:R-:W-:Y:S02]  /*34b0*/  FMNMX R0, R72, R5, !PT ;  /* 0x0000000548007209 */ /* 0x000fe40007800000 */
[----:B------:R-:W-:Y:S02]  /*34c0*/  FSEL R75, R75, -INF , !P1 ;  /* 0xff8000004b4b7808 */ /* 0x000fe40004800000 */
[----:B------:R-:W-:Y:S02]  /*34d0*/  FMNMX R7, R71, R4, !PT ;  /* 0x0000000447077209 */ /* 0x000fe40007800000 */
[----:B------:R-:W-:-:S02]  /*34e0*/  ISETP.GE.AND P1, PT, R3, R2, PT ;  /* 0x000000020300720c */ /* 0x000fc40003f26270 */
[----:B------:R-:W-:Y:S02]  /*34f0*/  FSEL R76, R76, -INF , !P2 ;  /* 0xff8000004c4c7808 */ /* 0x000fe40005000000 */
[----:B------:R-:W-:Y:S02]  /*3500*/  FMNMX R3, R73, R0, !PT ;  /* 0x0000000049037209 */ /* 0x000fe40007800000 */
[----:B------:R-:W-:Y:S02]  /*3510*/  FMNMX R4, R74, R7, !PT ;  /* 0x000000074a047209 */ /* 0x000fe40007800000 */
[----:B------:R-:W-:Y:S02]  /*3520*/  FSEL R77, R77, -INF , !P3 ;  /* 0xff8000004d4d7808 */ /* 0x000fe40005800000 */
[----:B------:R-:W-:Y:S02]  /*3530*/  FMNMX R0, R76, R3, !PT ;  /* 0x000000034c007209 */ /* 0x000fe40007800000 */
[----:B------:R-:W-:-:S02]  /*3540*/  FSEL R78, R78, -INF , !P2 ;  /* 0xff8000004e4e7808 */ /* 0x000fc40005000000 */
[----:B------:R-:W-:Y:S02]  /*3550*/  FMNMX R5, R75, R4, !PT ;  /* 0x000000044b057209 */ /* 0x000fe40007800000 */
[----:B------:R-:W-:Y:S02]  /*3560*/  FSEL R80, R80, -INF , !P4 ;  /* 0xff80000050507808 */ /* 0x000fe40006000000 */
        /* <DEDUP_REMOVED lines=13> */
[----:B------:R-:W-:Y:S02]  /*3640*/  FMNMX R5, R83, R4, !PT ;  /* 0x0000000453057209 */ /* 0x000fe40007800000 */
[----:B------:R-:W-:Y:S02]  /*3650*/  FSEL R86, R86, -INF , !P6 ;  /* 0xff80000056567808 */ /* 0x000fe40007000000 */
[----:B------:R-:W-:-:S02]  /*3660*/  FMNMX R0, R85, R0, !PT ;  /* 0x0000000055007209 */ /* 0x000fc40007800000 */
[----:B------:R-:W-:Y:S02]  /*3670*/  FMNMX R4, R86, R5, !PT ;  /* 0x0000000556047209 */ /* 0x000fe40007800000 */
[----:B------:R-:W-:Y:S01]  /*3680*/  FSEL R87, R87, -INF , !P1 ;  /* 0xff80000057577808 */ /* 0x000fe20004800000 */
[----:B------:R-:W1:Y:S03]  /*3690*/  SHFL.BFLY PT, R5, R0, 0x1, 0x1f ;  /* 0x0c201f0000057f89 */ /* 0x000e6600000e0000 */
[----:B------:R-:W-:-:S05]  /*36a0*/  FMNMX R3, R87, R4, !PT ;  /* 0x0000000457037209 */ /* 0x000fca0007800000 */
[----:B------:R-:W2:Y:S01]  /*36b0*/  SHFL.BFLY PT, R4, R3, 0x1, 0x1f ;  /* 0x0c201f0003047f89 */ /* 0x000ea200000e0000 */
[----:B-1----:R-:W-:-:S05]  /*36c0*/  FMNMX R6, R0, R5, !PT ;  /* 0x0000000500067209 */ /* 0x002fca0007800000 */
[----:B------:R-:W1:Y:S01]  /*36d0*/  SHFL.BFLY PT, R5, R6, 0x2, 0x1f ;  /* 0x0c401f0006057f89 */ /* 0x000e6200000e0000 */
[----:B--2---:R-:W-:-:S05]  /*36e0*/  FMNMX R7, R3, R4, !PT ;  /* 0x0000000403077209 */ /* 0x004fca0007800000 */
[----:B------:R-:W2:Y:S01]  /*36f0*/  SHFL.BFLY PT, R4, R7, 0x2, 0x1f ;  /* 0x0c401f0007047f89 */ /* 0x000ea200000e0000 */
[----:B-1----:R-:W-:-:S04]  /*3700*/  FMNMX R5, R6, R5, !PT ;  /* 0x0000000506057209 */ /* 0x002fc80007800000 */
[----:B------:R-:W-:-:S04]  /*3710*/  FSETP.NEU.AND P1, PT, R5, -INF , PT ;  /* 0xff8000000500780b */ /* 0x000fc80003f2d000 */
[----:B------:R-:W-:Y:S02]  /*3720*/  FSEL R8, R5, RZ, P1 ;  /* 0x000000ff05087208 */ /* 0x000fe40000800000 */
[----:B--2---:R-:W-:-:S03]  /*3730*/  FMNMX R4, R7, R4, !PT ;  /* 0x0000000407047209 */ /* 0x004fc60007800000 */
[----:B------:R-:W-:Y:S01]  /*3740*/  FMUL R8, R8, UR4 ;  /* 0x0000000408087c20 */ /* 0x000fe20008400000 */
[----:B------:R-:W-:-:S03]  /*3750*/  FSETP.NEU.AND P2, PT, R4, -INF , PT ;  /* 0xff8000000400780b */ /* 0x000fc60003f4d000 */
[--C-:B------:R-:W-:Y:S01]  /*3760*/  FFMA R7, R29, UR4, -R8.reuse ;  /* 0x000000041d077c23 */ /* 0x100fe20008000808 */
[--C-:B------:R-:W-:Y:S01]  /*3770*/  FFMA R24, R24, UR4, -R8.reuse ;  /* 0x0000000418187c23 */ /* 0x100fe20008000808 */
[--C-:B------:R-:W-:Y:S01]  /*3780*/  FFMA R9, R33, UR4, -R8.reuse ;  /* 0x0000000421097c23 */ /* 0x100fe20008000808 */
[----:B------:R-:W-:Y:S01]  /*3790*/  FSEL R0, R4, RZ, P2 ;  /* 0x000000ff04007208 */ /* 0x000fe20001000000 */
[--C-:B------:R-:W-:Y:S01]  /*37a0*/  FFMA R28, R28, UR4, -R8.reuse ;  /* 0x000000041c1c7c23 */ /* 0x100fe20008000808 */
[----:B------:R-:W-:Y:S01]  /*37b0*/  FSETP.GEU.AND P5, PT, R7, -126, PT ;  /* 0xc2fc00000700780b */ /* 0x000fe20003fae000 */
        /* <DEDUP_REMOVED lines=9> */
[--C-:B------:R-:W-:Y:S01]  /*3850*/  FFMA R15, R45, UR4, -R8.reuse ;  /* 0x000000042d0f7c23 */ /* 0x100fe20008000808 */
[--C-:B------:R-:W-:Y:S01]  /*3860*/  FFMA R11, R37, UR4, -R8.reuse ;  /* 0x00000004250b7c23 */ /* 0x100fe20008000808 */
[----:B------:R-:W-:Y:S01]  /*3870*/  FSETP.GEU.AND P6, PT, R32, -126, PT ;  /* 0xc2fc00002000780b */ /* 0x000fe20003fce000 */
[----:B------:R-:W-:Y:S01]  /*3880*/  @!P5 FMUL R7, R7, 0.5 ;  /* 0x3f0000000707d820 */ /* 0x000fe20000400000 */
[--C-:B------:R-:W-:Y:S01]  /*3890*/  FFMA R48, R48, UR4, -R8.reuse ;  /* 0x0000000430307c23 */ /* 0x100fe20008000808 */
[----:B------:R-:W-:Y:S01]  /*38a0*/  @!P2 FMUL R24, R24, 0.5 ;  /* 0x3f0000001818a820 */ /* 0x000fe20000400000 */
[--C-:B------:R-:W-:Y:S01]  /*38b0*/  FFMA R19, R53, UR4, -R8.reuse ;  /* 0x0000000435137c23 */ /* 0x100fe20008000808 */
[----:B------:R-:W-:Y:S01]  /*38c0*/  @!P1 FMUL R9, R9, 0.5 ;  /* 0x3f00000009099820 */ /* 0x000fe20000400000 */
[--C-:B------:R-:W-:Y:S01]  /*38d0*/  FFMA R44, R44, UR4, -R8.reuse ;  /* 0x000000042c2c7c23 */ /* 0x100fe20008000808 */
[----:B------:R-:W1:Y:S01]  /*38e0*/  MUFU.EX2 R180, R24 ;  /* 0x0000001800b47308 */ /* 0x000e620000000800 */
[----:B------:R-:W-:Y:S01]  /*38f0*/  @!P4 FMUL R28, R28, 0.5 ;  /* 0x3f0000001c1cc820 */ /* 0x000fe20000400000 */
[----:B------:R-:W-:Y:S01]  /*3900*/  @!P3 FMUL R3, R3, 0.5 ;  /* 0x3f0000000303b820 */ /* 0x000fe20000400000 */
[--C-:B------:R-:W-:Y:S01]  /*3910*/  FFMA R52, R52, UR4, -R8.reuse ;  /* 0x0000000434347c23 */ /* 0x100fe20008000808 */
[--C-:B------:R-:W-:Y:S01]  /*3920*/  FFMA R57, R57, UR4, -R8.reuse ;  /* 0x0000000439397c23 */ /* 0x100fe20008000808 */
[--C-:B------:R-:W-:Y:S01]  /*3930*/  FFMA R23, R60, UR4, -R8.reuse ;  /* 0x000000043c177c23 */ /* 0x100fe20008000808 */
[----:B------:R-:W-:Y:S01]  /*3940*/  @!P6 FMUL R32, R32, 0.5 ;  /* 0x3f0000002020e820 */ /* 0x000fe20000400000 */
[--C-:B------:R-:W-:Y:S01]  /*3950*/  FFMA R17, R49, UR4, -R8.reuse ;  /* 0x0000000431117c23 */ /* 0x100fe20008000808 */
[----:B------:R-:W2:Y:S01]  /*3960*/  MUFU.EX2 R7, R7 ;  /* 0x0000000700077308 */ /* 0x000ea20000000800 */
[--C-:B------:R-:W-:Y:S01]  /*3970*/  FFMA R21, R56, UR4, -R8.reuse ;  /* 0x0000000438157c23 */ /* 0x100fe20008000808 */
[--C-:B------:R-:W-:Y:S01]  /*3980*/  FFMA R25, R64, UR4, -R8.reuse ;  /* 0x0000000440197c23 */ /* 0x100fe20008000808 */
[--C-:B------:R-:W-:Y:S01]  /*3990*/  FFMA R65, R65, UR4, -R8.reuse ;  /* 0x0000000441417c23 */ /* 0x100fe20008000808 */
[--C-:B------:R-:W-:Y:S01]  /*39a0*/  FFMA R69, R69, UR4, -R8.reuse ;  /* 0x0000000445457c23 */ /* 0x100fe20008000808 */
[--C-:B------:R-:W-:Y:S01]  /*39b0*/  FFMA R72, R72, UR4, -R8.reuse ;  /* 0x0000000448487c23 */ /* 0x100fe20008000808 */
[--C-:B------:R-:W-:Y:S01]  /*39c0*/  FFMA R61, R61, UR4, -R8.reuse ;  /* 0x000000043d3d7c23 */ /* 0x100fe20008000808 */
[--C-:B------:R-:W-:Y:S01]  /*39d0*/  FFMA R77, R77, UR4, -R8.reuse ;  /* 0x000000044d4d7c23 */ /* 0x100fe20008000808 */
[----:B------:R-:W3:Y:S01]  /*39e0*/  MUFU.EX2 R182, R28 ;  /* 0x0000001c00b67308 */ /* 0x000ee20000000800 */
[----:B-1----:R-:W-:Y:S01]  /*39f0*/  @!P2 FMUL R180, R180, R180 ;  /* 0x000000b4b4b4a220 */ /* 0x002fe20000400000 */
[----:B------:R-:W-:Y:S01]  /*3a00*/  FSETP.GEU.AND P2, PT, R36, -126, PT ;  /* 0xc2fc00002400780b */ /* 0x000fe20003f4e000 */
[--C-:B------:R-:W-:Y:S01]  /*3a10*/  FFMA R68, R68, UR4, -R8.reuse ;  /* 0x0000000444447c23 */ /* 0x100fe20008000808 */
[--C-:B------:R-:W-:Y:S01]  /*3a20*/  FFMA R76, R76, UR4, -R8.reuse ;  /* 0x000000044c4c7c23 */ /* 0x100fe20008000808 */
[--C-:B------:R-:W-:Y:S01]  /*3a30*/  FFMA R81, R81, UR4, -R8.reuse ;  /* 0x0000000451517c23 */ /* 0x100fe20008000808 */
[----:B------:R-:W-:Y:S01]  /*3a40*/  FMUL R0, R0, UR4 ;  /* 0x0000000400007c20 */ /* 0x000fe20008400000 */
[----:B------:R-:W-:Y:S01]  /*3a50*/  FFMA R84, R84, UR4, -R8 ;  /* 0x0000000454547c23 */ /* 0x000fe20008000808 */
[----:B------:R-:W1:Y:S01]  /*3a60*/  MUFU.EX2 R9, R9 ;  /* 0x0000000900097308 */ /* 0x000e620000000800 */
[----:B--2---:R-:W-:Y:S01]  /*3a70*/  @!P5 FMUL R7, R7, R7 ;  /* 0x000000070707d220 */ /* 0x004fe20000400000 */
[----:B------:R-:W-:Y:S01]  /*3a80*/  FSETP.GEU.AND P5, PT, R13, -126, PT ;  /* 0xc2fc00000d00780b */ /* 0x000fe20003fae000 */
[--C-:B------:R-:W-:Y:S01]  /*3a90*/  FFMA R6, R27, UR4, -R0.reuse ;  /* 0x000000041b067c23 */ /* 0x100fe20008000800 */
[----:B------:R-:W-:Y:S01]  /*3aa0*/  FFMA R10, R31, UR4, -R0 ;  /* 0x000000041f0a7c23 */ /* 0x000fe20008000800 */
[--C-:B------:R-:W-:Y:S01]  /*3ab0*/  FFMA R73, R73, UR4, -R8.reuse ;  /* 0x0000000449497c23 */ /* 0x100fe20008000808 */
[----:B------:R-:W-:Y:S01]  /*3ac0*/  FFMA R80, R80, UR4, -R8 ;  /* 0x0000000450507c23 */ /* 0x000fe20008000808 */
[----:B------:R-:W-:Y:S01]  /*3ad0*/  @!P2 FMUL R36, R36, 0.5 ;  /* 0x3f0000002424a820 */ /* 0x000fe20000400000 */
[----:B------:R-:W2:Y:S01]  /*3ae0*/  MUFU.EX2 R3, R3 ;  /* 0x0000000300037308 */ /* 0x000ea20000000800 */
[----:B---3--:R-:W-:Y:S01]  /*3af0*/  @!P4 FMUL R182, R182, R182 ;  /* 0x000000b6b6b6c220 */ /* 0x008fe20000400000 */
[----:B------:R-:W-:Y:S01]  /*3b00*/  FSETP.GEU.AND P4, PT, R40, -126, PT ;  /* 0xc2fc00002800780b */ /* 0x000fe20003f8e000 */
[--C-:B------:R-:W-:Y:S01]  /*3b10*/  FFMA R26, R26, UR4, -R0.reuse ;  /* 0x000000041a1a7c23 */ /* 0x100fe20008000800 */
[--C-:B------:R-:W-:Y:S01]  /*3b20*/  FFMA R12, R35, UR4, -R0.reuse ;  /* 0x00000004230c7c23 */ /* 0x100fe20008000800 */
[----:B------:R-:W-:Y:S01]  /*3b30*/  FFMA R34, R34, UR4, -R0 ;  /* 0x0000000422227c23 */ /* 0x000fe20008000800 */
[----:B------:R-:W-:Y:S01]  /*3b40*/  FFMA R8, R85, UR4, -R8 ;  /* 0x0000000455087c23 */ /* 0x000fe20008000808 */
[----:B------:R-:W-:Y:S01]  /*3b50*/  @!P5 FMUL R13, R13, 0.5 ;  /* 0x3f0000000d0dd820 */ /* 0x000fe20000400000 */
[----:B------:R-:W3:Y:S01]  /*3b60*/  MUFU.EX2 R178, R36 ;  /* 0x0000002400b27308 */ /* 0x000ee20000000800 */
[----:B-1----:R-:W-:Y:S01]  /*3b70*/  @!P1 FMUL R9, R9, R9 ;  /* 0x0000000909099220 */ /* 0x002fe20000400000 */
[----:B------:R-:W-:Y:S01]  /*3b80*/  FSETP.GEU.AND P1, PT, R15, -126, PT ;  /* 0xc2fc00000f00780b */ /* 0x000fe20003f2e000 */
[--C-:B------:R-:W-:Y:S01]  /*3b90*/  FFMA R30, R30, UR4, -R0.reuse ;  /* 0x000000041e1e7c23 */ /* 0x100fe20008000800 */
[--C-:B------:R-:W-:Y:S01]  /*3ba0*/  FFMA R38, R38, UR4, -R0.reuse ;  /* 0x0000000426267c23 */ /* 0x100fe20008000800 */
[--C-:B------:R-:W-:Y:S01]  /*3bb0*/  FFMA R39, R39, UR4, -R0.reuse ;  /* 0x0000000427277c23 */ /* 0x100fe20008000800 */
[--C-:B------:R-:W-:Y:S01]  /*3bc0*/  FFMA R43, R43, UR4, -R0.reuse ;  /* 0x000000042b2b7c23 */ /* 0x100fe20008000800 */
[----:B------:R-:W-:Y:S01]  /*3bd0*/  @!P4 FMUL R40, R40, 0.5 ;  /* 0x3f0000002828c820 */ /* 0x000fe20000400000 */
[----:B------:R-:W1:Y:S01]  /*3be0*/  MUFU.EX2 R13, R13 ;  /* 0x0000000d000d7308 */ /* 0x000e620000000800 */
[----:B--2---:R-:W-:Y:S01]  /*3bf0*/  @!P3 FMUL R3, R3, R3 ;  /* 0x000000030303b220 */ /* 0x004fe20000400000 */
[----:B------:R-:W-:Y:S01]  /*3c00*/  FSETP.GEU.AND P3, PT, R11, -126, PT ;  /* 0xc2fc00000b00780b */ /* 0x000fe20003f6e000 */
[--C-:B------:R-:W-:Y:S01]  /*3c10*/  FFMA R46, R46, UR4, -R0.reuse ;  /* 0x000000042e2e7c23 */ /* 0x100fe20008000800 */
[--C-:B------:R-:W-:Y:S01]  /*3c20*/  FFMA R42, R42, UR4, -R0.reuse ;  /* 0x000000042a2a7c23 */ /* 0x100fe20008000800 */
[--C-:B------:R-:W-:Y:S01]  /*3c30*/  FFMA R50, R50, UR4, -R0.reuse ;  /* 0x0000000432327c23 */ /* 0x100fe20008000800 */
[--C-:B------:R-:W-:Y:S01]  /*3c40*/  FFMA R51, R51, UR4, -R0.reuse ;  /* 0x0000000433337c23 */ /* 0x100fe20008000800 */
[----:B------:R-:W-:Y:S01]  /*3c50*/  @!P1 FMUL R15, R15, 0.5 ;  /* 0x3f0000000f0f9820 */ /* 0x000fe20000400000 */
[----:B------:R-:W2:Y:S01]  /*3c60*/  MUFU.EX2 R176, R32 ;  /* 0x0000002000b07308 */ /* 0x000ea20000000800 */
[----:B---3--:R-:W-:Y:S01]  /*3c70*/  @!P2 FMUL R178, R178, R178 ;  /* 0x000000b2b2b2a220 */ /* 0x008fe20000400000 */
[----:B------:R-:W-:Y:S01]  /*3c80*/  FSETP.GEU.AND P2, PT, R48, -126, PT ;  /* 0xc2fc00003000780b */ /* 0x000fe20003f4e000 */
[--C-:B------:R-:W-:Y:S01]  /*3c90*/  FFMA R55, R55, UR4, -R0.reuse ;  /* 0x0000000437377c23 */ /* 0x100fe20008000800 */
[--C-:B------:R-:W-:Y:S01]  /*3ca0*/  FFMA R58, R58, UR4, -R0.reuse ;  /* 0x000000043a3a7c23 */ /* 0x100fe20008000800 */
[--C-:B------:R-:W-:Y:S01]  /*3cb0*/  FFMA R47, R47, UR4, -R0.reuse ;  /* 0x000000042f2f7c23 */ /* 0x100fe20008000800 */
[--C-:B------:R-:W-:Y:S01]  /*3cc0*/  FFMA R54, R54, UR4, -R0.reuse ;  /* 0x0000000436367c23 */ /* 0x100fe20008000800 */
        /* <DEDUP_REMOVED lines=30> */
[----:B------:R-:W-:Y:S01]  /*3eb0*/  FFMA R87, R87, UR4, -R0 ;  /* 0x0000000457577c23 */ /* 0x000fe20008000800 */
[----:B------:R-:W-:Y:S01]  /*3ec0*/  USEL UR4, URZ, 0x1, UP0 ;  /* 0x000000013f047887 */ /* 0x000fe20008000000 */
[----:B------:R-:W-:Y:S01]  /*3ed0*/  @!P4 FMUL R52, R52, 0.5 ;  /* 0x3f0000003434c820 */ /* 0x000fe20000400000 */
[----:B------:R-:W1:Y:S01]  /*3ee0*/  MUFU.EX2 R174, R44 ;  /* 0x0000002c00ae7308 */ /* 0x000e620000000800 */
[----:B--2---:R-:W-:Y:S01]  /*3ef0*/  @!P2 FMUL R168, R168, R168 ;  /* 0x000000a8a8a8a220 */ /* 0x004fe20000400000 */
[----:B------:R-:W-:-:S02]  /*3f00*/  FSETP.GEU.AND P2, PT, R23, -126, PT ;  /* 0xc2fc00001700780b */ /* 0x000fc40003f4e000 */
[----:B------:R-:W-:-:S03]  /*3f10*/  LOP3.LUT R16, R16, UR4, RZ, 0x3c, !PT ;  /* 0x0000000410107c12 */ /* 0x000fc6000f8e3cff */
[----:B------:R-:W-:Y:S01]  /*3f20*/  @!P1 FMUL R57, R57, 0.5 ;  /* 0x3f00000039399820 */ /* 0x000fe20000400000 */
[----:B------:R-:W2:Y:S01]  /*3f30*/  MUFU.EX2 R170, R52 ;  /* 0x0000003400aa7308 */ /* 0x000ea20000000800 */
[----:B---3--:R-:W-:Y:S01]  /*3f40*/  @!P3 FMUL R11, R11, R11 ;  /* 0x0000000b0b0bb220 */ /* 0x008fe20000400000 */
[----:B------:R-:W-:-:S05]  /*3f50*/  FSETP.GEU.AND P3, PT, R17, -126, PT ;  /* 0xc2fc00001100780b */ /* 0x000fca0003f6e000 */
[----:B------:R-:W-:Y:S01]  /*3f60*/  @!P2 FMUL R23, R23, 0.5 ;  /* 0x3f0000001717a820 */ /* 0x000fe20000400000 */
[----:B------:R-:W3:Y:S01]  /*3f70*/  MUFU.EX2 R19, R19 ;  /* 0x0000001300137308 */ /* 0x000ee20000000800 */
[----:B-1----:R-:W-:Y:S01]  /*3f80*/  @!P6 FMUL R174, R174, R174 ;  /* 0x000000aeaeaee220 */ /* 0x002fe20000400000 */
[----:B------:R-:W-:-:S05]  /*3f90*/  FSETP.GEU.AND P6, PT, R21, -126, PT ;  /* 0xc2fc00001500780b */ /* 0x000fca0003fce000 */
[----:B------:R-:W-:Y:S01]  /*3fa0*/  @!P3 FMUL R17, R17, 0.5 ;  /* 0x3f0000001111b820 */ /* 0x000fe20000400000 */
[----:B------:R-:W1:Y:S01]  /*3fb0*/  MUFU.EX2 R164, R57 ;  /* 0x0000003900a47308 */ /* 0x000e620000000800 */
[----:B--2---:R-:W-:Y:S01]  /*3fc0*/  @!P4 FMUL R170, R170, R170 ;  /* 0x000000aaaaaac220 */ /* 0x004fe20000400000 */
[----:B------:R-:W-:-:S05]  /*3fd0*/  FSETP.GEU.AND P4, PT, R25, -126, PT ;  /* 0xc2fc00001900780b */ /* 0x000fca0003f8e000 */
        /* <DEDUP_REMOVED lines=19> */
[----:B------:R-:W-:-:S03]  /*4110*/  FSETP.GEU.AND P6, PT, R68, -126, PT ;  /* 0xc2fc00004400780b */ /* 0x000fc60003fce000 */
[----:B------:R-:W-:Y:S01]  /*4120*/  FADD R0, R180, R21 ;  /* 0x00000015b4007221 */ /* 0x000fe20000000000 */
[----:B------:R-:W-:Y:S01]  /*4130*/  F2FP.F16.F32.PACK_AB R180, R3, R180 ;  /* 0x000000b403b4723e */ /* 0x000fe200000000ff */
[----:B------:R-:W-:Y:S01]  /*4140*/  @!P3 FMUL R61, R61, 0.5 ;  /* 0x3f0000003d3db820 */ /* 0x000fe20000400000 */
[----:B------:R-:W1:Y:S01]  /*4150*/  MUFU.EX2 R162, R69 ;  /* 0x0000004500a27308 */ /* 0x000e620000000800 */
[----:B--2---:R-:W-:Y:S01]  /*4160*/  @!P5 FMUL R160, R160, R160 ;  /* 0x000000a0a0a0d220 */ /* 0x004fe20000400000 */
[----:B------:R-:W-:-:S05]  /*4170*/  FSETP.GEU.AND P5, PT, R77, -126, PT ;  /* 0xc2fc00004d00780b */ /* 0x000fca0003fae000 */
[----:B------:R-:W-:Y:S01]  /*4180*/  @!P6 FMUL R68, R68, 0.5 ;  /* 0x3f0000004444e820 */ /* 0x000fe20000400000 */
[----:B------:R-:W2:Y:S01]  /*4190*/  MUFU.EX2 R29, R72 ;  /* 0x00000048001d7308 */ /* 0x000ea20000000800 */
[----:B---3--:R-:W-:Y:S01]  /*41a0*/  @!P4 FMUL R25, R25, R25 ;  /* 0x000000191919c220 */ /* 0x008fe20000400000 */
[----:B------:R-:W-:-:S03]  /*41b0*/  FSETP.GEU.AND P4, PT, R76, -126, PT ;  /* 0xc2fc00004c00780b */ /* 0x000fc60003f8e000 */
[----:B------:R-:W-:Y:S01]  /*41c0*/  FADD R24, R176, R25 ;  /* 0x00000019b0187221 */ /* 0x000fe20000000000 */
[----:B------:R-:W-:Y:S01]  /*41d0*/  F2FP.F16.F32.PACK_AB R176, R9, R176 ;  /* 0x000000b009b0723e */ /* 0x000fe200000000ff */
[----:B------:R-:W-:Y:S01]  /*41e0*/  @!P5 FMUL R77, R77, 0.5 ;  /* 0x3f0000004d4dd820 */ /* 0x000fe20000400000 */
[----:B------:R-:W3:Y:S01]  /*41f0*/  MUFU.EX2 R166, R61 ;  /* 0x0000003d00a67308 */ /* 0x000ee20000000800 */
[----:B-1----:R-:W-:Y:S01]  /*4200*/  @!P1 FMUL R162, R162, R162 ;  /* 0x000000a2a2a29220 */ /* 0x002fe20000400000 */
[----:B------:R-:W-:-:S03]  /*4210*/  FSETP.GEU.AND P1, PT, R81, -126, PT ;  /* 0xc2fc00005100780b */ /* 0x000fc60003f2e000 */
[----:B------:R-:W-:Y:S02]  /*4220*/  FADD R28, R11, R162 ;  /* 0x000000a20b1c7221 */ /* 0x000fe40000000000 */
[----:B------:R-:W-:Y:S01]  /*4230*/  @!P4 FMUL R76, R76, 0.5 ;  /* 0x3f0000004c4cc820 */ /* 0x000fe20000400000 */
[----:B------:R-:W1:Y:S01]  /*4240*/  MUFU.EX2 R158, R77 ;  /* 0x0000004d009e7308 */ /* 0x000e620000000800 */
[----:B--2---:R-:W-:Y:S01]  /*4250*/  @!P2 FMUL R29, R29, R29 ;  /* 0x0000001d1d1da220 */ /* 0x004fe20000400000 */
[----:B------:R-:W-:-:S03]  /*4260*/  FSETP.GEU.AND P2, PT, R84, -126, PT ;  /* 0xc2fc00005400780b */ /* 0x000fc60003f4e000 */
[----:B------:R-:W-:Y:S01]  /*4270*/  FADD R37, R172, R29 ;  /* 0x0000001dac257221 */ /* 0x000fe20000000000 */
[----:B------:R-:W-:Y:S01]  /*4280*/  F2FP.F16.F32.PACK_AB R172, R13, R172 ;  /* 0x000000ac0dac723e */ /* 0x000fe200000000ff */
        /* <DEDUP_REMOVED lines=11> */
[----:B------:R-:W-:-:S04]  /*4340*/  FSETP.GEU.AND P6, PT, R80, -126, PT ;  /* 0xc2fc00005000780b */ /* 0x000fc80003fce000 */
        /* <DEDUP_REMOVED lines=13> */
[----:B------:R-:W-:-:S05]  /*4420*/  FSETP.GEU.AND P2, PT, R34, -126, PT ;  /* 0xc2fc00002200780b */ /* 0x000fca0003f4e000 */
[----:B------:R-:W-:Y:S01]  /*4430*/  @!P1 FMUL R10, R10, 0.5 ;  /* 0x3f0000000a0a9820 */ /* 0x000fe20000400000 */
[----:B------:R2:W4:Y:S01]  /*4440*/  MUFU.EX2 R181, R26 ;  /* 0x0000001a00b57308 */ /* 0x0005220000000800 */
[----:B---3--:R-:W-:Y:S01]  /*4450*/  @!P3 FMUL R156, R156, R156 ;  /* 0x0000009c9c9cb220 */ /* 0x008fe20000400000 */
[----:B------:R-:W-:-:S05]  /*4460*/  FSETP.GEU.AND P3, PT, R8, -126, PT ;  /* 0xc2fc00000800780b */ /* 0x000fca0003f6e000 */
[----:B------:R-:W-:Y:S01]  /*4470*/  @!P2 FMUL R34, R34, 0.5 ;  /* 0x3f0000002222a820 */ /* 0x000fe20000400000 */
[----:B------:R-:W3:Y:S01]  /*4480*/  MUFU.EX2 R6, R6 ;  /* 0x0000000600067308 */ /* 0x000ee20000000800 */
[----:B-1----:R-:W-:Y:S01]  /*4490*/  @!P6 FMUL R33, R33, R33 ;  /* 0x000000212121e220 */ /* 0x002fe20000400000 */
[----:B------:R-:W-:Y:S01]  /*44a0*/  FSETP.GEU.AND P6, PT, R30, -126, PT ;  /* 0xc2fc00001e00780b */ /* 0x000fe20003fce000 */
[----:B--2---:R-:W-:Y:S01]  /*44b0*/  FADD R26, R9, R160 ;  /* 0x000000a0091a7221 */ /* 0x004fe20000000000 */
[----:B------:R-:W-:Y:S02]  /*44c0*/  F2FP.F16.F32.PACK_AB R160, R160, R25 ;  /* 0x00000019a0a0723e */ /* 0x000fe400000000ff */
[----:B------:R-:W-:Y:S01]  /*44d0*/  F2FP.F16.F32.PACK_AB R152, R152, R33 ;  /* 0x000000219898723e */ /* 0x000fe200000000ff */
[----:B------:R-:W-:Y:S01]  /*44e0*/  @!P3 FMUL R8, R8, 0.5 ;  /* 0x3f0000000808b820 */ /* 0x000fe20000400000 */
[----:B------:R-:W1:Y:S01]  /*44f0*/  MUFU.EX2 R10, R10 ;  /* 0x0000000a000a7308 */ /* 0x000e620000000800 */
[----:B----4-:R-:W-:Y:S01]  /*4500*/  @!P4 FMUL R181, R181, R181 ;  /* 0x000000b5b5b5c220 */ /* 0x010fe20000400000 */
[----:B------:R-:W-:Y:S01]  /*4510*/  FSETP.GEU.AND P4, PT, R38, -126, PT ;  /* 0xc2fc00002600780b */ /* 0x000fe20003f8e000 */
[----:B------:R-:W-:Y:S01]  /*4520*/  FADD R45, R26, R41 ;  /* 0x000000291a2d7221 */ /* 0x000fe20000000000 */
[----:B------:R-:W-:Y:S01]  /*4530*/  FADD R26, R178, R27 ;  /* 0x0000001bb21a7221 */ /* 0x000fe20000000000 */
[----:B------:R-:W-:-:S02]  /*4540*/  F2FP.F16.F32.PACK_AB R178, R11, R178 ;  /* 0x000000b20bb2723e */ /* 0x000fc400000000ff */
        /* <DEDUP_REMOVED lines=9> */
[----:B------:R1:W4:Y:S01]  /*45e0*/  MUFU.EX2 R183, R30 ;  /* 0x0000001e00b77308 */ /* 0x0003220000000800 */
[----:B--2---:R-:W-:Y:S01]  /*45f0*/  @!P2 FMUL R177, R177, R177 ;  /* 0x000000b1b1b1a220 */ /* 0x004fe20000400000 */
[----:B------:R-:W-:-:S05]  /*4600*/  FSETP.GEU.AND P2, PT, R46, -126, PT ;  /* 0xc2fc00002e00780b */ /* 0x000fca0003f4e000 */
[----:B------:R-:W-:Y:S01]  /*4610*/  @!P1 FMUL R43, R43, 0.5 ;  /* 0x3f0000002b2b9820 */ /* 0x000fe20000400000 */
[----:B------:R-:W2:Y:S01]  /*4620*/  MUFU.EX2 R179, R38 ;  /* 0x0000002600b37308 */ /* 0x000ea20000000800 */
[----:B---3--:R-:W-:Y:S01]  /*4630*/  @!P3 FMUL R154, R154, R154 ;  /* 0x0000009a9a9ab220 */ /* 0x008fe20000400000 */
[----:B------:R-:W-:Y:S01]  /*4640*/  FSETP.GEU.AND P3, PT, R12, -126, PT ;  /* 0xc2fc00000c00780b */ /* 0x000fe20003f6e000 */
[----:B-1----:R-:W-:Y:S01]  /*4650*/  FADD R30, R0, R37 ;  /* 0x00000025001e7221 */ /* 0x002fe20000000000 */
[----:B------:R-:W-:Y:S01]  /*4660*/  FADD R0, R3, R164 ;  /* 0x000000a403007221 */ /* 0x000fe20000000000 */
[----:B------:R-:W-:Y:S01]  /*4670*/  FADD R37, R13, R156 ;  /* 0x0000009c0d257221 */ /* 0x000fe20000000000 */
[----:B------:R-:W-:Y:S01]  /*4680*/  FADD R41, R19, R154 ;  /* 0x0000009a13297221 */ /* 0x000fe20000000000 */
[----:B------:R-:W-:Y:S01]  /*4690*/  @!P2 FMUL R46, R46, 0.5 ;  /* 0x3f0000002e2ea820 */ /* 0x000fe20000400000 */
[----:B------:R1:W3:Y:S01]  /*46a0*/  MUFU.EX2 R8, R39 ;  /* 0x0000002700087308 */ /* 0x0002e20000000800 */
[----:B----4-:R-:W-:Y:S01]  /*46b0*/  @!P6 FMUL R183, R183, R183 ;  /* 0x000000b7b7b7e220 */ /* 0x010fe20000400000 */
[----:B------:R-:W-:Y:S01]  /*46c0*/  FSETP.GEU.AND P6, PT, R42, -126, PT ;  /* 0xc2fc00002a00780b */ /* 0x000fe20003fce000 */
[----:B------:R-:W-:Y:S01]  /*46d0*/  FADD R32, R0, R37 ;  /* 0x0000002500207221 */ /* 0x000fe20000000000 */
[----:B------:R-:W-:Y:S01]  /*46e0*/  FADD R37, R15, R158 ;  /* 0x0000009e0f257221 */ /* 0x000fe20000000000 */
[----:B------:R-:W-:Y:S01]  /*46f0*/  FADD R41, R28, R41 ;  /* 0x000000291c297221 */ /* 0x000fe20000000000 */
[----:B------:R-:W-:Y:S01]  /*4700*/  F2FP.F16.F32.PACK_AB R164, R164, R21 ;  /* 0x00000015a4a4723e */ /* 0x000fe200000000ff */
[----:B------:R-:W-:Y:S01]  /*4710*/  @!P3 FMUL R12, R12, 0.5 ;  /* 0x3f0000000c0cb820 */ /* 0x000fe20000400000 */
[----:B------:R4:W5:Y:S01]  /*4720*/  MUFU.EX2 R14, R43 ;  /* 0x0000002b000e7308 */ /* 0x0009620000000800 */
[----:B--2---:R-:W-:Y:S01]  /*4730*/  @!P4 FMUL R179, R179, R179 ;  /* 0x000000b3b3b3c220 */ /* 0x004fe20000400000 */
[----:B------:R-:W-:Y:S01]  /*4740*/  FSETP.GEU.AND P4, PT, R50, -126, PT ;  /* 0xc2fc00003200780b */ /* 0x000fe20003f8e000 */
[----:B-1----:R-:W-:Y:S01]  /*4750*/  FADD R39, R168, R33 ;  /* 0x00000021a8277221 */ /* 0x002fe20000000000 */
[----:B------:R-:W-:Y:S01]  /*4760*/  FADD R32, R32, R45 ;  /* 0x0000002d20207221 */ /* 0x000fe20000000000 */
[----:B------:R-:W-:-:S02]  /*4770*/  F2FP.F16.F32.PACK_AB R168, R17, R168 ;  /* 0x000000a811a8723e */ /* 0x000fc400000000ff */
[----:B------:R-:W-:Y:S01]  /*4780*/  @!P6 FMUL R42, R42, 0.5 ;  /* 0x3f0000002a2ae820 */ /* 0x000fe20000400000 */
[----:B------:R-:W1:Y:S01]  /*4790*/  MUFU.EX2 R175, R46 ;  /* 0x0000002e00af7308 */ /* 0x000e620000000800 */
[----:B---3--:R-:W-:Y:S01]  /*47a0*/  @!P5 FMUL R8, R8, R8 ;  /* 0x000000080808d220 */ /* 0x008fe20000400000 */
[----:B------:R-:W-:Y:S01]  /*47b0*/  FSETP.GEU.AND P5, PT, R51, -126, PT ;  /* 0xc2fc00003300780b */ /* 0x000fe20003fae000 */
[----:B----4-:R-:W-:Y:S01]  /*47c0*/  FADD R43, R24, R39 ;  /* 0x00000027182b7221 */ /* 0x010fe20000000000 */
[----:B------:R-:W-:Y:S01]  /*47d0*/  FADD R24, R182, R23 ;  /* 0x00000017b6187221 */ /* 0x000fe20000000000 */
[----:B------:R-:W-:Y:S01]  /*47e0*/  FADD R39, R174, R31 ;  /* 0x0000001fae277221 */ /* 0x000fe20000000000 */
[----:B------:R-:W-:Y:S01]  /*47f0*/  F2FP.F16.F32.PACK_AB R182, R7, R182 ;  /* 0x000000b607b6723e */ /* 0x000fe200000000ff */
[----:B------:R-:W-:Y:S01]  /*4800*/  @!P4 FMUL R50, R50, 0.5 ;  /* 0x3f0000003232c820 */ /* 0x000fe20000400000 */
[----:B------:R-:W2:Y:S01]  /*4810*/  MUFU.EX2 R12, R12 ;  /* 0x0000000c000c7308 */ /* 0x000ea20000000800 */
[----:B-----5:R-:W-:Y:S01]  /*4820*/  @!P1 FMUL R14, R14, R14 ;  /* 0x0000000e0e0e9220 */ /* 0x020fe20000400000 */
[----:B------:R-:W-:Y:S01]  /*4830*/  FSETP.GEU.AND P1, PT, R55, -126, PT ;  /* 0xc2fc00003700780b */ /* 0x000fe20003f2e000 */
[----:B------:R-:W-:Y:S01]  /*4840*/  FADD R34, R24, R39 ;  /* 0x0000002718227221 */ /* 0x000fe20000000000 */
[----:B------:R-:W-:Y:S01]  /*4850*/  FADD R39, R170, R35 ;  /* 0x00000023aa277221 */ /* 0x000fe20000000000 */
[----:B------:R-:W-:Y:S01]  /*4860*/  FADD R24, R7, R166 ;  /* 0x000000a607187221 */ /* 0x000fe20000000000 */
[----:B------:R-:W-:Y:S01]  /*4870*/  FADD R30, R30, R43 ;  /* 0x0000002b1e1e7221 */ /* 0x000fe20000000000 */
[----:B------:R-:W-:Y:S01]  /*4880*/  @!P5 FMUL R51, R51, 0.5 ;  /* 0x3f0000003333d820 */ /* 0x000fe20000400000 */
[----:B------:R-:W3:Y:S01]  /*4890*/  MUFU.EX2 R173, R42 ;  /* 0x0000002a00ad7308 */ /* 0x000ee20000000800 */
[----:B-1----:R-:W-:Y:S01]  /*48a0*/  @!P2 FMUL R175, R175, R175 ;  /* 0x000000afafafa220 */ /* 0x002fe20000400000 */
[----:B------:R-:W-:Y:S01]  /*48b0*/  FSETP.GEU.AND P2, PT, R58, -126, PT ;  /* 0xc2fc00003a00780b */ /* 0x000fe20003f4e000 */
[----:B------:R-:W-:Y:S01]  /*48c0*/  FADD R39, R26, R39 ;  /* 0x000000271a277221 */ /* 0x000fe20000000000 */
[----:B------:R-:W-:Y:S01]  /*48d0*/  FADD R24, R24, R37 ;  /* 0x0000002518187221 */ /* 0x000fe20000000000 */
[----:B------:R-:W-:-:S02]  /*48e0*/  F2FP.F16.F32.PACK_AB R174, R15, R174 ;  /* 0x000000ae0fae723e */ /* 0x000fc400000000ff */
[----:B------:R-:W-:Y:S01]  /*48f0*/  @!P1 FMUL R55, R55, 0.5 ;  /* 0x3f00000037379820 */ /* 0x000fe20000400000 */
[----:B------:R-:W1:Y:S01]  /*4900*/  MUFU.EX2 R169, R50 ;  /* 0x0000003200a97308 */ /* 0x000e620000000800 */
[----:B--2---:R-:W-:Y:S01]  /*4910*/  @!P3 FMUL R12, R12, R12 ;  /* 0x0000000c0c0cb220 */ /* 0x004fe20000400000 */
[----:B------:R-:W-:Y:S01]  /*4920*/  FSETP.GEU.AND P3, PT, R47, -126, PT ;  /* 0xc2fc00002f00780b */ /* 0x000fe20003f6e000 */
[----:B------:R-:W-:Y:S01]  /*4930*/  FADD R39, R34, R39 ;  /* 0x0000002722277221 */ /* 0x000fe20000000000 */
[----:B------:R-:W-:Y:S01]  /*4940*/  FADD R41, R24, R41 ;  /* 0x0000002918297221 */ /* 0x000fe20000000000 */
[----:B------:R-:W-:Y:S02]  /*4950*/  F2FP.F16.F32.PACK_AB R170, R19, R170 ;  /* 0x000000aa13aa723e */ /* 0x000fe400000000ff */
[----:B------:R-:W-:Y:S01]  /*4960*/  @!P2 FMUL R58, R58, 0.5 ;  /* 0x3f0000003a3aa820 */ /* 0x000fe20000400000 */
[----:B------:R-:W2:Y:S01]  /*4970*/  MUFU.EX2 R20, R51 ;  /* 0x0000003300147308 */ /* 0x000ea20000000800 */
[----:B---3--:R-:W-:Y:S01]  /*4980*/  @!P6 FMUL R173, R173, R173 ;  /* 0x000000adadade220 */ /* 0x008fe20000400000 */
[----:B------:R-:W-:Y:S01]  /*4990*/  FSETP.GEU.AND P6, PT, R54, -126, PT ;  /* 0xc2fc00003600780b */ /* 0x000fe20003fce000 */
[----:B------:R-:W-:Y:S01]  /*49a0*/  FADD R30, R30, R39 ;  /* 0x000000271e1e7221 */ /* 0x000fe20000000000 */
[----:B------:R-:W-:Y:S01]  /*49b0*/  FADD R41, R32, R41 ;  /* 0x0000002920297221 */ /* 0x000fe20000000000 */
[----:B------:R-:W-:-:S02]  /*49c0*/  F2FP.F16.F32.PACK_AB R166, R166, R23 ;  /* 0x00000017a6a6723e */ /* 0x000fc400000000ff */
[----:B------:R-:W-:Y:S01]  /*49d0*/  @!P3 FMUL R47, R47, 0.5 ;  /* 0x3f0000002f2fb820 */ /* 0x000fe20000400000 */
[----:B------:R-:W3:Y:S01]  /*49e0*/  MUFU.EX2 R22, R55 ;  /* 0x0000003700167308 */ /* 0x000ee20000000800 */
[----:B-1----:R-:W-:Y:S01]  /*49f0*/  @!P4 FMUL R169, R169, R169 ;  /* 0x000000a9a9a9c220 */ /* 0x002fe20000400000 */
[----:B------:R-:W-:Y:S01]  /*4a00*/  FSETP.GEU.AND P4, PT, R62, -126, PT ;  /* 0xc2fc00003e00780b */ /* 0x000fe20003f8e000 */
[----:B------:R-:W-:Y:S01]  /*4a10*/  FADD R228, R30, R41 ;  /* 0x000000291ee47221 */ /* 0x000fe20000000000 */
[----:B------:R-:W-:Y:S02]  /*4a20*/  F2FP.F16.F32.PACK_AB R156, R156, R29 ;  /* 0x0000001d9c9c723e */ /* 0x000fe400000000ff */
[----:B------:R-:W-:Y:S01]  /*4a30*/  F2FP.F16.F32.PACK_AB R158, R158, R31 ;  /* 0x0000001f9e9e723e */ /* 0x000fe200000000ff */
[----:B------:R-:W-:Y:S01]  /*4a40*/  @!P6 FMUL R54, R54, 0.5 ;  /* 0x3f0000003636e820 */ /* 0x000fe20000400000 */
[----:B------:R-:W1:Y:S01]  /*4a50*/  MUFU.EX2 R58, R58 ;  /* 0x0000003a003a7308 */ /* 0x000e620000000800 */
[----:B--2---:R-:W-:Y:S01]  /*4a60*/  @!P5 FMUL R20, R20, R20 ;  /* 0x000000141414d220 */ /* 0x004fe20000400000 */
[----:B------:R-:W-:-:S02]  /*4a70*/  FSETP.GEU.AND P5, PT, R63, -126, PT ;  /* 0xc2fc00003f00780b */ /* 0x000fc40003fae000 */
[----:B------:R-:W-:-:S03]  /*4a80*/  F2FP.F16.F32.PACK_AB R154, R154, R35 ;  /* 0x000000239a9a723e */ /* 0x000fc600000000ff */
        /* <DEDUP_REMOVED lines=30> */
[----:B------:R-:W-:Y:S02]  /*4c70*/  FADD R37, R12, R161 ;  /* 0x000000a10c257221 */ /* 0x000fe40000000000 */
        /* <DEDUP_REMOVED lines=15> */
[----:B------:R-:W-:Y:S01]  /*4d70*/  FSETP.GEU.AND P6, PT, R71, -126, PT ;  /* 0xc2fc00004700780b */ /* 0x000fe20003fce000 */
[----:B------:R-:W-:Y:S01]  /*4d80*/  FADD R40, R26, R47 ;  /* 0x0000002f1a287221 */ /* 0x000fe20000000000 */
[----:B------:R-:W-:Y:S01]  /*4d90*/  FADD R26, R183, R62 ;  /* 0x0000003eb71a7221 */ /* 0x000fe20000000000 */
[----:B------:R-:W-:Y:S01]  /*4da0*/  FADD R36, R177, R66 ;  /* 0x00000042b1247221 */ /* 0x000fe20000000000 */
[----:B------:R-:W-:Y:S01]  /*4db0*/  F2FP.F16.F32.PACK_AB R183, R10, R183 ;  /* 0x000000b70ab7723e */ /* 0x000fe200000000ff */
[----:B------:R-:W-:Y:S01]  /*4dc0*/  @!P2 FMUL R78, R78, 0.5 ;  /* 0x3f0000004e4ea820 */ /* 0x000fe20000400000 */
[----:B------:R-:W3:Y:S01]  /*4dd0*/  MUFU.EX2 R153, R83 ;  /* 0x0000005300997308 */ /* 0x000ee20000000800 */
[----:B-1----:R-:W-:Y:S01]  /*4de0*/  @!P4 FMUL R157, R157, R157 ;  /* 0x0000009d9d9dc220 */ /* 0x002fe20000400000 */
[----:B------:R-:W-:-:S02]  /*4df0*/  FSETP.GEU.AND P4, PT, R79, -126, PT ;  /* 0xc2fc00004f00780b */ /* 0x000fc40003f8e000 */
[----:B------:R-:W-:Y:S01]  /*4e00*/  F2FP.F16.F32.PACK_AB R177, R12, R177 ;  /* 0x000000b10cb1723e */ /* 0x000fe200000000ff */
[----:B------:R-:W-:Y:S01]  /*4e10*/  FADD R49, R14, R157 ;  /* 0x0000009d0e317221 */ /* 0x000fe20000000000 */
[----:B------:R-:W-:Y:S01]  /*4e20*/  F2FP.F16.F32.PACK_AB R161, R161, R66 ;  /* 0x00000042a1a1723e */ /* 0x000fe200000000ff */
[----:B------:R-:W-:Y:S01]  /*4e30*/  @!P6 FMUL R71, R71, 0.5 ;  /* 0x3f0000004747e820 */ /* 0x000fe20000400000 */
[----:B------:R-:W1:Y:S01]  /*4e40*/  MUFU.EX2 R70, R70 ;  /* 0x0000004600467308 */ /* 0x000e620000000800 */
[----:B--2---:R-:W-:Y:S01]  /*4e50*/  @!P5 FMUL R82, R82, R82 ;  /* 0x000000525252d220 */ /* 0x004fe20000400000 */
[----:B------:R-:W-:Y:S01]  /*4e60*/  FSETP.GEU.AND P5, PT, R86, -126, PT ;  /* 0xc2fc00005600780b */ /* 0x000fe20003fae000 */
[----:B------:R-:W-:Y:S01]  /*4e70*/  FADD R42, R28, R49 ;  /* 0x000000311c2a7221 */ /* 0x000fe20000000000 */
[----:B------:R-:W-:Y:S01]  /*4e80*/  FADD R28, R10, R167 ;  /* 0x000000a70a1c7221 */ /* 0x000fe20000000000 */
[----:B------:R-:W-:Y:S01]  /*4e90*/  FADD R51, R169, R82 ;  /* 0x00000052a9337221 */ /* 0x000fe20000000000 */
[----:B------:R-:W-:Y:S01]  /*4ea0*/  F2FP.F16.F32.PACK_AB R169, R20, R169 ;  /* 0x000000a914a9723e */ /* 0x000fe200000000ff */
[----:B------:R-:W-:Y:S01]  /*4eb0*/  @!P4 FMUL R79, R79, 0.5 ;  /* 0x3f0000004f4fc820 */ /* 0x000fe20000400000 */
[----:B------:R-:W2:Y:S01]  /*4ec0*/  MUFU.EX2 R163, R71 ;  /* 0x0000004700a37308 */ /* 0x000ea20000000800 */
[----:B---3--:R-:W-:Y:S01]  /*4ed0*/  @!P1 FMUL R153, R153, R153 ;  /* 0x0000009999999220 */ /* 0x008fe20000400000 */
[----:B------:R-:W-:Y:S01]  /*4ee0*/  FSETP.GEU.AND P1, PT, R87, -126, PT ;  /* 0xc2fc00005700780b */ /* 0x000fe20003f2e000 */
[----:B------:R-:W-:Y:S01]  /*4ef0*/  FADD R53, R36, R51 ;  /* 0x0000003324357221 */ /* 0x000fe20000000000 */
[----:B------:R-:W-:Y:S01]  /*4f00*/  F2FP.F16.F32.PACK_AB R167, R167, R62 ;  /* 0x0000003ea7a7723e */ /* 0x000fe200000000ff */
[----:B------:R-:W-:Y:S01]  /*4f10*/  FADD R38, R20, R153 ;  /* 0x0000009914267221 */ /* 0x000fe20000000000 */
[----:B------:R-:W-:Y:S01]  /*4f20*/  F2FP.F16.F32.PACK_AB R157, R157, R74 ;  /* 0x0000004a9d9d723e */ /* 0x000fe200000000ff */
[----:B------:R-:W-:Y:S01]  /*4f30*/  @!P5 FMUL R86, R86, 0.5 ;  /* 0x3f0000005656d820 */ /* 0x000fe20000400000 */
[----:B------:R-:W3:Y:S01]  /*4f40*/  MUFU.EX2 R78, R78 ;  /* 0x0000004e004e7308 */ /* 0x000ee20000000800 */
[----:B-1----:R-:W-:Y:S01]  /*4f50*/  @!P3 FMUL R70, R70, R70 ;  /* 0x000000464646b220 */ /* 0x002fe20000400000 */
[----:B------:R-:W-:Y:S01]  /*4f60*/  FADD R55, R37, R38 ;  /* 0x0000002625377221 */ /* 0x000fe20000000000 */
[----:B------:R-:W-:Y:S01]  /*4f70*/  FADD R40, R40, R53 ;  /* 0x0000003528287221 */ /* 0x000fe20000000000 */
[----:B------:R-:W-:Y:S01]  /*4f80*/  F2FP.F16.F32.PACK_AB R153, R153, R82 ;  /* 0x000000529999723e */ /* 0x000fe200000000ff */
[----:B------:R-:W-:Y:S01]  /*4f90*/  FADD R36, R179, R70 ;  /* 0x00000046b3247221 */ /* 0x000fe20000000000 */
[----:B------:R-:W-:Y:S01]  /*4fa0*/  FADD R42, R42, R55 ;  /* 0x000000372a2a7221 */ /* 0x000fe20000000000 */
[----:B------:R-:W-:Y:S01]  /*4fb0*/  @!P1 FMUL R87, R87, 0.5 ;  /* 0x3f00000057579820 */ /* 0x000fe20000400000 */
[----:B------:R-:W1:Y:S01]  /*4fc0*/  MUFU.EX2 R159, R79 ;  /* 0x0000004f009f7308 */ /* 0x000e620000000800 */
[----:B--2---:R-:W-:Y:S01]  /*4fd0*/  @!P6 FMUL R163, R163, R163 ;  /* 0x000000a3a3a3e220 */ /* 0x004fe20000400000 */
[----:B------:R-:W-:-:S03]  /*4fe0*/  F2FP.F16.F32.PACK_AB R179, R8, R179 ;  /* 0x000000b308b3723e */ /* 0x000fc600000000ff */
[----:B------:R-:W-:Y:S01]  /*4ff0*/  FADD R37, R8, R163 ;  /* 0x000000a308257221 */ /* 0x000fe20000000000 */
[----:B------:R-:W-:Y:S02]  /*5000*/  F2FP.F16.F32.PACK_AB R163, R163, R70 ;  /* 0x00000046a3a3723e */ /* 0x000fe400000000ff */
[----:B------:R-:W2:Y:S01]  /*5010*/  MUFU.EX2 R0, R86 ;  /* 0x0000005600007308 */ /* 0x000ea20000000800 */
[----:B---3--:R-:W-:-:S04]  /*5020*/  @!P2 FMUL R78, R78, R78 ;  /* 0x0000004e4e4ea220 */ /* 0x008fc80000400000 */
[----:B------:R-:W-:Y:S01]  /*5030*/  FADD R47, R175, R78 ;  /* 0x0000004eaf2f7221 */ /* 0x000fe20000000000 */
[----:B------:R-:W-:Y:S02]  /*5040*/  F2FP.F16.F32.PACK_AB R175, R18, R175 ;  /* 0x000000af12af723e */ /* 0x000fe400000000ff */
[----:B------:R-:W3:Y:S01]  /*5050*/  MUFU.EX2 R155, R87 ;  /* 0x00000057009b7308 */ /* 0x000ee20000000800 */
[----:B-1----:R-:W-:Y:S01]  /*5060*/  @!P4 FMUL R159, R159, R159 ;  /* 0x0000009f9f9fc220 */ /* 0x002fe20000400000 */
[----:B------:R-:W-:-:S03]  /*5070*/  FADD R26, R26, R47 ;  /* 0x0000002f1a1a7221 */ /* 0x000fc60000000000 */
[----:B------:R-:W-:Y:S01]  /*5080*/  FADD R49, R18, R159 ;  /* 0x0000009f12317221 */ /* 0x000fe20000000000 */
[----:B------:R-:W-:Y:S01]  /*5090*/  F2FP.F16.F32.PACK_AB R159, R159, R78 ;  /* 0x0000004e9f9f723e */ /* 0x000fe200000000ff */
[----:B--2---:R-:W-:Y:S02]  /*50a0*/  @!P5 FMUL R0, R0, R0 ;  /* 0x000000000000d220 */ /* 0x004fe40000400000 */
[----:B------:R-:W-:Y:S02]  /*50b0*/  FADD R28, R28, R49 ;  /* 0x000000311c1c7221 */ /* 0x000fe40000000000 */
[----:B------:R-:W-:Y:S01]  /*50c0*/  FADD R51, R171, R0 ;  /* 0x00000000ab337221 */ /* 0x000fe20000000000 */
[----:B------:R-:W-:Y:S01]  /*50d0*/  F2FP.F16.F32.PACK_AB R171, R22, R171 ;  /* 0x000000ab16ab723e */ /* 0x000fe200000000ff */
[----:B---3--:R-:W-:Y:S02]  /*50e0*/  @!P1 FMUL R155, R155, R155 ;  /* 0x0000009b9b9b9220 */ /* 0x008fe40000400000 */
[----:B------:R-:W-:-:S02]  /*50f0*/  FADD R51, R36, R51 ;  /* 0x0000003324337221 */ /* 0x000fc40000000000 */
[----:B------:R-:W-:Y:S02]  /*5100*/  FADD R38, R22, R155 ;  /* 0x0000009b16267221 */ /* 0x000fe40000000000 */
[----:B------:R-:W-:Y:S02]  /*5110*/  FADD R51, R26, R51 ;  /* 0x000000331a337221 */ /* 0x000fe40000000000 */
[----:B------:R-:W-:Y:S02]  /*5120*/  FADD R37, R37, R38 ;  /* 0x0000002625257221 */ /* 0x000fe40000000000 */
[----:B------:R-:W-:Y:S02]  /*5130*/  FADD R40, R40, R51 ;  /* 0x0000003328287221 */ /* 0x000fe40000000000 */
[----:B------:R-:W-:-:S04]  /*5140*/  FADD R37, R28, R37 ;  /* 0x000000251c257221 */ /* 0x000fc80000000000 */
[----:B------:R-:W-:-:S04]  /*5150*/  FADD R37, R42, R37 ;  /* 0x000000252a257221 */ /* 0x000fc80000000000 */
[----:B------:R-:W-:Y:S01]  /*5160*/  FADD R227, R40, R37 ;  /* 0x0000002528e37221 */ /* 0x000fe20000000000 */
[----:B------:R-:W-:Y:S06]  /*5170*/  @!P0 BRA `(.L_x_21) ;  /* 0x0000000000048947 */ /* 0x000fec0003800000 */
[----:B------:R-:W-:Y:S01]  /*5180*/  BPT.TRAP 0x1 ;  /* 0x000000040000795c */ /* 0x000fe20000300000 */
.L_x_21:
[----:B------:R-:W-:Y:S01]  /*5190*/  ULEA UR4, UR7, UR37, 0x3 ;  /* 0x0000002507047291 */ /* 0x000fe2000f8e183f */
[----:B------:R-:W-:-:S08]  /*51a0*/  SHF.L.U32 R3, R16, 0x1f, RZ ;  /* 0x0000001f10037819 */ /* 0x000fd000000006ff */
[----:B------:R-:W1:Y:S02]  /*51b0*/  SYNCS.PHASECHK.TRANS64.TRYWAIT P1, [UR4+0xc4400], R3 ;  /* 0x0c440003ff0075a7 */ /* 0x000e640008020144 */
[----:B-1----:R-:W-:Y:S05]  /*51c0*/  @!P1 BRA `(.L_x_22) ;  /* 0x0000032c00189947 */ /* 0x002fea0003800000 */
.L_x_152:
[----:B------:R-:W-:Y:S01]  /*51d0*/  ULOP3.LUT UR38, UR38, 0x4000000, URZ, 0xfc, !UPT ;  /* 0x0400000026267892 */ /* 0x000fe2000f8efc3f */
[----:B------:R-:W-:Y:S01]  /*51e0*/  WARPGROUP.ARRIVE ;  /* 0x00000000000079c5 */ /* 0x000fe20000000000 */
[----:B------:R-:W-:Y:S01]  /*51f0*/  UMOV UR11, 0x40000040 ;  /* 0x40000040000b7882 */ /* 0x000fe20000000000 */
[----:B------:R-:W-:Y:S01]  /*5200*/  STL [R1+0xcec], R168 ;  /* 0x000ceca801007387 */ /* 0x000fe20000100800 */
[----:B------:R-:W-:-:S03]  /*5210*/  ULEA UR4, UR7, UR38, 0xd ;  /* 0x0000002607047291 */ /* 0x000fc6000f8e683f */
[----:B------:R-:W-:Y:S01]  /*5220*/  STL [R1+0xce8], R169 ;  /* 0x000ce8a901007387 */ /* 0x000fe20000100800 */
[----:B------:R-:W-:-:S03]  /*5230*/  UIADD3 UR5, UR4, 0x1000, URZ ;  /* 0x0000100004057890 */ /* 0x000fc6000fffe03f */
[----:B------:R-:W-:Y:S01]  /*5240*/  UMOV UR10, UR4 ;  /* 0x00000004000a7c82 */ /* 0x000fe20008000000 */
[----:B------:R-:W-:Y:S01]  /*5250*/  STL [R1+0xce4], R170 ;  /* 0x000ce4aa01007387 */ /* 0x000fe20000100800 */
[----:B------:R-:W-:Y:S01]  /*5260*/  HGMMA.64x256x16.F32 R24, R180, gdesc[UR8].tnspB, RZ, !UPT, gsb0 ;  /* 0x43e00008b4187df0 */ /* 0x000fe2000c0008ff */
[----:B------:R-:W-:Y:S01]  /*5270*/  UMOV UR11, 0x40000040 ;  /* 0x40000040000b7882 */ /* 0x000fe20000000000 */
[----:B------:R-:W-:Y:S01]  /*5280*/  UMOV UR10, UR5 ;  /* 0x00000005000a7c82 */ /* 0x000fe20008000000 */
[----:B------:R-:W-:Y:S04]  /*5290*/  STL [R1+0xce0], R171 ;  /* 0x000ce0ab01007387 */ /* 0x000fe80000100800 */
        /* <DEDUP_REMOVED lines=9> */
[----:B------:R2:W-:Y:S04]  /*5330*/  STL [R1+0x4e4], R235 ;  /* 0x0004e4eb01007387 */ /* 0x0005e80000100800 */
        /* <DEDUP_REMOVED lines=10> */
[----:B------:R1:W-:Y:S01]  /*53e0*/  STL [R1+0x4b8], R4 ;  /* 0x0004b80401007387 */ /* 0x0003e20000100800 */
[----:B------:R-:W-:-:S03]  /*53f0*/  WARPGROUP.DEPBAR.LE gsb0, 0x0 ;  /* 0x00008000000079c5 */ /* 0x000fc60000010000 */
[----:B------:R-:W-:Y:S01]  /*5400*/  STL.64 [R1], R24 ;  /* 0x0000001801007387 */ /* 0x000fe20000100a00 */
[----:B--2---:R-:W-:Y:S01]  /*5410*/  IMAD.MOV.U32 R235, RZ, RZ, R65 ;  /* 0x000000ffffeb7224 */ /* 0x004fe200078e0041 */
[----:B---3--:R-:W-:Y:S01]  /*5420*/  MOV R234, R66 ;  /* 0x0000004200ea7202 */ /* 0x008fe20000000f00 */
[----:B----4-:R-:W-:Y:S01]  /*5430*/  IMAD.MOV.U32 R233, RZ, RZ, R67 ;  /* 0x000000ffffe97224 */ /* 0x010fe200078e0043 */
[----:B------:R-:W-:Y:S01]  /*5440*/  STL.64 [R1+0x8], R26 ;  /* 0x0000081a01007387 */ /* 0x000fe20000100a00 */
[----:B-1----:R-:W-:Y:S01]  /*5450*/  MOV R232, R68 ;  /* 0x0000004400e87202 */ /* 0x002fe20000000f00 */
[----:B------:R-:W-:Y:S01]  /*5460*/  IMAD.MOV.U32 R231, RZ, RZ, R69 ;  /* 0x000000ffffe77224 */ /* 0x000fe200078e0045 */
[----:B------:R-:W-:Y:S01]  /*5470*/  MOV R230, R70 ;  /* 0x0000004600e67202 */ /* 0x000fe20000000f00 */
[----:B------:R-:W-:Y:S01]  /*5480*/  STL.64 [R1+0x10], R28 ;  /* 0x0000101c01007387 */ /* 0x000fe20000100a00 */
[----:B------:R-:W-:Y:S01]  /*5490*/  IMAD.MOV.U32 R229, RZ, RZ, R71 ;  /* 0x000000ffffe57224 */ /* 0x000fe200078e0047 */
[----:B------:R-:W-:Y:S01]  /*54a0*/  MOV R228, R72 ;  /* 0x0000004800e47202 */ /* 0x000fe20000000f00 */
[----:B------:R-:W-:Y:S01]  /*54b0*/  IMAD.MOV.U32 R227, RZ, RZ, R73 ;  /* 0x000000ffffe37224 */ /* 0x000fe200078e0049 */
[----:B------:R-:W-:Y:S01]  /*54c0*/  STL.64 [R1+0x18], R30 ;  /* 0x0000181e01007387 */ /* 0x000fe20000100a00 */
[----:B------:R-:W-:Y:S01]  /*54d0*/  MOV R226, R74 ;  /* 0x0000004a00e27202 */ /* 0x000fe20000000f00 */
        /* <DEDUP_REMOVED lines=92> */
[----:B------:R1:W-:Y:S01]  /*5aa0*/  STL [R1+0xa0], R64 ;  /* 0x0000a04001007387 */ /* 0x0003e20000100800 */
[----:B------:R-:W-:-:S03]  /*5ab0*/  IMAD.MOV.U32 R0, RZ, RZ, R151 ;  /* 0x000000ffff007224 */ /* 0x000fc600078e0097 */
[----:B------:R-:W-:Y:S04]  /*5ac0*/  STL.64 [R1+0x10b8], R174 ;  /* 0x0010b8ae01007387 */ /* 0x000fe80000100a00 */
[----:B------:R-:W-:Y:S01]  /*5ad0*/  STL.64 [R1+0x10b0], R172 ;  /* 0x0010b0ac01007387 */ /* 0x000fe20000100a00 */
[----:B-1----:R-:W-:-:S03]  /*5ae0*/  WARPGROUP.ARRIVE ;  /* 0x00000000000079c5 */ /* 0x002fc60000000000 */
[----:B------:R-:W-:Y:S03]  /*5af0*/  STL.64 [R1+0x10a8], R166 ;  /* 0x0010a8a601007387 */ /* 0x000fe60000100a00 */
[----:B------:R-:W-:Y:S01]  /*5b00*/  HGMMA.64x256x16.F32 R24, R180, gdesc[UR8].tnspB, RZ, !UPT, gsb0 ;  /* 0x43e00008b4187df0 */ /* 0x000fe2000c0008ff */
[----:B------:R-:W-:Y:S04]  /*5b10*/  STL.64 [R1+0x10a0], R164 ;  /* 0x0010a0a401007387 */ /* 0x000fe80000100a00 */
[----:B------:R-:W-:Y:S04]  /*5b20*/  STL.64 [R1+0x1098], R158 ;  /* 0x0010989e01007387 */ /* 0x000fe80000100a00 */
[----:B------:R-:W-:Y:S01]  /*5b30*/  STL.64 [R1+0x1090], R156 ;  /* 0x0010909c01007387 */ /* 0x000fe20000100a00 */
[----:B------:R-:W-:-:S03]  /*5b40*/  WARPGROUP.DEPBAR.LE gsb0, 0x0 ;  /* 0x00008000000079c5 */ /* 0x000fc60000010000 */
[----:B------:R-:W-:Y:S04]  /*5b50*/  STL.64 [R1+0x1088], R150 ;  /* 0x0010889601007387 */ /* 0x000fe80000100a00 */
        /* <DEDUP_REMOVED lines=50> */
[----:B------:R1:W-:Y:S04]  /*5e80*/  STL.64 [R1+0xef0], R48 ;  /* 0x000ef03001007387 */ /* 0x0003e80000100a00 */
[----:B-1----:R-:W2:Y:S04]  /*5e90*/  LDL.LU R48, [R1] ;  /* 0x0000000001307983 */ /* 0x002ea80000300800 */
[----:B------:R-:W2:Y:S04]  /*5ea0*/  LDL.LU R49, [R1+0x4] ;  /* 0x0000040001317983 */ /* 0x000ea80000300800 */
        /* <DEDUP_REMOVED lines=38> */
[----:B------:R-:W2:Y:S01]  /*6110*/  LDL.LU R88, [R1+0xa0] ;  /* 0x0000a00001587983 */ /* 0x000ea20000300800 */
        /* <DEDUP_REMOVED lines=86> */
[----:B------:R-:W-:Y:S01]  /*6680*/  UIADD3 UR5, UR4, 0x80, URZ ;  /* 0x0000008004057890 */ /* 0x000fe2000fffe03f */
[----:B------:R-:W-:-:S06]  /*6690*/  UMOV UR11, 0x40000040 ;  /* 0x40000040000b7882 */ /* 0x000fcc0000000000 */
[----:B------:R-:W-:Y:S01]  /*66a0*/  UMOV UR10, UR5 ;  /* 0x00000005000a7c82 */ /* 0x000fe20008000000 */
[----:B--2---:R-:W-:-:S06]  /*66b0*/  WARPGROUP.ARRIVE ;  /* 0x00000000000079c5 */ /* 0x004fcc0000000000 */
[----:B------:R-:W-:Y:S03]  /*66c0*/  HGMMA.64x256x16.F32 R48, R176, gdesc[UR8].tnspB, R48, gsb0 ;  /* 0x43e00008b0307df0 */ /* 0x000fe60008000830 */
[----:B------:R-:W-:Y:S02]  /*66d0*/  WARPGROUP.DEPBAR.LE gsb0, 0x0 ;  /* 0x00008000000079c5 */ /* 0x000fe40000010000 */
[----:B------:R-:W-:Y:S04]  /*66e0*/  STL.64 [R1], R48 ;  /* 0x0000003001007387 */ /* 0x000fe80000100a00 */
        /* <DEDUP_REMOVED lines=63> */
[----:B-1----:R-:W2:Y:S04]  /*6ae0*/  LDL.LU.64 R174, [R1+0x10b8] ;  /* 0x0010b80001ae7983 */ /* 0x002ea80000300a00 */
[----:B------:R-:W2:Y:S04]  /*6af0*/  LDL.LU.64 R172, [R1+0x10b0] ;  /* 0x0010b00001ac7983 */ /* 0x000ea80000300a00 */
[----:B------:R-:W3:Y:S04]  /*6b00*/  LDL.LU.64 R166, [R1+0x10a8] ;  /* 0x0010a80001a67983 */ /* 0x000ee80000300a00 */
[----:B------:R-:W4:Y:S04]  /*6b10*/  LDL.LU.64 R164, [R1+0x10a0] ;  /* 0x0010a00001a47983 */ /* 0x000f280000300a00 */
[----:B------:R-:W4:Y:S04]  /*6b20*/  LDL.LU.64 R158, [R1+0x1098] ;  /* 0x00109800019e7983 */ /* 0x000f280000300a00 */
[----:B------:R-:W4:Y:S04]  /*6b30*/  LDL.LU.64 R156, [R1+0x1090] ;  /* 0x00109000019c7983 */ /* 0x000f280000300a00 */
[----:B------:R-:W2:Y:S04]  /*6b40*/  LDL.LU.64 R150, [R1+0x1088] ;  /* 0x0010880001967983 */ /* 0x000ea80000300a00 */
        /* <DEDUP_REMOVED lines=50> */
[----:B------:R-:W2:Y:S01]  /*6e70*/  LDL.LU.64 R48, [R1+0xef0] ;  /* 0x000ef00001307983 */ /* 0x000ea20000300a00 */
[----:B------:R-:W-:Y:S01]  /*6e80*/  UIADD3 UR5, UR4, 0x1080, URZ ;  /* 0x0000108004057890 */ /* 0x000fe2000fffe03f */
[----:B------:R-:W-:-:S06]  /*6e90*/  UMOV UR11, 0x40000040 ;  /* 0x40000040000b7882 */ /* 0x000fcc0000000000 */
[----:B------:R-:W-:Y:S01]  /*6ea0*/  UMOV UR10, UR5 ;  /* 0x00000005000a7c82 */ /* 0x000fe20008000000 */
[----:B--2---:R-:W-:-:S06]  /*6eb0*/  WARPGROUP.ARRIVE ;  /* 0x00000000000079c5 */ /* 0x004fcc0000000000 */
[----:B------:R-:W-:Y:S03]  /*6ec0*/  HGMMA.64x256x16.F32 R24, R176, gdesc[UR8].tnspB, R24, gsb0 ;  /* 0x43e00008b0187df0 */ /* 0x000fe60008000818 */
[----:B------:R-:W-:Y:S02]  /*6ed0*/  WARPGROUP.DEPBAR.LE gsb0, 0x0 ;  /* 0x00008000000079c5 */ /* 0x000fe40000010000 */
        /* <DEDUP_REMOVED lines=64> */
[----:B-1----:R-:W2:Y:S04]  /*72e0*/  LDL.LU.64 R24, [R1] ;  /* 0x0000000001187983 */ /* 0x002ea80000300a00 */
        /* <DEDUP_REMOVED lines=69> */
[----:B------:R-:W-:Y:S01]  /*7740*/  STL.64 [R1], R24 ;  /* 0x0000001801007387 */ /* 0x000fe20000100a00 */
        /* <DEDUP_REMOVED lines=63> */
[----:B------:R1:W-:Y:S01]  /*7b40*/  STL [R1+0x80], R56 ;  /* 0x0000803801007387 */ /* 0x0003e20000100800 */
[----:B------:R-:W-:Y:S01]  /*7b50*/  IMAD.MOV.U32 R194, RZ, RZ, R102 ;  /* 0x000000ffffc27224 */ /* 0x000fe200078e0066 */
[----:B------:R-:W-:Y:S01]  /*7b60*/  MOV R193, R103 ;  /* 0x0000006700c17202 */ /* 0x000fe20000000f00 */
[----:B------:R-:W-:Y:S01]  /*7b70*/  IMAD.MOV.U32 R196, RZ, RZ, R100 ;  /* 0x000000ffffc47224 */ /* 0x000fe200078e0064 */
[----:B------:R-:W2:Y:S01]  /*7b80*/  LDL.LU.64 R150, [R1+0xee8] ;  /* 0x000ee80001967983 */ /* 0x000ea20000300a00 */
[----:B------:R-:W-:Y:S01]  /*7b90*/  MOV R195, R101 ;  /* 0x0000006500c37202 */ /* 0x000fe20000000f00 */
[----:B------:R-:W-:Y:S01]  /*7ba0*/  IMAD.MOV.U32 R198, RZ, RZ, R98 ;  /* 0x000000ffffc67224 */ /* 0x000fe200078e0062 */
[----:B------:R-:W-:Y:S01]  /*7bb0*/  MOV R197, R99 ;  /* 0x0000006300c57202 */ /* 0x000fe20000000f00 */
[----:B------:R-:W2:Y:S01]  /*7bc0*/  LDL.LU.64 R148, [R1+0xee0] ;  /* 0x000ee00001947983 */ /* 0x000ea20000300a00 */
        /* <DEDUP_REMOVED lines=52> */
[----:B------:R-:W-:-:S02]  /*7f10*/  MOV R170, R59 ;  /* 0x0000003b00aa7202 */ /* 0x000fc40000000f00 */
[----:B------:R-:W-:Y:S01]  /*7f20*/  MOV R168, R57 ;  /* 0x0000003900a87202 */ /* 0x000fe20000000f00 */
        /* <DEDUP_REMOVED lines=32> */
[----:B-1----:R-:W2:Y:S04]  /*8130*/  LDL.LU.64 R56, [R1+0xd70] ;  /* 0x000d700001387983 */ /* 0x002ea80000300a00 */
        /* <DEDUP_REMOVED lines=19> */
[----:B---3--:R-:W-:Y:S04]  /*8270*/  STL.64 [R1+0xcd8], R166 ;  /* 0x000cd8a601007387 */ /* 0x008fe80000100a00 */
[----:B----4-:R-:W-:Y:S04]  /*8280*/  STL.64 [R1+0xcd0], R164 ;  /* 0x000cd0a401007387 */ /* 0x010fe80000100a00 */
[----:B------:R-:W-:Y:S04]  /*8290*/  STL.64 [R1+0xcc8], R158 ;  /* 0x000cc89e01007387 */ /* 0x000fe80000100a00 */
[----:B------:R-:W-:Y:S01]  /*82a0*/  STL.64 [R1+0xcc0], R156 ;  /* 0x000cc09c01007387 */ /* 0x000fe20000100a00 */
        /* <DEDUP_REMOVED lines=88> */
[----:B------:R-:W-:-:S03]  /*8830*/  IMAD.MOV.U32 R73, RZ, RZ, R168 ;  /* 0x000000ffff497224 */ /* 0x000fc600078e00a8 */
[----:B------:R-:W2:Y:S01]  /*8840*/  LDL.LU R69, [R1+0x74] ;  /* 0x0000740001457983 */ /* 0x000ea20000300800 */
[----:B------:R-:W-:-:S03]  /*8850*/  MOV R74, R169 ;  /* 0x000000a9004a7202 */ /* 0x000fc60000000f00 */
[----:B------:R-:W2:Y:S01]  /*8860*/  LDL.LU R70, [R1+0x78] ;  /* 0x0000780001467983 */ /* 0x000ea20000300800 */
[----:B------:R-:W-:-:S03]  /*8870*/  IMAD.MOV.U32 R75, RZ, RZ, R170 ;  /* 0x000000ffff4b7224 */ /* 0x000fc600078e00aa */
[----:B------:R-:W2:Y:S01]  /*8880*/  LDL.LU R71, [R1+0x7c] ;  /* 0x00007c0001477983 */ /* 0x000ea20000300800 */
[----:B------:R-:W-:-:S03]  /*8890*/  MOV R76, R171 ;  /* 0x000000ab004c7202 */ /* 0x000fc60000000f00 */
[----:B------:R-:W2:Y:S04]  /*88a0*/  LDL.LU R72, [R1+0x80] ;  /* 0x0000800001487983 */ /* 0x000ea80000300800 */
[----:B------:R-:W2:Y:S04]  /*88b0*/  LDL.LU R168, [R1+0xcec] ;  /* 0x000cec0001a87983 */ /* 0x000ea80000300800 */
[----:B------:R-:W2:Y:S04]  /*88c0*/  LDL.LU R169, [R1+0xce8] ;  /* 0x000ce80001a97983 */ /* 0x000ea80000300800 */
[----:B------:R-:W2:Y:S04]  /*88d0*/  LDL.LU R170, [R1+0xce4] ;  /* 0x000ce40001aa7983 */ /* 0x000ea80000300800 */
[----:B------:R-:W2:Y:S01]  /*88e0*/  LDL.LU R171, [R1+0xce0] ;  /* 0x000ce00001ab7983 */ /* 0x000ea20000300800 */
        /* <DEDUP_REMOVED lines=371> */
[----:B------:R-:W-:Y:S01]  /*a020*/  STL.64 [R1+0x50], R44 ;  /* 0x0000502c01007387 */ /* 0x000fe20000100a00 */
[----:B------:R-:W-:-:S03]  /*a030*/  IMAD.MOV.U32 R2, RZ, RZ, R150 ;  /* 0x000000ffff027224 */ /* 0x000fc600078e0096 */
[----:B------:R-:W-:Y:S01]  /*a040*/  STL.64 [R1+0x58], R46 ;  /* 0x0000582e01007387 */ /* 0x000fe20000100a00 */
[----:B------:R-:W-:-:S03]  /*a050*/  MOV R0, R151 ;  /* 0x0000009700007202 */ /* 0x000fc60000000f00 */
[----:B------:R-:W-:Y:S01]  /*a060*/  STL.64 [R1+0x60], R48 ;  /* 0x0000603001007387 */ /* 0x000fe20000100a00 */
[----:B------:R-:W-:Y:S01]  /*a070*/  IMAD.MOV.U32 R4, RZ, RZ, R148 ;  /* 0x000000ffff047224 */ /* 0x000fe200078e0094 */
[----:B------:R-:W-:Y:S02]  /*a080*/  MOV R3, R149 ;  /* 0x0000009500037202 */ /* 0x000fe40000000f00 */
[----:B------:R-:W-:Y:S01]  /*a090*/  STL.64 [R1+0x68], R50 ;  /* 0x0000683201007387 */ /* 0x000fe20000100a00 */
[----:B------:R-:W-:Y:S01]  /*a0a0*/  IMAD.MOV.U32 R6, RZ, RZ, R146 ;  /* 0x000000ffff067224 */ /* 0x000fe200078e0092 */
[----:B------:R-:W-:Y:S02]  /*a0b0*/  MOV R5, R147 ;  /* 0x0000009300057202 */ /* 0x000fe40000000f00 */
[----:B------:R1:W-:Y:S01]  /*a0c0*/  STL [R1+0x70], R52 ;  /* 0x0000703401007387 */ /* 0x0003e20000100800 */
[----:B------:R-:W-:Y:S01]  /*a0d0*/  IMAD.MOV.U32 R8, RZ, RZ, R144 ;  /* 0x000000ffff087224 */ /* 0x000fe200078e0090 */
[----:B------:R-:W-:-:S02]  /*a0e0*/  MOV R7, R145 ;  /* 0x0000009100077202 */ /* 0x000fc40000000f00 */
[----:B------:R-:W2:Y:S01]  /*a0f0*/  LDL.LU.64 R150, [R1+0xaf8] ;  /* 0x000af80001967983 */ /* 0x000ea20000300a00 */
[----:B------:R-:W-:Y:S01]  /*a100*/  IMAD.MOV.U32 R10, RZ, RZ, R142 ;  /* 0x000000ffff0a7224 */ /* 0x000fe200078e008e */
[----:B------:R-:W-:Y:S02]  /*a110*/  MOV R9, R143 ;  /* 0x0000008f00097202 */ /* 0x000fe40000000f00 */
[----:B------:R-:W2:Y:S01]  /*a120*/  LDL.LU.64 R148, [R1+0xaf0] ;  /* 0x000af00001947983 */ /* 0x000ea20000300a00 */
[----:B------:R-:W-:Y:S01]  /*a130*/  IMAD.MOV.U32 R12, RZ, RZ, R140 ;  /* 0x000000ffff0c7224 */ /* 0x000fe200078e008c */
[----:B------:R-:W-:Y:S02]  /*a140*/  MOV R11, R141 ;  /* 0x0000008d000b7202 */ /* 0x000fe40000000f00 */
[----:B------:R-:W2:Y:S01]  /*a150*/  LDL.LU.64 R146, [R1+0xae8] ;  /* 0x000ae80001927983 */ /* 0x000ea20000300a00 */
        /* <DEDUP_REMOVED lines=129> */
[----:B------:R-:W-:-:S03]  /*a970*/  MOV R160, R53 ;  /* 0x0000003500a07202 */ /* 0x000fc60000000f00 */
        /* <DEDUP_REMOVED lines=22> */
[----:B----4-:R-:W-:Y:S01]  /*aae0*/  STL.64 [R1+0x8e0], R156 ;  /* 0x0008e09c01007387 */ /* 0x010fe20000100a00 */
        /* <DEDUP_REMOVED lines=326> */
[----:B------:R-:W3:Y:S01]  /*bf50*/  LDL.LU.64 R32, [R1+0x700] ;  /* 0x0007000001207983 */ /* 0x000ee20000300a00 */
[----:B------:R-:W-:Y:S01]  /*bf60*/  UIADD3 UR5, UR4, 0x1280, URZ ;  /* 0x0000128004057890 */ /* 0x000fe2000fffe03f */
[----:B------:R-:W-:-:S06]  /*bf70*/  UMOV UR11, 0x40000040 ;  /* 0x40000040000b7882 */ /* 0x000fcc0000000000 */
[----:B------:R-:W-:Y:S01]  /*bf80*/  UMOV UR10, UR5 ;  /* 0x00000005000a7c82 */ /* 0x000fe20008000000 */
[----:B---3--:R-:W-:-:S06]  /*bf90*/  WARPGROUP.ARRIVE ;  /* 0x00000000000079c5 */ /* 0x008fcc0000000000 */
        /* <DEDUP_REMOVED lines=145> */
[----:B------:R-:W-:-:S03]  /*c8b0*/  MOV R6, R150 ;  /* 0x0000009600067202 */ /* 0x000fc60000000f00 */
[----:B------:R-:W-:Y:S01]  /*c8c0*/  STL.64 [R1+0x48], R42 ;  /* 0x0000482a01007387 */ /* 0x000fe20000100a00 */
[----:B------:R-:W-:-:S03]  /*c8d0*/  MOV R3, R151 ;  /* 0x0000009700037202 */ /* 0x000fc60000000f00 */
[----:B------:R-:W-:Y:S01]  /*c8e0*/  STL.64 [R1+0x50], R44 ;  /* 0x0000502c01007387 */ /* 0x000fe20000100a00 */
[----:B------:R-:W-:Y:S01]  /*c8f0*/  MOV R8, R148 ;  /* 0x0000009400087202 */ /* 0x000fe20000000f00 */
[----:B------:R-:W-:Y:S02]  /*c900*/  IMAD.MOV.U32 R7, RZ, RZ, R149 ;  /* 0x000000ffff077224 */ /* 0x000fe400078e0095 */
[----:B------:R-:W-:Y:S01]  /*c910*/  STL.64 [R1+0x58], R46 ;  /* 0x0000582e01007387 */ /* 0x000fe20000100a00 */
[----:B------:R-:W-:Y:S01]  /*c920*/  IMAD.MOV.U32 R10, RZ, RZ, R146 ;  /* 0x000000ffff0a7224 */ /* 0x000fe200078e0092 */
[----:B------:R-:W-:Y:S02]  /*c930*/  MOV R9, R147 ;  /* 0x0000009300097202 */ /* 0x000fe40000000f00 */
[----:B------:R1:W-:Y:S01]  /*c940*/  STL [R1+0x60], R48 ;  /* 0x0000603001007387 */ /* 0x0003e20000100800 */
[----:B------:R-:W-:-:S03]  /*c950*/  MOV R12, R144 ;  /* 0x00000090000c7202 */ /* 0x000fc60000000f00 */
[----:B------:R-:W2:Y:S01]  /*c960*/  LDL.LU.64 R150, [R1+0x6f8] ;  /* 0x0006f80001967983 */ /* 0x000ea20000300a00 */
[----:B------:R-:W-:Y:S01]  /*c970*/  MOV R11, R145 ;  /* 0x00000091000b7202 */ /* 0x000fe20000000f00 */
[----:B------:R-:W-:Y:S02]  /*c980*/  IMAD.MOV.U32 R13, RZ, RZ, R143 ;  /* 0x000000ffff0d7224 */ /* 0x000fe400078e008f */
[----:B------:R-:W2:Y:S01]  /*c990*/  LDL.LU.64 R148, [R1+0x6f0] ;  /* 0x0006f00001947983 */ /* 0x000ea20000300a00 */
[----:B------:R-:W-:Y:S01]  /*c9a0*/  MOV R14, R142 ;  /* 0x0000008e000e7202 */ /* 0x000fe20000000f00 */
[----:B------:R-:W-:Y:S02]  /*c9b0*/  IMAD.MOV.U32 R17, RZ, RZ, R140 ;  /* 0x000000ffff117224 */ /* 0x000fe400078e008c */
[----:B------:R-:W2:Y:S01]  /*c9c0*/  LDL.LU.64 R146, [R1+0x6e8] ;  /* 0x0006e80001927983 */ /* 0x000ea20000300a00 */
[----:B------:R-:W-:-:S03]  /*c9d0*/  MOV R15, R141 ;  /* 0x0000008d000f7202 */ /* 0x000fc60000000f00 */
[----:B------:R-:W2:Y:S01]  /*c9e0*/  LDL.LU.64 R144, [R1+0x6e0] ;  /* 0x0006e00001907983 */ /* 0x000ea20000300a00 */
[----:B------:R-:W-:Y:S01]  /*c9f0*/  MOV R19, R138 ;  /* 0x0000008a00137202 */ /* 0x000fe20000000f00 */
[----:B------:R-:W-:Y:S01]  /*ca00*/  IMAD.MOV.U32 R20, RZ, RZ, R137 ;  /* 0x000000ffff147224 */ /* 0x000fe200078e0089 */
[----:B------:R-:W-:Y:S01]  /*ca10*/  MOV R18, R139 ;  /* 0x0000008b00127202 */ /* 0x000fe20000000f00 */
        /* <DEDUP_REMOVED lines=112> */
[----:B------:R-:W-:Y:S01]  /*d120*/  MOV R16, R63 ;  /* 0x0000003f00107202 */ /* 0x000fe20000000f00 */
[----:B------:R-:W-:-:S02]  /*d130*/  IMAD.MOV.U32 R229, RZ, RZ, R60 ;  /* 0x000000ffffe57224 */ /* 0x000fc400078e003c */
[----:B------:R-:W2:Y:S01]  /*d140*/  LDL.LU.64 R66, [R1+0x5a8] ;  /* 0x0005a80001427983 */ /* 0x000ea20000300a00 */
[----:B------:R-:W-:Y:S01]  /*d150*/  MOV R228, R61 ;  /* 0x0000003d00e47202 */ /* 0x000fe20000000f00 */
[----:B------:R-:W-:Y:S02]  /*d160*/  IMAD.MOV.U32 R231, RZ, RZ, R58 ;  /* 0x000000ffffe77224 */ /* 0x000fe400078e003a */
        /* <DEDUP_REMOVED lines=15> */
[----:B------:R-:W-:-:S03]  /*d260*/  MOV R155, R49 ;  /* 0x00000031009b7202 */ /* 0x000fc60000000f00 */
        /* <DEDUP_REMOVED lines=109> */
[----:B------:R-:W2:Y:S04]  /*d940*/  LDL.LU R46, [R1+0x58] ;  /* 0x00005800012e7983 */ /* 0x000ea80000300800 */
[----:B------:R-:W2:Y:S01]  /*d950*/  LDL.LU R47, [R1+0x5c] ;  /* 0x00005c00012f7983 */ /* 0x000ea20000300800 */
[----:B------:R-:W-:-:S03]  /*d960*/  MOV R51, R152 ;  /* 0x0000009800337202 */ /* 0x000fc60000000f00 */
[----:B------:R-:W2:Y:S01]  /*d970*/  LDL.LU R48, [R1+0x60] ;  /* 0x0000600001307983 */ /* 0x000ea20000300800 */
[----:B------:R-:W-:-:S03]  /*d980*/  IMAD.MOV.U32 R52, RZ, RZ, R153 ;  /* 0x000000ffff347224 */ /* 0x000fc600078e0099 */
[----:B------:R-:W3:Y:S01]  /*d990*/  LDL.LU R155, [R1+0x4f8] ;  /* 0x0004f800019b7983 */ /* 0x000ee20000300800 */
[----:B------:R-:W-:-:S03]  /*d9a0*/  MOV R53, R154 ;  /* 0x0000009a00357202 */ /* 0x000fc60000000f00 */
[----:B------:R-:W3:Y:S04]  /*d9b0*/  LDL.LU R0, [R1+0x4f4] ;  /* 0x0004f40001007983 */ /* 0x000ee80000300800 */
        /* <DEDUP_REMOVED lines=70> */
[----:B------:R-:W-:Y:S01]  /*de20*/  UIADD3 UR5, UR4, 0x380, URZ ;  /* 0x0000038004057890 */ /* 0x000fe2000fffe03f */
[----:B------:R-:W-:Y:S01]  /*de30*/  MOV R105, R188 ;  /* 0x000000bc00697202 */ /* 0x000fe20000000f00 */
[----:B------:R-:W-:Y:S01]  /*de40*/  UMOV UR11, 0x40000040 ;  /* 0x40000040000b7882 */ /* 0x000fe20000000000 */
[----:B------:R-:W-:Y:S01]  /*de50*/  MOV R107, R186 ;  /* 0x000000ba006b7202 */ /* 0x000fe20000000f00 */
[----:B------:R1:W5:Y:S01]  /*de60*/  LDL.LU R235, [R1+0x4e4] ;  /* 0x0004e40001eb7983 */ /* 0x0003620000300800 */
[----:B------:R-:W-:Y:S01]  /*de70*/  MOV R108, R185 ;  /* 0x000000b9006c7202 */ /* 0x000fe20000000f00 */
[----:B------:R-:W4:Y:S01]  /*de80*/  LDC R2, c[0x0][0x28c] ;  /* 0x0000a300ff027b82 */ /* 0x000f220000000800 */
[----:B------:R-:W-:-:S02]  /*de90*/  MOV R110, R183 ;  /* 0x000000b7006e7202 */ /* 0x000fc40000000f00 */
[----:B------:R-:W-:Y:S02]  /*dea0*/  MOV R111, R182 ;  /* 0x000000b6006f7202 */ /* 0x000fe40000000f00 */
[----:B------:R-:W-:Y:S02]  /*deb0*/  MOV R113, R180 ;  /* 0x000000b400717202 */ /* 0x000fe40000000f00 */
[----:B------:R-:W-:Y:S02]  /*dec0*/  MOV R114, R179 ;  /* 0x000000b300727202 */ /* 0x000fe40000000f00 */
[----:B------:R-:W-:Y:S02]  /*ded0*/  MOV R116, R177 ;  /* 0x000000b100747202 */ /* 0x000fe40000000f00 */
[----:B------:R-:W-:Y:S02]  /*dee0*/  MOV R117, R176 ;  /* 0x000000b000757202 */ /* 0x000fe40000000f00 */
        /* <DEDUP_REMOVED lines=21> */
[----:B------:R-:W-:Y:S01]  /*e040*/  MOV R150, R6 ;  /* 0x0000000600967202 */ /* 0x000fe20000000f00 */
[----:B------:R-:W-:Y:S01]  /*e050*/  UMOV UR10, UR5 ;  /* 0x00000005000a7c82 */ /* 0x000fe20008000000 */
[----:B------:R1:W5:Y:S04]  /*e060*/  LDL.LU R234, [R1+0x4e0] ;  /* 0x0004e00001ea7983 */ /* 0x0003680000300800 */
        /* <DEDUP_REMOVED lines=9> */
[----:B------:R1:W5:Y:S01]  /*e100*/  LDL.LU R4, [R1+0x4b8] ;  /* 0x0004b80001047983 */ /* 0x0003620000300800 */
[----:B---3--:R-:W-:-:S04]  /*e110*/  F2FP.F16.F32.PACK_AB R155, R155, R0 ;  /* 0x000000009b9b723e */ /* 0x008fc800000000ff */
        /* <DEDUP_REMOVED lines=67> */
[----:B--2---:R-:W2:Y:S04]  /*e550*/  LDL.LU.64 R150, [R1+0x4b0] ;  /* 0x0004b00001967983 */ /* 0x004ea80000300a00 */
        /* <DEDUP_REMOVED lines=69> */
[----:B-1--4-:R-:W-:Y:S05]  /*e9b0*/  @!P0 BRA `(.L_x_23) ;  /* 0x0000000000048947 */ /* 0x012fea0003800000 */
[----:B------:R-:W-:Y:S01]  /*e9c0*/  BPT.TRAP 0x1 ;  /* 0x000000040000795c */ /* 0x000fe20000300000 */
.L_x_23:
[----:B------:R-:W2:Y:S01]  /*e9d0*/  LDL R0, [R1+0x2b0] ;  /* 0x0002b00001007983 */ /* 0x000ea20000100800 */
[----:B------:R-:W-:-:S04]  /*e9e0*/  UIADD3 UR4, UR40, 0xc4428, URZ ;  /* 0x000c442828047890 */ /* 0x000fc8000fffe03f */
[----:B------:R-:W-:-:S09]  /*e9f0*/  UPRMT UR4, URZ, 0x654, UR4 ;  /* 0x000006543f047896 */ /* 0x000fd20008000004 */
[----:B------:R-:W-:Y:S01]  /*ea00*/  SYNCS.ARRIVE.TRANS64.RED.A1T0 RZ, [UR4], RZ ;  /* 0x000000ffffff79a7 */ /* 0x000fe20008100404 */
[----:B--2---:R-:W-:-:S13]  /*ea10*/  R2UR UR5, R0 ;  /* 0x00000000000572ca */ /* 0x004fda00000e0000 */
[----:B------:R-:W-:-:S06]  /*ea20*/  UISETP.GT.U32.AND UP0, UPT, UR5, 0x1, UPT ;  /* 0x000000010500788c */ /* 0x000fcc000bf04070 */
[----:B------:R-:W-:-:S13]  /*ea30*/  PLOP3.LUT P1, PT, PT, PT, UP0, 0x80, 0x0 ;  /* 0x000000000000781c */ /* 0x000fda0003f2f008 */
[----:B------:R-:W-:Y:S05]  /*ea40*/  @P1 BRA `(.L_x_24) ;  /* 0x0000000000041947 */ /* 0x000fea0003800000 */
[----:B------:R-:W-:Y:S01]  /*ea50*/  BPT.TRAP 0x1 ;  /* 0x000000040000795c */ /* 0x000fe20000300000 */
.L_x_24:
[----:B------:R-:W-:Y:S01]  /*ea60*/  UIADD3 UR36, UR7, 0x1, URZ ;  /* 0x0000000107247890 */ /* 0x000fe2000fffe03f */
[C---:B------:R-:W-:Y:S02]  /*ea70*/  ISETP.GE.AND P2, PT, R2.reuse, 0x101, PT ;  /* 0x000001010200780c */ /* 0x040fe40003f46270 */
[----:B------:R-:W-:Y:S01]  /*ea80*/  IADD3 R225, R2, 0x7f, RZ ;  /* 0x0000007f02e17810 */ /* 0x000fe20007ffe0ff */
[----:B------:R-:W-:Y:S01]  /*ea90*/  UISETP.NE.AND UP0, UPT, UR36, 0x5, UPT ;  /* 0x000000052400788c */ /* 0x000fe2000bf05270 */
[----:B-----5:R-:W-:Y:S02]  /*eaa0*/  IADD3 R2, R229, 0x80, RZ ;  /* 0x00000080e5027810 */ /* 0x020fe40007ffe0ff */
[----:B------:R-:W-:Y:S01]  /*eab0*/  SHF.R.S32.HI R0, RZ, 0x1f, R225 ;  /* 0x0000001fff007819 */ /* 0x000fe200000114e1 */
[----:B------:R-:W-:Y:S02]  /*eac0*/  USEL UR4, URZ, 0x1, UP0 ;  /* 0x000000013f047887 */ /* 0x000fe40008000000 */
[----:B------:R-:W-:Y:S01]  /*ead0*/  USEL UR36, UR36, URZ, UP0 ;  /* 0x0000003f24247287 */ /* 0x000fe20008000000 */
[----:B------:R-:W-:-:S03]  /*eae0*/  LEA.HI R225, R0, R225, RZ, 0x7 ;  /* 0x000000e100e17211 */ /* 0x000fc600078f38ff */
[----:B------:R-:W-:Y:S02]  /*eaf0*/  LOP3.LUT R16, R16, UR4, RZ, 0x3c, !PT ;  /* 0x0000000410107c12 */ /* 0x000fe4000f8e3cff */
[----:B------:R-:W-:Y:S01]  /*eb00*/  LEA.HI.SX32 R225, R225, 0xffffffff, 0x19 ;  /* 0xffffffffe1e17811 */ /* 0x000fe200078fcaff */
[----:B------:R-:W-:Y:S06]  /*eb10*/  @!P2 BRA `(.L_x_25) ;  /* 0x000001000050a947 */ /* 0x000fec0003800000 */
[----:B------:R-:W-:Y:S01]  /*eb20*/  IMAD.MOV.U32 R3, RZ, RZ, R5 ;  /* 0x000000ffff037224 */ /* 0x000fe200078e0005 */
[----:B------:R-:W-:Y:S01]  /*eb30*/  MOV R6, R4 ;  /* 0x0000000400067202 */ /* 0x000fe20000000f00 */
[----:B------:R-:W-:Y:S01]  /*eb40*/  ULDC UR4, c[0x0][0x604] ;  /* 0x0001810000047ab9 */ /* 0x000fe20000000800 */
[----:B------:R-:W-:-:S07]  /*eb50*/  MOV R217, R225 ;  /* 0x000000e100d97202 */ /* 0x000fce0000000f00 */
.L_x_36:
[----:B------:R-:W-:Y:S05]  /*eb60*/  @!P0 BRA `(.L_x_26) ;  /* 0x0000000000048947 */ /* 0x000fea0003800000 */
[----:B------:R-:W-:Y:S01]  /*eb70*/  BPT.TRAP 0x1 ;  /* 0x000000040000795c */ /* 0x000fe20000300000 */
.L_x_26:
[----:B------:R-:W-:Y:S01]  /*eb80*/  ULEA UR5, UR36, UR37, 0x3 ;  /* 0x0000002524057291 */ /* 0x000fe2000f8e183f */
[----:B------:R-:W-:-:S08]  /*eb90*/  SHF.L.U32 R0, R16, 0x1f, RZ ;  /* 0x0000001f10007819 */ /* 0x000fd000000006ff */
[----:B------:R-:W1:Y:S02]  /*eba0*/  SYNCS.PHASECHK.TRANS64.TRYWAIT P2, [UR5+0xc4400], R0 ;  /* 0x0c440000ff0075a7 */ /* 0x000e640008040145 */
[----:B-1----:R-:W-:Y:S05]  /*ebb0*/  @!P2 BRA `(.L_x_27) ;  /* 0x0000029000b4a947 */ /* 0x002fea0003800000 */
.L_x_153:
[----:B-1----:R-:W2:Y:S04]  /*ebc0*/  LDL.64 R4, [R1+0x290] ;  /* 0x0002900001047983 */ /* 0x002ea80000100a00 */
[----:B------:R-:W3:Y:S04]  /*ebd0*/  LDL.64 R14, [R1+0x288] ;  /* 0x00028800010e7983 */ /* 0x000ee80000100a00 */
[----:B------:R-:W4:Y:S01]  /*ebe0*/  LDL.64 R12, [R1+0x280] ;  /* 0x00028000010c7983 */ /* 0x000f220000100a00 */
[----:B------:R-:W-:Y:S01]  /*ebf0*/  ULEA UR5, UR36, UR39, 0xd ;  /* 0x0000002724057291 */ /* 0x000fe2000f8e683f */
[----:B------:R-:W-:Y:S01]  /*ec00*/  WARPGROUP.ARRIVE ;  /* 0x00000000000079c5 */ /* 0x000fe20000000000 */
[----:B------:R-:W-:Y:S01]  /*ec10*/  UMOV UR55, 0x40000040 ;  /* 0x4000004000377882 */ /* 0x000fe20000000000 */
[----:B------:R-:W5:Y:S04]  /*ec20*/  LDL.64 R10, [R1+0x278] ;  /* 0x00027800010a7983 */ /* 0x000f680000100a00 */
[----:B------:R-:W-:Y:S01]  /*ec30*/  UMOV UR54, UR5 ;  /* 0x0000000500367c82 */ /* 0x000fe20008000000 */
[----:B------:R-:W-:Y:S01]  /*ec40*/  UIADD3 UR6, UR5, 0x2, URZ ;  /* 0x0000000205067890 */ /* 0x000fe2000fffe03f */
[----:B------:R-:W5:Y:S04]  /*ec50*/  LDL.64 R8, [R1+0x270] ;  /* 0x0002700001087983 */ /* 0x000f680000100a00 */
[----:B------:R-:W5:Y:S04]  /*ec60*/  LDL.64 R18, [R1+0x260] ;  /* 0x0002600001127983 */ /* 0x000f680000100a00 */
[----:B------:R-:W5:Y:S01]  /*ec70*/  LDL.64 R20, [R1+0x230] ;  /* 0x0002300001147983 */ /* 0x000f620000100a00 */
[----:B--2---:R-:W-:-:S02]  /*ec80*/  R2UR UR52, R4 ;  /* 0x00000000043472ca */ /* 0x004fc400000e0000 */
[----:B------:R-:W-:Y:S02]  /*ec90*/  R2UR UR53, R5 ;  /* 0x00000000053572ca */ /* 0x000fe400000e0000 */
[----:B------:R-:W2:Y:S11]  /*eca0*/  LDL.64 R4, [R1+0x268] ;  /* 0x0002680001047983 */ /* 0x000eb60000100a00 */
[----:B------:R-:W-:Y:S01]  /*ecb0*/  HGMMA.64x128x16.F32 R152, gdesc[UR52], RZ, !UPT, gsb0 ;  /* 0x01e00000349879f0 */ /* 0x000fe2000c0008ff */
[----:B---3--:R-:W-:-:S02]  /*ecc0*/  R2UR UR52, R14 ;  /* 0x000000000e3472ca */ /* 0x008fc400000e0000 */
[----:B------:R-:W-:Y:S01]  /*ecd0*/  R2UR UR53, R15 ;  /* 0x000000000f3572ca */ /* 0x000fe200000e0000 */
[----:B------:R-:W-:Y:S01]  /*ece0*/  UMOV UR54, UR6 ;  /* 0x0000000600367c82 */ /* 0x000fe20008000000 */
[----:B------:R-:W-:Y:S01]  /*ecf0*/  UMOV UR55, 0x40000040 ;  /* 0x4000004000377882 */ /* 0x000fe20000000000 */
[----:B------:R-:W-:Y:S01]  /*ed00*/  UIADD3 UR6, UR5, 0x4, URZ ;  /* 0x0000000405067890 */ /* 0x000fe2000fffe03f */
[----:B------:R-:W3:Y:S01]  /*ed10*/  LDL.64 R14, [R1+0x258] ;  /* 0x00025800010e7983 */ /* 0x000ee20000100a00 */
[----:B------:R-:W-:Y:S02]  /*ed20*/  WARPGROUP.DEPBAR.LE gsb0, 0x0 ;  /* 0x00008000000079c5 */ /* 0x000fe40000010000 */
[----:B------:R-:W-:-:S06]  /*ed30*/  WARPGROUP.ARRIVE ;  /* 0x00000000000079c5 */ /* 0x000fcc0000000000 */
[----:B------:R-:W-:Y:S01]  /*ed40*/  HGMMA.64x128x16.F32 R152, gdesc[UR52], R152, gsb0 ;  /* 0x01e00000349879f0 */ /* 0x000fe20008000898 */
[----:B----4-:R-:W-:Y:S02]  /*ed50*/  R2UR UR52, R12 ;  /* 0x000000000c3472ca */ /* 0x010fe400000e0000 */
[----:B------:R-:W-:Y:S01]  /*ed60*/  R2UR UR53, R13 ;  /* 0x000000000d3572ca */ /* 0x000fe200000e0000 */
[----:B------:R-:W-:Y:S01]  /*ed70*/  UMOV UR54, UR6 ;  /* 0x0000000600367c82 */ /* 0x000fe20008000000 */
[----:B------:R-:W-:Y:S01]  /*ed80*/  UMOV UR55, 0x40000040 ;  /* 0x4000004000377882 */ /* 0x000fe20000000000 */
[----:B------:R-:W-:Y:S01]  /*ed90*/  UIADD3 UR6, UR5, 0x6, URZ ;  /* 0x0000000605067890 */ /* 0x000fe2000fffe03f */
[----:B------:R-:W4:Y:S01]  /*eda0*/  LDL.64 R12, [R1+0x250] ;  /* 0x00025000010c7983 */ /* 0x000f220000100a00 */
[----:B------:R-:W-:Y:S02]  /*edb0*/  WARPGROUP.DEPBAR.LE gsb0, 0x0 ;  /* 0x00008000000079c5 */ /* 0x000fe40000010000 */
[----:B------:R-:W-:-:S06]  /*edc0*/  WARPGROUP.ARRIVE ;  /* 0x00000000000079c5 */ /* 0x000fcc0000000000 */
[----:B------:R-:W-:Y:S01]  /*edd0*/  HGMMA.64x128x16.F32 R152, gdesc[UR52], R152, gsb0 ;  /* 0x01e00000349879f0 */ /* 0x000fe20008000898 */
[----:B-----5:R-:W-:Y:S02]  /*ede0*/  R2UR UR52, R10 ;  /* 0x000000000a3472ca */ /* 0x020fe400000e0000 */
[----:B------:R-:W-:Y:S01]  /*edf0*/  R2UR UR53, R11 ;  /* 0x000000000b3572ca */ /* 0x000fe200000e0000 */
[----:B------:R-:W-:Y:S01]  /*ee00*/  UMOV UR54, UR6 ;  /* 0x0000000600367c82 */ /* 0x000fe20008000000 */
[----:B------:R-:W-:Y:S01]  /*ee10*/  UMOV UR55, 0x40000040 ;  /* 0x4000004000377882 */ /* 0x000fe20000000000 */
[----:B------:R-:W-:Y:S01]  /*ee20*/  UIADD3 UR6, UR5, 0x400, URZ ;  /* 0x0000040005067890 */ /* 0x000fe2000fffe03f */
[----:B------:R-:W5:Y:S01]  /*ee30*/  LDL.64 R10, [R1+0x248] ;  /* 0x00024800010a7983 */ /* 0x000f620000100a00 */
[----:B------:R-:W-:Y:S02]  /*ee40*/  WARPGROUP.DEPBAR.LE gsb0, 0x0 ;  /* 0x00008000000079c5 */ /* 0x000fe40000010000 */
[----:B------:R-:W-:-:S06]  /*ee50*/  WARPGROUP.ARRIVE ;  /* 0x00000000000079c5 */ /* 0x000fcc0000000000 */
[----:B------:R-:W-:Y:S01]  /*ee60*/  HGMMA.64x128x16.F32 R152, gdesc[UR52], R152, gsb0 ;  /* 0x01e00000349879f0 */ /* 0x000fe20008000898 */
[----:B------:R-:W-:Y:S02]  /*ee70*/  R2UR UR52, R8 ;  /* 0x00000000083472ca */ /* 0x000fe400000e0000 */
        /* <DEDUP_REMOVED lines=8> */
[----:B--2---:R-:W-:Y:S02]  /*ef00*/  R2UR UR52, R4 ;  /* 0x00000000043472ca */ /* 0x004fe400000e0000 */
[----:B------:R-:W-:Y:S01]  /*ef10*/  R2UR UR53, R5 ;  /* 0x00000000053572ca */ /* 0x000fe200000e0000 */
[----:B------:R-:W-:Y:S01]  /*ef20*/  UMOV UR54, UR6 ;  /* 0x0000000600367c82 */ /* 0x000fe20008000000 */
[----:B------:R-:W-:Y:S01]  /*ef30*/  UMOV UR55, 0x40000040 ;  /* 0x4000004000377882 */ /* 0x000fe20000000000 */
[----:B------:R-:W-:Y:S01]  /*ef40*/  UIADD3 UR6, UR5, 0x404, URZ ;  /* 0x0000040405067890 */ /* 0x000fe2000fffe03f */
[----:B------:R-:W2:Y:S01]  /*ef50*/  LDL.64 R4, [R1+0x238] ;  /* 0x0002380001047983 */ /* 0x000ea20000100a00 */
        /* <DEDUP_REMOVED lines=12> */
[----:B---3--:R-:W-:Y:S02]  /*f020*/  R2UR UR52, R14 ;  /* 0x000000000e3472ca */ /* 0x008fe400000e0000 */
        /* <DEDUP_REMOVED lines=49> */
[----:B------:R-:W-:Y:S02]  /*f340*/  WARPGROUP.DEPBAR.LE gsb0, 0x0 ;  /* 0x00008000000079c5 */ /* 0x000fe40000010000 */
[----:B------:R-:W-:-:S07]  /*f350*/  WARPGROUP.ARRIVE ;  /* 0x00000000000079c5 */ /* 0x000fce0000000000 */
        /* <DEDUP_REMOVED lines=9> */
[----:B---3--:R-:W-:Y:S02]  /*f3f0*/  R2UR UR52, R14 ;  /* 0x000000000e3472ca */ /* 0x008fe400000e0000 */
[----:B------:R-:W-:Y:S01]  /*f400*/  R2UR UR53, R15 ;  /* 0x000000000f3572ca */ /* 0x000fe200000e0000 */
[----:B------:R-:W-:Y:S01]  /*f410*/  UMOV UR54, UR6 ;  /* 0x0000000600367c82 */ /* 0x000fe20008000000 */
[----:B------:R-:W-:Y:S01]  /*f420*/  UMOV UR55, 0x40000040 ;  /* 0x4000004000377882 */ /* 0x000fe20000000000 */
[----:B------:R-:W-:Y:S01]  /*f430*/  UIADD3 UR6, UR5, 0xc06, URZ ;  /* 0x00000c0605067890 */ /* 0x000fe2000fffe03f */
[----:B------:R-:W-:Y:S02]  /*f440*/  WARPGROUP.DEPBAR.LE gsb0, 0x0 ;  /* 0x00008000000079c5 */ /* 0x000fe40000010000 */
[----:B------:R-:W-:-:S07]  /*f450*/  WARPGROUP.ARRIVE ;  /* 0x00000000000079c5 */ /* 0x000fce0000000000 */
[----:B------:R-:W-:Y:S01]  /*f460*/  HGMMA.64x128x16.F32 R152, gdesc[UR52], R152, gsb0 ;  /* 0x01e00000349879f0 */ /* 0x000fe20008000898 */
[----:B----4-:R-:W-:Y:S02]  /*f470*/  R2UR UR52, R12 ;  /* 0x000000000c3472ca */ /* 0x010fe400000e0000 */
[----:B------:R-:W-:Y:S01]  /*f480*/  R2UR UR53, R13 ;  /* 0x000000000d3572ca */ /* 0x000fe200000e0000 */
[----:B------:R-:W-:Y:S01]  /*f490*/  UMOV UR54, UR6 ;  /* 0x0000000600367c82 */ /* 0x000fe20008000000 */
[----:B------:R-:W-:Y:S01]  /*f4a0*/  UMOV UR55, 0x40000040 ;  /* 0x4000004000377882 */ /* 0x000fe20000000000 */
[----:B------:R-:W-:Y:S01]  /*f4b0*/  UIADD3 UR6, UR5, 0x1000, URZ ;  /* 0x0000100005067890 */ /* 0x000fe2000fffe03f */
[----:B------:R-:W-:Y:S02]  /*f4c0*/  WARPGROUP.DEPBAR.LE gsb0, 0x0 ;  /* 0x00008000000079c5 */ /* 0x000fe40000010000 */
[----:B------:R-:W-:-:S07]  /*f4d0*/  WARPGROUP.ARRIVE ;  /* 0x00000000000079c5 */ /* 0x000fce0000000000 */
[----:B------:R-:W-:Y:S01]  /*f4e0*/  HGMMA.64x128x16.F32 R152, gdesc[UR52], R152, gsb0 ;  /* 0x01e00000349879f0 */ /* 0x000fe20008000898 */
[----:B-----5:R-:W-:Y:S02]  /*f4f0*/  R2UR UR52, R10 ;  /* 0x000000000a3472ca */ /* 0x020fe400000e0000 */
        /* <DEDUP_REMOVED lines=15> */
[----:B--2---:R-:W-:Y:S02]  /*f5f0*/  R2UR UR52, R4 ;  /* 0x00000000043472ca */ /* 0x004fe400000e0000 */
        /* <DEDUP_REMOVED lines=31> */
[----:B------:R-:W-:Y:S01]  /*f7f0*/  UMOV UR54, UR6 ;  /* 0x0000000600367c82 */ /* 0x000fe20008000000 */
[----:B------:R-:W-:Y:S01]  /*f800*/  UMOV UR55, 0x40000040 ;  /* 0x4000004000377882 */ /* 0x000fe20000000000 */
[----:B------:R-:W-:Y:S01]  /*f810*/  UMOV UR52, UR56 ;  /* 0x0000003800347c82 */ /* 0x000fe20008000000 */
[----:B------:R-:W-:Y:S01]  /*f820*/  UMOV UR53, UR57 ;  /* 0x0000003900357c82 */ /* 0x000fe20008000000 */
[----:B------:R-:W-:Y:S01]  /*f830*/  UIADD3 UR6, UR5, 0x1406, URZ ;  /* 0x0000140605067890 */ /* 0x000fe2000fffe03f */
[----:B------:R-:W-:-:S06]  /*f840*/  UMOV UR11, 0x40000040 ;  /* 0x40000040000b7882 */ /* 0x000fcc0000000000 */
[----:B------:R-:W-:Y:S01]  /*f850*/  UMOV UR10, UR6 ;  /* 0x00000006000a7c82 */ /* 0x000fe20008000000 */
[----:B------:R-:W-:Y:S02]  /*f860*/  WARPGROUP.DEPBAR.LE gsb0, 0x0 ;  /* 0x00008000000079c5 */ /* 0x000fe40000010000 */
[----:B------:R-:W-:-:S06]  /*f870*/  WARPGROUP.ARRIVE ;  /* 0x00000000000079c5 */ /* 0x000fcc0000000000 */
[----:B------:R-:W-:Y:S01]  /*f880*/  HGMMA.64x128x16.F32 R152, gdesc[UR52], R152, gsb0 ;  /* 0x01e00000349879f0 */ /* 0x000fe20008000898 */
        /* <DEDUP_REMOVED lines=42> */
[----:B------:R-:W-:Y:S02]  /*fb30*/  R2UR UR52, R230 ;  /* 0x00000000e63472ca */ /* 0x000fe400000e0000 */
[----:B------:R-:W-:Y:S01]  /*fb40*/  R2UR UR53, R231 ;  /* 0x00000000e73572ca */ /* 0x000fe200000e0000 */
[----:B------:R-:W-:Y:S01]  /*fb50*/  UIADD3 UR5, UR5, 0x1c06, URZ ;  /* 0x00001c0605057890 */ /* 0x000fe2000fffe03f */
[----:B------:R-:W-:-:S06]  /*fb60*/  UMOV UR55, 0x40000040 ;  /* 0x4000004000377882 */ /* 0x000fcc0000000000 */
[----:B------:R-:W-:Y:S01]  /*fb70*/  UMOV UR54, UR5 ;  /* 0x0000000500367c82 */ /* 0x000fe20008000000 */
[----:B------:R-:W-:Y:S02]  /*fb80*/  WARPGROUP.DEPBAR.LE gsb0, 0x0 ;  /* 0x00008000000079c5 */ /* 0x000fe40000010000 */
[----:B------:R-:W-:-:S06]  /*fb90*/  WARPGROUP.ARRIVE ;  /* 0x00000000000079c5 */ /* 0x000fcc0000000000 */
[----:B------:R-:W-:Y:S01]  /*fba0*/  HGMMA.64x128x16.F32 R152, gdesc[UR48], R152, gsb0 ;  /* 0x01e00000309879f0 */ /* 0x000fe20008000898 */
[----:B------:R-:W-:-:S04]  /*fbb0*/  UIADD3 UR5, UR36, 0x1, URZ ;  /* 0x0000000124057890 */ /* 0x000fc8000fffe03f */
[----:B------:R-:W-:-:S04]  /*fbc0*/  UISETP.NE.AND UP0, UPT, UR5, 0x5, UPT ;  /* 0x000000050500788c */ /* 0x000fc8000bf05270 */
[----:B------:R-:W-:Y:S02]  /*fbd0*/  USEL UR6, URZ, 0x1, UP0 ;  /* 0x000000013f067887 */ /* 0x000fe40008000000 */
[----:B------:R-:W-:-:S04]  /*fbe0*/  USEL UR5, UR5, URZ, UP0 ;  /* 0x0000003f05057287 */ /* 0x000fc80008000000 */
[----:B------:R-:W-:Y:S01]  /*fbf0*/  LOP3.LUT R218, R16, UR6, RZ, 0x3c, !PT ;  /* 0x0000000610da7c12 */ /* 0x000fe2000f8e3cff */
[----:B------:R-:W-:Y:S02]  /*fc00*/  WARPGROUP.DEPBAR.LE gsb0, 0x0 ;  /* 0x00008000000079c5 */ /* 0x000fe40000010000 */
[----:B------:R-:W-:-:S06]  /*fc10*/  WARPGROUP.ARRIVE ;  /* 0x00000000000079c5 */ /* 0x000fcc0000000000 */
[----:B------:R-:W-:Y:S03]  /*fc20*/  HGMMA.64x128x16.F32 R152, gdesc[UR52], R152, gsb0 ;  /* 0x01e00000349879f0 */ /* 0x000fe60008000898 */
[----:B------:R-:W-:Y:S02]  /*fc30*/  WARPGROUP.DEPBAR.LE gsb0, 0x0 ;  /* 0x00008000000079c5 */ /* 0x000fe40000010000 */
[----:B------:R-:W-:Y:S05]  /*fc40*/  @!P0 BRA `(.L_x_28) ;  /* 0x0000000000048947 */ /* 0x000fea0003800000 */
[----:B------:R-:W-:Y:S01]  /*fc50*/  BPT.TRAP 0x1 ;  /* 0x000000040000795c */ /* 0x000fe20000300000 */
.L_x_28:
[----:B------:R-:W-:Y:S01]  /*fc60*/  FMNMX R5, R152, R3, !PT ;  /* 0x0000000398057209 */ /* 0x000fe20007800000 */
[----:B------:R1:W-:Y:S03]  /*fc70*/  STL [R1+0x408], R133 ;  /* 0x0004088501007387 */ /* 0x0003e60000100800 */
[----:B------:R-:W-:-:S04]  /*fc80*/  FMNMX R5, R153, R5, !PT ;  /* 0x0000000599057209 */ /* 0x000fc80007800000 */
[----:B------:R-:W-:Y:S01]  /*fc90*/  FMNMX R5, R156, R5, !PT ;  /* 0x000000059c057209 */ /* 0x000fe20007800000 */
[----:B-1----:R-:W2:Y:S03]  /*fca0*/  LDL.LU R133, [R1] ;  /* 0x0000000001857983 */ /* 0x002ea60000300800 */
[----:B------:R-:W-:Y:S01]  /*fcb0*/  FMNMX R5, R157, R5, !PT ;  /* 0x000000059d057209 */ /* 0x000fe20007800000 */
[----:B------:R1:W-:Y:S03]  /*fcc0*/  STL [R1+0x404], R136 ;  /* 0x0004048801007387 */ /* 0x0003e60000100800 */
[----:B------:R-:W-:-:S04]  /*fcd0*/  FMNMX R5, R160, R5, !PT ;  /* 0x00000005a0057209 */ /* 0x000fc80007800000 */
[----:B------:R-:W-:-:S04]  /*fce0*/  FMNMX R5, R161, R5, !PT ;  /* 0x00000005a1057209 */ /* 0x000fc80007800000 */
[----:B------:R-:W-:Y:S01]  /*fcf0*/  FMNMX R5, R164, R5, !PT ;  /* 0x00000005a4057209 */ /* 0x000fe20007800000 */
[----:B-1----:R-:W3:Y:S03]  /*fd00*/  LDL.LU R136, [R1+0x4] ;  /* 0x0000040001887983 */ /* 0x002ee60000300800 */
[----:B------:R-:W-:Y:S01]  /*fd10*/  FMNMX R5, R165, R5, !PT ;  /* 0x00000005a5057209 */ /* 0x000fe20007800000 */
[----:B------:R1:W-:Y:S03]  /*fd20*/  STL [R1+0x400], R137 ;  /* 0x0004008901007387 */ /* 0x0003e60000100800 */
[----:B------:R-:W-:-:S04]  /*fd30*/  FMNMX R5, R168, R5, !PT ;  /* 0x00000005a8057209 */ /* 0x000fc80007800000 */
[----:B------:R-:W-:Y:S01]  /*fd40*/  FMNMX R5, R169, R5, !PT ;  /* 0x00000005a9057209 */ /* 0x000fe20007800000 */
[----:B-1----:R-:W4:Y:S03]  /*fd50*/  LDL.LU R137, [R1+0x10] ;  /* 0x0000100001897983 */ /* 0x002f260000300800 */
[----:B------:R-:W-:Y:S01]  /*fd60*/  FMNMX R5, R172, R5, !PT ;  /* 0x00000005ac057209 */ /* 0x000fe20007800000 */
[----:B------:R1:W-:Y:S03]  /*fd70*/  STL [R1+0x3fc], R140 ;  /* 0x0003fc8c01007387 */ /* 0x0003e60000100800 */
[----:B------:R-:W-:-:S04]  /*fd80*/  FMNMX R5, R173, R5, !PT ;  /* 0x00000005ad057209 */ /* 0x000fc80007800000 */
[----:B------:R-:W-:-:S04]  /*fd90*/  FMNMX R5, R176, R5, !PT ;  /* 0x00000005b0057209 */ /* 0x000fc80007800000 */
[----:B------:R-:W-:Y:S01]  /*fda0*/  FMNMX R5, R177, R5, !PT ;  /* 0x00000005b1057209 */ /* 0x000fe20007800000 */
[----:B-1----:R-:W4:Y:S03]  /*fdb0*/  LDL.LU R140, [R1+0x14] ;  /* 0x00001400018c7983 */ /* 0x002f260000300800 */
        /* <DEDUP_REMOVED lines=28> */
[----:B------:R1:W-:Y:S04]  /*ff80*/  STL [R1+0x3e4], R228 ;  /* 0x0003e4e401007387 */ /* 0x0003e80000100800 */
[----:B------:R-:W1:Y:S04]  /*ff90*/  SHFL.BFLY PT, R0, R5, 0x1, 0x1f ;  /* 0x0c201f0005007f89 */ /* 0x000e6800000e0000 */
[----:B-1----:R-:W4:Y:S04]  /*ffa0*/  LDL.LU R228, [R1+0x44] ;  /* 0x0000440001e47983 */ /* 0x002f280000300800 */
[----:B------:R1:W-:Y:S04]  /*ffb0*/  STL [R1+0x3e0], R227 ;  /* 0x0003e0e301007387 */ /* 0x0003e80000100800 */
[----:B-1----:R-:W4:Y:S01]  /*ffc0*/  LDL.LU R227, [R1+0x50] ;  /* 0x0000500001e37983 */ /* 0x002f220000300800 */
[----:B------:R-:W-:-:S03]  /*ffd0*/  FMNMX R5, R5, R0, !PT ;  /* 0x0000000005057209 */ /* 0x000fc60007800000 */
[----:B------:R1:W-:Y:S04]  /*ffe0*/  STL [R1+0x3dc], R218 ;  /* 0x0003dcda01007387 */ /* 0x0003e80000100800 */
[----:B------:R-:W1:Y:S04]  /*fff0*/  SHFL.BFLY PT, R0, R5, 0x2, 0x1f ;  /* 0x0c401f0005007f89 */ /* 0x000e6800000e0000 */
[----:B-1----:R-:W4:Y:S04]  /*10000*/  LDL.LU R218, [R1+0x54] ;  /* 0x0000540001da7983 */ /* 0x002f280000300800 */
[----:B------:R1:W-:Y:S04]  /*10010*/  STL [R1+0x3d8], R26 ;  /* 0x0003d81a01007387 */ /* 0x0003e80000100800 */
[----:B-1----:R-:W4:Y:S01]  /*10020*/  LDL.LU R26, [R1+0x60] ;  /* 0x00006000011a7983 */ /* 0x002f220000300800 */
[----:B------:R-:W-:-:S03]  /*10030*/  FMNMX R5, R5, R0, !PT ;  /* 0x0000000005057209 */ /* 0x000fc60007800000 */
[----:B------:R1:W-:Y:S01]  /*10040*/  STL [R1+0x3d4], R27 ;  /* 0x0003d41b01007387 */ /* 0x0003e20000100800 */
[----:B------:R-:W-:-:S04]  /*10050*/  FSETP.NEU.AND P2, PT, R5, -INF , PT ;  /* 0xff8000000500780b */ /* 0x000fc80003f4d000 */
[----:B------:R-:W-:Y:S01]  /*10060*/  FSEL R4, R5, RZ, P2 ;  /* 0x000000ff05047208 */ /* 0x000fe20001000000 */
[----:B-1----:R-:W4:Y:S04]  /*10070*/  LDL.LU R27, [R1+0x64] ;  /* 0x00006400011b7983 */ /* 0x002f280000300800 */
[C---:B------:R-:W-:Y:S01]  /*10080*/  FMUL R0, R4.reuse, UR4 ;  /* 0x0000000404007c20 */ /* 0x040fe20008400000 */
[----:B------:R-:W-:Y:S01]  /*10090*/  FADD R219, -R4, R3 ;  /* 0x0000000304db7221 */ /* 0x000fe20000000100 */
[----:B------:R1:W-:Y:S02]  /*100a0*/  STL [R1+0x3d0], R30 ;  /* 0x0003d01e01007387 */ /* 0x0003e40000100800 */
[--C-:B------:R-:W-:Y:S01]  /*100b0*/  FFMA R152, R152, UR4, -R0.reuse ;  /* 0x0000000498987c23 */ /* 0x100fe20008000800 */
[----:B------:R-:W-:-:S04]  /*100c0*/  FFMA R153, R153, UR4, -R0 ;  /* 0x0000000499997c23 */ /* 0x000fc80008000800 */
[----:B------:R-:W-:Y:S02]  /*100d0*/  FSETP.GEU.AND P4, PT, R152, -126, PT ;  /* 0xc2fc00009800780b */ /* 0x000fe40003f8e000 */
[----:B------:R-:W-:Y:S01]  /*100e0*/  FSETP.GEU.AND P2, PT, R153, -126, PT ;  /* 0xc2fc00009900780b */ /* 0x000fe20003f4e000 */
[--C-:B------:R-:W-:Y:S01]  /*100f0*/  FFMA R156, R156, UR4, -R0.reuse ;  /* 0x000000049c9c7c23 */ /* 0x100fe20008000800 */
        /* <DEDUP_REMOVED lines=9> */
[----:B------:R-:W-:Y:S01]  /*10190*/  @!P4 FMUL R152, R152, 0.5 ;  /* 0x3f0000009898c820 */ /* 0x000fe20000400000 */
[--C-:B------:R-:W-:Y:S01]  /*101a0*/  FFMA R176, R176, UR4, -R0.reuse ;  /* 0x00000004b0b07c23 */ /* 0x100fe20008000800 */
[--C-:B------:R-:W-:Y:S01]  /*101b0*/  FFMA R184, R184, UR4, -R0.reuse ;  /* 0x00000004b8b87c23 */ /* 0x100fe20008000800 */
[--C-:B------:R-:W-:Y:S01]  /*101c0*/  FFMA R177, R177, UR4, -R0.reuse ;  /* 0x00000004b1b17c23 */ /* 0x100fe20008000800 */
[----:B------:R-:W1:Y:S01]  /*101d0*/  MUFU.EX2 R216, R152 ;  /* 0x0000009800d87308 */ /* 0x000e620000000800 */
[----:B------:R-:W-:Y:S01]  /*101e0*/  @!P2 FMUL R153, R153, 0.5 ;  /* 0x3f0000009999a820 */ /* 0x000fe20000400000 */
[--C-:B------:R-:W-:Y:S01]  /*101f0*/  FFMA R180, R180, UR4, -R0.reuse ;  /* 0x00000004b4b47c23 */ /* 0x100fe20008000800 */
[--C-:B------:R-:W-:Y:S01]  /*10200*/  FFMA R185, R185, UR4, -R0.reuse ;  /* 0x00000004b9b97c23 */ /* 0x100fe20008000800 */
[--C-:B------:R-:W-:Y:S01]  /*10210*/  FFMA R188, R188, UR4, -R0.reuse ;  /* 0x00000004bcbc7c23 */ /* 0x100fe20008000800 */
[--C-:B------:R-:W-:Y:S01]  /*10220*/  FFMA R192, R192, UR4, -R0.reuse ;  /* 0x00000004c0c07c23 */ /* 0x100fe20008000800 */
[--C-:B------:R-:W-:Y:S01]  /*10230*/  FFMA R200, R200, UR4, -R0.reuse ;  /* 0x00000004c8c87c23 */ /* 0x100fe20008000800 */
[--C-:B------:R-:W-:Y:S01]  /*10240*/  FFMA R193, R193, UR4, -R0.reuse ;  /* 0x00000004c1c17c23 */ /* 0x100fe20008000800 */
[----:B------:R-:W1:Y:S01]  /*10250*/  MUFU.EX2 R23, R153 ;  /* 0x0000009900177308 */ /* 0x000e620000000800 */
[----:B------:R-:W-:Y:S01]  /*10260*/  FSETP.GEU.AND P3, PT, R156, -126, PT ;  /* 0xc2fc00009c00780b */ /* 0x000fe20003f6e000 */
[--C-:B------:R-:W-:Y:S01]  /*10270*/  FFMA R196, R196, UR4, -R0.reuse ;  /* 0x00000004c4c47c23 */ /* 0x100fe20008000800 */
[----:B------:R-:W-:Y:S01]  /*10280*/  FSETP.GEU.AND P6, PT, R157, -126, PT ;  /* 0xc2fc00009d00780b */ /* 0x000fe20003fce000 */
[--C-:B------:R-:W-:Y:S01]  /*10290*/  FFMA R208, R208, UR4, -R0.reuse ;  /* 0x00000004d0d07c23 */ /* 0x100fe20008000800 */
[--C-:B------:R-:W-:Y:S01]  /*102a0*/  FFMA R201, R201, UR4, -R0.reuse ;  /* 0x00000004c9c97c23 */ /* 0x100fe20008000800 */
[--C-:B------:R-:W-:Y:S01]  /*102b0*/  FFMA R209, R209, UR4, -R0.reuse ;  /* 0x00000004d1d17c23 */ /* 0x100fe20008000800 */
[--C-:B------:R-:W-:Y:S01]  /*102c0*/  FFMA R204, R204, UR4, -R0.reuse ;  /* 0x00000004cccc7c23 */ /* 0x100fe20008000800 */
[--C-:B------:R-:W-:Y:S01]  /*102d0*/  FFMA R212, R212, UR4, -R0.reuse ;  /* 0x00000004d4d47c23 */ /* 0x100fe20008000800 */
[----:B-1----:R-:W-:Y:S01]  /*102e0*/  @!P4 FMUL R216, R216, R216 ;  /* 0x000000d8d8d8c220 */ /* 0x002fe20000400000 */
[----:B------:R-:W-:Y:S01]  /*102f0*/  FSETP.GEU.AND P4, PT, R161, -126, PT ;  /* 0xc2fc0000a100780b */ /* 0x000fe20003f8e000 */
[--C-:B------:R-:W-:Y:S01]  /*10300*/  FFMA R189, R189, UR4, -R0.reuse ;  /* 0x00000004bdbd7c23 */ /* 0x100fe20008000800 */
[----:B------:R-:W-:Y:S01]  /*10310*/  FSETP.GEU.AND P5, PT, R160, -126, PT ;  /* 0xc2fc0000a000780b */ /* 0x000fe20003fae000 */
[--C-:B------:R-:W-:Y:S01]  /*10320*/  FFMA R205, R205, UR4, -R0.reuse ;  /* 0x00000004cdcd7c23 */ /* 0x100fe20008000800 */
[--C-:B------:R-:W-:Y:S01]  /*10330*/  FFMA R197, R197, UR4, -R0.reuse ;  /* 0x00000004c5c57c23 */ /* 0x100fe20008000800 */
[----:B------:R-:W-:Y:S01]  /*10340*/  FFMA R181, R181, UR4, -R0 ;  /* 0x00000004b5b57c23 */ /* 0x000fe20008000800 */
[----:B------:R-:W4:Y:S01]  /*10350*/  LDL.LU R30, [R1+0x70] ;  /* 0x00007000011e7983 */ /* 0x000f220000300800 */
[----:B------:R-:W-:Y:S01]  /*10360*/  @!P2 FMUL R23, R23, R23 ;  /* 0x000000171717a220 */ /* 0x000fe20000400000 */
[----:B------:R-:W-:Y:S01]  /*10370*/  FSETP.GEU.AND P2, PT, R164, -126, PT ;  /* 0xc2fc0000a400780b */ /* 0x000fe20003f4e000 */
[----:B------:R-:W-:Y:S01]  /*10380*/  @!P3 FMUL R156, R156, 0.5 ;  /* 0x3f0000009c9cb820 */ /* 0x000fe20000400000 */
[----:B------:R-:W-:-:S03]  /*10390*/  @!P6 FMUL R157, R157, 0.5 ;  /* 0x3f0000009d9de820 */ /* 0x000fc60000400000 */
[----:B------:R-:W-:Y:S01]  /*103a0*/  @!P4 FMUL R161, R161, 0.5 ;  /* 0x3f000000a1a1c820 */ /* 0x000fe20000400000 */
[----:B------:R-:W1:Y:S01]  /*103b0*/  MUFU.EX2 R22, R156 ;  /* 0x0000009c00167308 */ /* 0x000e620000000800 */
[----:B------:R-:W-:Y:S01]  /*103c0*/  @!P5 FMUL R160, R160, 0.5 ;  /* 0x3f000000a0a0d820 */ /* 0x000fe20000400000 */
[----:B------:R-:W-:Y:S01]  /*103d0*/  FFMA R0, R213, UR4, -R0 ;  /* 0x00000004d5007c23 */ /* 0x000fe20008000800 */
[----:B------:R1:W-:Y:S05]  /*103e0*/  STL [R1+0x3cc], R31 ;  /* 0x0003cc1f01007387 */ /* 0x0003ea0000100800 */
[----:B------:R-:W1:Y:S01]  /*103f0*/  MUFU.EX2 R19, R161 ;  /* 0x000000a100137308 */ /* 0x000e620000000800 */
[----:B------:R-:W-:Y:S01]  /*10400*/  @!P2 FMUL R164, R164, 0.5 ;  /* 0x3f000000a4a4a820 */ /* 0x000fe20000400000 */
[----:B-1----:R-:W4:Y:S06]  /*10410*/  LDL.LU R31, [R1+0x74] ;  /* 0x00007400011f7983 */ /* 0x002f2c0000300800 */
[----:B------:R-:W1:Y:S01]  /*10420*/  MUFU.EX2 R20, R157 ;  /* 0x0000009d00147308 */ /* 0x000e620000000800 */
[----:B------:R-:W-:-:S07]  /*10430*/  @!P3 FMUL R22, R22, R22 ;  /* 0x000000161616b220 */ /* 0x000fce0000400000 */
[----:B------:R-:W1:Y:S08]  /*10440*/  MUFU.EX2 R21, R160 ;  /* 0x000000a000157308 */ /* 0x000e700000000800 */
[----:B------:R-:W2:Y:S01]  /*10450*/  MUFU.EX2 R18, R164 ;  /* 0x000000a400127308 */ /* 0x000ea20000000800 */
[----:B------:R-:W-:Y:S01]  /*10460*/  @!P4 FMUL R19, R19, R19 ;  /* 0x000000131313c220 */ /* 0x000fe20000400000 */
[----:B------:R-:W-:Y:S01]  /*10470*/  FSETP.GEU.AND P3, PT, R165, -126, PT ;  /* 0xc2fc0000a500780b */ /* 0x000fe20003f6e000 */
[----:B-1----:R-:W-:Y:S01]  /*10480*/  @!P6 FMUL R20, R20, R20 ;  /* 0x000000141414e220 */ /* 0x002fe20000400000 */
[----:B------:R-:W-:Y:S01]  /*10490*/  FSETP.GEU.AND P4, PT, R172, -126, PT ;  /* 0xc2fc0000ac00780b */ /* 0x000fe20003f8e000 */
[----:B------:R1:W-:Y:S01]  /*104a0*/  STL [R1+0x3c8], R34 ;  /* 0x0003c82201007387 */ /* 0x0003e20000100800 */
[----:B------:R-:W-:Y:S01]  /*104b0*/  FSETP.GEU.AND P6, PT, R168, -126, PT ;  /* 0xc2fc0000a800780b */ /* 0x000fe20003fce000 */
[----:B------:R-:W-:Y:S01]  /*104c0*/  @!P5 FMUL R21, R21, R21 ;  /* 0x000000151515d220 */ /* 0x000fe20000400000 */
[----:B------:R-:W-:Y:S01]  /*104d0*/  FSETP.GEU.AND P5, PT, R169, -126, PT ;  /* 0xc2fc0000a900780b */ /* 0x000fe20003fae000 */
[----:B--2---:R-:W-:Y:S01]  /*104e0*/  @!P2 FMUL R18, R18, R18 ;  /* 0x000000121212a220 */ /* 0x004fe20000400000 */
[----:B------:R-:W-:-:S05]  /*104f0*/  FSETP.GEU.AND P2, PT, R173, -126, PT ;  /* 0xc2fc0000ad00780b */ /* 0x000fca0003f4e000 */
[----:B------:R-:W-:Y:S02]  /*10500*/  @!P3 FMUL R165, R165, 0.5 ;  /* 0x3f000000a5a5b820 */ /* 0x000fe40000400000 */
[----:B------:R-:W-:Y:S02]  /*10510*/  @!P4 FMUL R172, R172, 0.5 ;  /* 0x3f000000acacc820 */ /* 0x000fe40000400000 */
[----:B------:R-:W-:Y:S01]  /*10520*/  @!P6 FMUL R168, R168, 0.5 ;  /* 0x3f000000a8a8e820 */ /* 0x000fe20000400000 */
[----:B-1----:R-:W2:Y:S01]  /*10530*/  LDL.LU R34, [R1+0x80] ;  /* 0x0000800001227983 */ /* 0x002ea20000300800 */
[----:B------:R-:W1:Y:S01]  /*10540*/  MUFU.EX2 R17, R165 ;  /* 0x000000a500117308 */ /* 0x000e620000000800 */
[----:B------:R-:W-:Y:S02]  /*10550*/  @!P5 FMUL R169, R169, 0.5 ;  /* 0x3f000000a9a9d820 */ /* 0x000fe40000400000 */
[----:B------:R3:W-:Y:S05]  /*10560*/  STL [R1+0x3c4], R35 ;  /* 0x0003c42301007387 */ /* 0x0007ea0000100800 */
[----:B------:R-:W1:Y:S01]  /*10570*/  MUFU.EX2 R14, R172 ;  /* 0x000000ac000e7308 */ /* 0x000e620000000800 */
[----:B------:R-:W-:Y:S01]  /*10580*/  @!P2 FMUL R173, R173, 0.5 ;  /* 0x3f000000adada820 */ /* 0x000fe20000400000 */
[----:B---3--:R-:W3:Y:S06]  /*10590*/  LDL.LU R35, [R1+0x84] ;  /* 0x0000840001237983 */ /* 0x008eec0000300800 */
[----:B------:R-:W1:Y:S02]  /*105a0*/  MUFU.EX2 R16, R168 ;  /* 0x000000a800107308 */ /* 0x000e640000000800 */
[----:B-1----:R-:W-:-:S06]  /*105b0*/  @!P3 FMUL R17, R17, R17 ;  /* 0x000000111111b220 */ /* 0x002fcc0000400000 */
[----:B------:R-:W1:Y:S08]  /*105c0*/  MUFU.EX2 R15, R169 ;  /* 0x000000a9000f7308 */ /* 0x000e700000000800 */
[----:B------:R-:W1:Y:S01]  /*105d0*/  MUFU.EX2 R13, R173 ;  /* 0x000000ad000d7308 */ /* 0x000e620000000800 */
[----:B------:R-:W-:Y:S01]  /*105e0*/  @!P4 FMUL R14, R14, R14 ;  /* 0x0000000e0e0ec220 */ /* 0x000fe20000400000 */
[----:B------:R-:W-:Y:S01]  /*105f0*/  FSETP.GEU.AND P3, PT, R176, -126, PT ;  /* 0xc2fc0000b000780b */ /* 0x000fe20003f6e000 */
[----:B------:R-:W-:Y:S01]  /*10600*/  @!P6 FMUL R16, R16, R16 ;  /* 0x000000101010e220 */ /* 0x000fe20000400000 */
[----:B------:R-:W-:Y:S01]  /*10610*/  FSETP.GEU.AND P4, PT, R184, -126, PT ;  /* 0xc2fc0000b800780b */ /* 0x000fe20003f8e000 */
[----:B------:R1:W-:Y:S01]  /*10620*/  STL [R1+0x3c0], R38 ;  /* 0x0003c02601007387 */ /* 0x0003e20000100800 */
[----:B------:R-:W-:Y:S01]  /*10630*/  FSETP.GEU.AND P6, PT, R177, -126, PT ;  /* 0xc2fc0000b100780b */ /* 0x000fe20003fce000 */
[----:B-1----:R-:W-:Y:S01]  /*10640*/  @!P5 FMUL R15, R15, R15 ;  /* 0x0000000f0f0fd220 */ /* 0x002fe20000400000 */
[----:B------:R-:W-:Y:S01]  /*10650*/  FSETP.GEU.AND P5, PT, R180, -126, PT ;  /* 0xc2fc0000b400780b */ /* 0x000fe20003fae000 */
[----:B------:R-:W-:Y:S01]  /*10660*/  @!P2 FMUL R13, R13, R13 ;  /* 0x0000000d0d0da220 */ /* 0x000fe20000400000 */
[----:B------:R-:W-:-:S05]  /*10670*/  FSETP.GEU.AND P2, PT, R185, -126, PT ;  /* 0xc2fc0000b900780b */ /* 0x000fca0003f4e000 */
[----:B------:R-:W-:Y:S02]  /*10680*/  @!P3 FMUL R176, R176, 0.5 ;  /* 0x3f000000b0b0b820 */ /* 0x000fe40000400000 */
[----:B------:R-:W-:Y:S02]  /*10690*/  @!P4 FMUL R184, R184, 0.5 ;  /* 0x3f000000b8b8c820 */ /* 0x000fe40000400000 */
[----:B------:R-:W-:Y:S01]  /*106a0*/  @!P6 FMUL R177, R177, 0.5 ;  /* 0x3f000000b1b1e820 */ /* 0x000fe20000400000 */
[----:B------:R-:W3:Y:S01]  /*106b0*/  LDL.LU R38, [R1+0x90] ;  /* 0x0000900001267983 */ /* 0x000ee20000300800 */
[----:B------:R-:W1:Y:S01]  /*106c0*/  MUFU.EX2 R12, R176 ;  /* 0x000000b0000c7308 */ /* 0x000e620000000800 */
[----:B------:R-:W-:Y:S02]  /*106d0*/  @!P5 FMUL R180, R180, 0.5 ;  /* 0x3f000000b4b4d820 */ /* 0x000fe40000400000 */
[----:B------:R1:W-:Y:S05]  /*106e0*/  STL [R1+0x3bc], R39 ;  /* 0x0003bc2701007387 */ /* 0x0003ea0000100800 */
[----:B------:R-:W1:Y:S01]  /*106f0*/  MUFU.EX2 R168, R177 ;  /* 0x000000b100a87308 */ /* 0x000e620000000800 */
[----:B------:R-:W-:Y:S01]  /*10700*/  @!P2 FMUL R185, R185, 0.5 ;  /* 0x3f000000b9b9a820 */ /* 0x000fe20000400000 */
[----:B-1----:R-:W3:Y:S06]  /*10710*/  LDL.LU R39, [R1+0x94] ;  /* 0x0000940001277983 */ /* 0x002eec0000300800 */
[----:B------:R-:W1:Y:S01]  /*10720*/  MUFU.EX2 R184, R184 ;  /* 0x000000b800b87308 */ /* 0x000e620000000800 */
[----:B------:R-:W-:-:S07]  /*10730*/  @!P3 FMUL R12, R12, R12 ;  /* 0x0000000c0c0cb220 */ /* 0x000fce0000400000 */
[----:B------:R-:W1:Y:S08]  /*10740*/  MUFU.EX2 R11, R180 ;  /* 0x000000b4000b7308 */ /* 0x000e700000000800 */
[----:B------:R-:W1:Y:S01]  /*10750*/  MUFU.EX2 R164, R185 ;  /* 0x000000b900a47308 */ /* 0x000e620000000800 */
[----:B------:R-:W-:Y:S01]  /*10760*/  FSETP.GEU.AND P3, PT, R188, -126, PT ;  /* 0xc2fc0000bc00780b */ /* 0x000fe20003f6e000 */
[----:B------:R-:W-:Y:S01]  /*10770*/  @!P6 FMUL R168, R168, R168 ;  /* 0x000000a8a8a8e220 */ /* 0x000fe20000400000 */
[----:B-1----:R-:W-:Y:S01]  /*10780*/  @!P4 FMUL R184, R184, R184 ;  /* 0x000000b8b8b8c220 */ /* 0x002fe20000400000 */
[----:B------:R-:W-:Y:S01]  /*10790*/  FSETP.GEU.AND P6, PT, R192, -126, PT ;  /* 0xc2fc0000c000780b */ /* 0x000fe20003fce000 */
[----:B------:R1:W-:Y:S01]  /*107a0*/  STL [R1+0x3b8], R42 ;  /* 0x0003b82a01007387 */ /* 0x0003e20000100800 */
[----:B------:R-:W-:Y:S01]  /*107b0*/  FSETP.GEU.AND P4, PT, R200, -126, PT ;  /* 0xc2fc0000c800780b */ /* 0x000fe20003f8e000 */
[----:B------:R-:W-:Y:S01]  /*107c0*/  @!P5 FMUL R11, R11, R11 ;  /* 0x0000000b0b0bd220 */ /* 0x000fe20000400000 */
[----:B------:R-:W-:Y:S01]  /*107d0*/  FSETP.GEU.AND P5, PT, R193, -126, PT ;  /* 0xc2fc0000c100780b */ /* 0x000fe20003fae000 */
[----:B------:R-:W-:Y:S01]  /*107e0*/  @!P2 FMUL R164, R164, R164 ;  /* 0x000000a4a4a4a220 */ /* 0x000fe20000400000 */
[----:B------:R-:W-:-:S04]  /*107f0*/  FSETP.GEU.AND P2, PT, R196, -126, PT ;  /* 0xc2fc0000c400780b */ /* 0x000fc80003f4e000 */
[----:B------:R-:W-:-:S03]  /*10800*/  @!P3 FMUL R188, R188, 0.5 ;  /* 0x3f000000bcbcb820 */ /* 0x000fc60000400000 */
[----:B------:R-:W-:Y:S02]  /*10810*/  @!P6 FMUL R192, R192, 0.5 ;  /* 0x3f000000c0c0e820 */ /* 0x000fe40000400000 */
[----:B------:R-:W-:Y:S01]  /*10820*/  @!P4 FMUL R200, R200, 0.5 ;  /* 0x3f000000c8c8c820 */ /* 0x000fe20000400000 */
[----:B------:R-:W-:Y:S01]  /*10830*/  FADD R4, R216, R184 ;  /* 0x000000b8d8047221 */ /* 0x000fe20000000000 */
[----:B------:R-:W-:Y:S01]  /*10840*/  @!P5 FMUL R193, R193, 0.5 ;  /* 0x3f000000c1c1d820 */ /* 0x000fe20000400000 */
[----:B-1----:R-:W3:Y:S01]  /*10850*/  LDL.LU R42, [R1+0xa0] ;  /* 0x0000a000012a7983 */ /* 0x002ee20000300800 */
[----:B------:R-:W1:Y:S03]  /*10860*/  MUFU.EX2 R188, R188 ;  /* 0x000000bc00bc7308 */ /* 0x000e660000000800 */
[----:B------:R1:W-:Y:S01]  /*10870*/  STL [R1+0x3b4], R43 ;  /* 0x0003b42b01007387 */ /* 0x0003e20000100800 */
[----:B------:R-:W-:-:S04]  /*10880*/  @!P2 FMUL R196, R196, 0.5 ;  /* 0x3f000000c4c4a820 */ /* 0x000fc80000400000 */
[----:B------:R-:W1:Y:S02]  /*10890*/  MUFU.EX2 R192, R192 ;  /* 0x000000c000c07308 */ /* 0x000e640000000800 */
[----:B-1----:R-:W3:Y:S06]  /*108a0*/  LDL.LU R43, [R1+0xa4] ;  /* 0x0000a400012b7983 */ /* 0x002eec0000300800 */
[----:B------:R-:W1:Y:S08]  /*108b0*/  MUFU.EX2 R200, R200 ;  /* 0x000000c800c87308 */ /* 0x000e700000000800 */
[----:B------:R-:W1:Y:S08]  /*108c0*/  MUFU.EX2 R160, R193 ;  /* 0x000000c100a07308 */ /* 0x000e700000000800 */
[----:B------:R-:W1:Y:S01]  /*108d0*/  MUFU.EX2 R196, R196 ;  /* 0x000000c400c47308 */ /* 0x000e620000000800 */
[----:B------:R-:W-:Y:S01]  /*108e0*/  @!P3 FMUL R188, R188, R188 ;  /* 0x000000bcbcbcb220 */ /* 0x000fe20000400000 */
        /* <DEDUP_REMOVED lines=15> */
[----:B------:R-:W1:Y:S02]  /*109e0*/  MUFU.EX2 R156, R201 ;  /* 0x000000c9009c7308 */ /* 0x000e640000000800 */
[----:B-1----:R-:W3:Y:S01]  /*109f0*/  LDL.LU R46, [R1+0xb0] ;  /* 0x0000b000012e7983 */ /* 0x002ee20000300800 */
[----:B------:R-:W-:-:S05]  /*10a00*/  @!P2 FMUL R212, R212, 0.5 ;  /* 0x3f000000d4d4a820 */ /* 0x000fca0000400000 */
[----:B------:R-:W1:Y:S08]  /*10a10*/  MUFU.EX2 R208, R208 ;  /* 0x000000d000d07308 */ /* 0x000e700000000800 */
[----:B------:R-:W1:Y:S08]  /*10a20*/  MUFU.EX2 R152, R209 ;  /* 0x000000d100987308 */ /* 0x000e700000000800 */
[----:B------:R-:W1:Y:S01]  /*10a30*/  MUFU.EX2 R204, R204 ;  /* 0x000000cc00cc7308 */ /* 0x000e620000000800 */
[----:B------:R-:W-:Y:S01]  /*10a40*/  @!P6 FMUL R156, R156, R156 ;  /* 0x0000009c9c9ce220 */ /* 0x000fe20000400000 */
[----:B------:R-:W-:Y:S01]  /*10a50*/  FADD R7, R4, R3 ;  /* 0x0000000304077221 */ /* 0x000fe20000000000 */
[----:B------:R1:W-:Y:S05]  /*10a60*/  STL [R1+0x3ac], R47 ;  /* 0x0003ac2f01007387 */ /* 0x0003ea0000100800 */
[----:B------:R-:W1:Y:S02]  /*10a70*/  MUFU.EX2 R212, R212 ;  /* 0x000000d400d47308 */ /* 0x000e640000000800 */
[----:B-1----:R-:W-:Y:S01]  /*10a80*/  @!P3 FMUL R208, R208, R208 ;  /* 0x000000d0d0d0b220 */ /* 0x002fe20000400000 */
[----:B------:R-:W-:Y:S01]  /*10a90*/  @!P4 FMUL R152, R152, R152 ;  /* 0x000000989898c220 */ /* 0x000fe20000400000 */
[----:B------:R-:W-:-:S02]  /*10aa0*/  FSETP.GEU.AND P6, PT, R189, -126, PT ;  /* 0xc2fc0000bd00780b */ /* 0x000fc40003fce000 */
[----:B------:R-:W-:Y:S01]  /*10ab0*/  FSETP.GEU.AND P4, PT, R205, -126, PT ;  /* 0xc2fc0000cd00780b */ /* 0x000fe20003f8e000 */
[----:B------:R-:W-:Y:S01]  /*10ac0*/  FADD R4, R21, R192 ;  /* 0x000000c015047221 */ /* 0x000fe20000000000 */
[----:B------:R-:W-:Y:S01]  /*10ad0*/  FADD R3, R12, R208 ;  /* 0x000000d00c037221 */ /* 0x000fe20000000000 */
[----:B------:R-:W-:Y:S01]  /*10ae0*/  @!P5 FMUL R204, R204, R204 ;  /* 0x000000ccccccd220 */ /* 0x000fe20000400000 */
[----:B------:R-:W-:Y:S02]  /*10af0*/  FSETP.GEU.AND P5, PT, R197, -126, PT ;  /* 0xc2fc0000c500780b */ /* 0x000fe40003fae000 */
[----:B------:R-:W-:Y:S01]  /*10b00*/  FADD R3, R4, R3 ;  /* 0x0000000304037221 */ /* 0x000fe20000000000 */
[----:B------:R-:W-:Y:S01]  /*10b10*/  FSETP.GEU.AND P3, PT, R181, -126, PT ;  /* 0xc2fc0000b500780b */ /* 0x000fe20003f6e000 */
[----:B------:R-:W3:Y:S01]  /*10b20*/  LDL.LU R47, [R1+0xb4] ;  /* 0x0000b400012f7983 */ /* 0x000ee20000300800 */
[----:B------:R-:W-:Y:S01]  /*10b30*/  @!P2 FMUL R212, R212, R212 ;  /* 0x000000d4d4d4a220 */ /* 0x000fe20000400000 */
[----:B------:R-:W-:Y:S01]  /*10b40*/  FSETP.GEU.AND P2, PT, R0, -126, PT ;  /* 0xc2fc00000000780b */ /* 0x000fe20003f4e000 */
[----:B------:R-:W-:Y:S01]  /*10b50*/  FADD R157, R7, R3 ;  /* 0x00000003079d7221 */ /* 0x000fe20000000000 */
[----:B------:R-:W-:Y:S01]  /*10b60*/  FADD R4, R23, R164 ;  /* 0x000000a417047221 */ /* 0x000fe20000000000 */
[----:B------:R-:W-:Y:S01]  /*10b70*/  FADD R3, R15, R156 ;  /* 0x0000009c0f037221 */ /* 0x000fe20000000000 */
[----:B------:R-:W-:Y:S01]  /*10b80*/  @!P6 FMUL R189, R189, 0.5 ;  /* 0x3f000000bdbde820 */ /* 0x000fe20000400000 */
[----:B------:R-:W-:-:S02]  /*10b90*/  @!P4 FMUL R205, R205, 0.5 ;  /* 0x3f000000cdcdc820 */ /* 0x000fc40000400000 */
[----:B------:R-:W-:Y:S01]  /*10ba0*/  @!P5 FMUL R197, R197, 0.5 ;  /* 0x3f000000c5c5d820 */ /* 0x000fe20000400000 */
[----:B------:R-:W-:Y:S01]  /*10bb0*/  FADD R7, R4, R3 ;  /* 0x0000000304077221 */ /* 0x000fe20000000000 */
[----:B------:R-:W-:Y:S01]  /*10bc0*/  FADD R4, R19, R160 ;  /* 0x000000a013047221 */ /* 0x000fe20000000000 */
[----:B------:R-:W-:Y:S01]  /*10bd0*/  FADD R3, R168, R152 ;  /* 0x00000098a8037221 */ /* 0x000fe20000000000 */
[----:B------:R-:W1:Y:S01]  /*10be0*/  MUFU.EX2 R189, R189 ;  /* 0x000000bd00bd7308 */ /* 0x000e620000000800 */
[----:B------:R-:W-:Y:S01]  /*10bf0*/  @!P3 FMUL R181, R181, 0.5 ;  /* 0x3f000000b5b5b820 */ /* 0x000fe20000400000 */
[----:B------:R4:W-:Y:S01]  /*10c00*/  STL [R1+0x3a8], R50 ;  /* 0x0003a83201007387 */ /* 0x0009e20000100800 */
[----:B------:R-:W-:Y:S01]  /*10c10*/  @!P2 FMUL R0, R0, 0.5 ;  /* 0x3f0000000000a820 */ /* 0x000fe20000400000 */
[----:B------:R-:W-:-:S04]  /*10c20*/  FADD R3, R4, R3 ;  /* 0x0000000304037221 */ /* 0x000fc80000000000 */
[----:B------:R-:W1:Y:S01]  /*10c30*/  MUFU.EX2 R205, R205 ;  /* 0x000000cd00cd7308 */ /* 0x000e620000000800 */
[----:B------:R-:W-:Y:S01]  /*10c40*/  FADD R7, R7, R3 ;  /* 0x0000000307077221 */ /* 0x000fe20000000000 */
[----:B------:R-:W-:Y:S01]  /*10c50*/  FADD R4, R22, R188 ;  /* 0x000000bc16047221 */ /* 0x000fe20000000000 */
[----:B------:R-:W-:Y:S01]  /*10c60*/  FADD R3, R14, R204 ;  /* 0x000000cc0e037221 */ /* 0x000fe20000000000 */
[----:B----4-:R-:W4:Y:S04]  /*10c70*/  LDL.LU R50, [R1+0xc0] ;  /* 0x0000c00001327983 */ /* 0x010f280000300800 */
[----:B------:R-:W1:Y:S01]  /*10c80*/  MUFU.EX2 R9, R181 ;  /* 0x000000b500097308 */ /* 0x000e620000000800 */
[----:B------:R-:W-:-:S07]  /*10c90*/  FADD R4, R4, R3 ;  /* 0x0000000304047221 */ /* 0x000fce0000000000 */
[----:B------:R-:W1:Y:S01]  /*10ca0*/  MUFU.EX2 R197, R197 ;  /* 0x000000c500c57308 */ /* 0x000e620000000800 */
[----:B------:R-:W-:-:S07]  /*10cb0*/  FADD R3, R18, R196 ;  /* 0x000000c412037221 */ /* 0x000fce0000000000 */
[----:B------:R1:W2:Y:S02]  /*10cc0*/  MUFU.EX2 R10, R0 ;  /* 0x00000000000a7308 */ /* 0x0002a40000000800 */
[----:B-1----:R-:W-:Y:S01]  /*10cd0*/  @!P6 FMUL R189, R189, R189 ;  /* 0x000000bdbdbde220 */ /* 0x002fe20000400000 */
[----:B------:R-:W-:Y:S01]  /*10ce0*/  @!P4 FMUL R205, R205, R205 ;  /* 0x000000cdcdcdc220 */ /* 0x000fe20000400000 */
[----:B------:R1:W-:Y:S01]  /*10cf0*/  STL [R1+0x3a4], R51 ;  /* 0x0003a43301007387 */ /* 0x0003e20000100800 */
[----:B------:R-:W-:-:S04]  /*10d00*/  FADD R0, R11, R212 ;  /* 0x000000d40b007221 */ /* 0x000fc80000000000 */
[----:B------:R-:W-:Y:S01]  /*10d10*/  FADD R0, R3, R0 ;  /* 0x0000000003007221 */ /* 0x000fe20000000000 */
[----:B------:R-:W-:Y:S01]  /*10d20*/  FADD R3, R20, R189 ;  /* 0x000000bd14037221 */ /* 0x000fe20000000000 */
[----:B------:R-:W-:Y:S01]  /*10d30*/  @!P3 FMUL R9, R9, R9 ;  /* 0x000000090909b220 */ /* 0x000fe20000400000 */
[----:B------:R-:W-:Y:S01]  /*10d40*/  @!P5 FMUL R197, R197, R197 ;  /* 0x000000c5c5c5d220 */ /* 0x000fe20000400000 */
[----:B------:R-:W-:Y:S01]  /*10d50*/  FADD R153, R4, R0 ;  /* 0x0000000004997221 */ /* 0x000fe20000000000 */
[----:B------:R-:W-:Y:S01]  /*10d60*/  FADD R0, R13, R205 ;  /* 0x000000cd0d007221 */ /* 0x000fe20000000000 */
[----:B--2---:R-:W-:Y:S01]  /*10d70*/  @!P2 FMUL R10, R10, R10 ;  /* 0x0000000a0a0aa220 */ /* 0x004fe20000400000 */
[----:B-1----:R-:W2:Y:S02]  /*10d80*/  LDL.LU R51, [R1+0xc4] ;  /* 0x0000c40001337983 */ /* 0x002ea40000300800 */
[----:B------:R-:W-:Y:S01]  /*10d90*/  FADD R4, R3, R0 ;  /* 0x0000000003047221 */ /* 0x000fe20000000000 */
[----:B------:R-:W-:Y:S01]  /*10da0*/  FADD R3, R17, R197 ;  /* 0x000000c511037221 */ /* 0x000fe20000000000 */
[----:B------:R-:W-:Y:S01]  /*10db0*/  FADD R0, R9, R10 ;  /* 0x0000000a09007221 */ /* 0x000fe20000000000 */
[----:B------:R1:W-:Y:S03]  /*10dc0*/  STL [R1+0x3a0], R54 ;  /* 0x0003a03601007387 */ /* 0x0003e60000100800 */
[----:B------:R-:W-:Y:S01]  /*10dd0*/  FADD R0, R3, R0 ;  /* 0x0000000003007221 */ /* 0x000fe20000000000 */
[----:B------:R-:W-:-:S04]  /*10de0*/  FMNMX R3, R154, R6, !PT ;  /* 0x000000069a037209 */ /* 0x000fc80007800000 */
[----:B------:R-:W-:Y:S01]  /*10df0*/  FMNMX R3, R155, R3, !PT ;  /* 0x000000039b037209 */ /* 0x000fe20007800000 */
[----:B-1----:R-:W2:Y:S03]  /*10e00*/  LDL.LU R54, [R1+0xd0] ;  /* 0x0000d00001367983 */ /* 0x002ea60000300800 */
[----:B------:R-:W-:Y:S01]  /*10e10*/  FMNMX R3, R158, R3, !PT ;  /* 0x000000039e037209 */ /* 0x000fe20007800000 */
[----:B------:R1:W-:Y:S03]  /*10e20*/  STL [R1+0x39c], R55 ;  /* 0x00039c3701007387 */ /* 0x0003e60000100800 */
[----:B------:R-:W-:-:S04]  /*10e30*/  FMNMX R3, R159, R3, !PT ;  /* 0x000000039f037209 */ /* 0x000fc80007800000 */
[----:B------:R-:W-:-:S04]  /*10e40*/  FMNMX R3, R162, R3, !PT ;  /* 0x00000003a2037209 */ /* 0x000fc80007800000 */
[----:B------:R-:W-:Y:S01]  /*10e50*/  FMNMX R3, R163, R3, !PT ;  /* 0x00000003a3037209 */ /* 0x000fe20007800000 */
[----:B-1----:R-:W2:Y:S03]  /*10e60*/  LDL.LU R55, [R1+0xd4] ;  /* 0x0000d40001377983 */ /* 0x002ea60000300800 */
[----:B------:R-:W-:Y:S01]  /*10e70*/  FMNMX R3, R166, R3, !PT ;  /* 0x00000003a6037209 */ /* 0x000fe20007800000 */
[----:B------:R1:W-:Y:S03]  /*10e80*/  STL [R1+0x398], R58 ;  /* 0x0003983a01007387 */ /* 0x0003e60000100800 */
        /* <DEDUP_REMOVED lines=8> */
[----:B-1----:R-:W2:Y:S04]  /*10f10*/  LDL.LU R59, [R1+0xe4] ;  /* 0x0000e400013b7983 */ /* 0x002ea80000300800 */
[----:B------:R1:W-:Y:S01]  /*10f20*/  STL [R1+0x390], R62 ;  /* 0x0003903e01007387 */ /* 0x0003e20000100800 */
[----:B------:R-:W-:-:S03]  /*10f30*/  FMNMX R3, R179, R3, !PT ;  /* 0x00000003b3037209 */ /* 0x000fc60007800000 */
        /* <DEDUP_REMOVED lines=10> */
[----:B------:R1:W-:Y:S04]  /*10fe0*/  STL [R1+0x380], R70 ;  /* 0x0003804601007387 */ /* 0x0003e80000100800 */
        /* <DEDUP_REMOVED lines=77> */
[----:B------:R-:W-:-:S03]  /*114c0*/  FADD R0, R4, R0 ;  /* 0x0000000004007221 */ /* 0x000fc60000000000 */
[----:B-1----:R-:W2:Y:S04]  /*114d0*/  LDL.LU R131, [R1+0x7c] ;  /* 0x00007c0001837983 */ /* 0x002ea80000300800 */
[----:B------:R1:W-:Y:S04]  /*114e0*/  STL [R1+0x300], R134 ;  /* 0x0003008601007387 */ /* 0x0003e80000100800 */
[----:B-1----:R-:W2:Y:S04]  /*114f0*/  LDL.LU R134, [R1+0x88] ;  /* 0x0000880001867983 */ /* 0x002ea80000300800 */
[----:B------:R1:W-:Y:S04]  /*11500*/  STL [R1+0x2fc], R135 ;  /* 0x0002fc8701007387 */ /* 0x0003e80000100800 */
[----:B------:R-:W3:Y:S04]  /*11510*/  SHFL.BFLY PT, R4, R3, 0x1, 0x1f ;  /* 0x0c201f0003047f89 */ /* 0x000ee800000e0000 */
[----:B-1----:R-:W2:Y:S04]  /*11520*/  LDL.LU R135, [R1+0x8c] ;  /* 0x00008c0001877983 */ /* 0x002ea80000300800 */
[----:B------:R1:W-:Y:S04]  /*11530*/  STL [R1+0x2f8], R138 ;  /* 0x0002f88a01007387 */ /* 0x0003e80000100800 */
        /* <DEDUP_REMOVED lines=9> */
[----:B------:R1:W-:Y:S01]  /*115d0*/  STL [R1+0x2e4], R147 ;  /* 0x0002e49301007387 */ /* 0x0003e20000100800 */
[----:B------:R-:W-:-:S03]  /*115e0*/  FADD R8, R7, R0 ;  /* 0x0000000007087221 */ /* 0x000fc60000000000 */
[----:B-1----:R-:W2:Y:S04]  /*115f0*/  LDL.LU R147, [R1+0xbc] ;  /* 0x0000bc0001937983 */ /* 0x002ea80000300800 */
[----:B------:R1:W-:Y:S01]  /*11600*/  STL [R1+0x2e0], R150 ;  /* 0x0002e09601007387 */ /* 0x0003e20000100800 */
[----:B------:R-:W-:-:S03]  /*11610*/  FMUL R0, R219, UR4 ;  /* 0x00000004db007c20 */ /* 0x000fc60008400000 */
[----:B-1----:R-:W2:Y:S04]  /*11620*/  LDL.LU R150, [R1+0xc8] ;  /* 0x0000c80001967983 */ /* 0x002ea80000300800 */
[----:B------:R1:W-:Y:S04]  /*11630*/  STL [R1+0x2dc], R151 ;  /* 0x0002dc9701007387 */ /* 0x0003e80000100800 */
[----:B-1----:R-:W2:Y:S04]  /*11640*/  LDL.LU R151, [R1+0xcc] ;  /* 0x0000cc0001977983 */ /* 0x002ea80000300800 */
[----:B------:R1:W-:Y:S01]  /*11650*/  STL [R1+0x2d8], R235 ;  /* 0x0002d8eb01007387 */ /* 0x0003e20000100800 */
[----:B------:R-:W-:-:S03]  /*11660*/  FSETP.GEU.AND P2, PT, R0, -126, PT ;  /* 0xc2fc00000000780b */ /* 0x000fc60003f4e000 */
[----:B-1----:R-:W2:Y:S04]  /*11670*/  LDL.LU R235, [R1+0xd8] ;  /* 0x0000d80001eb7983 */ /* 0x002ea80000300800 */
[----:B------:R1:W-:Y:S04]  /*11680*/  STL [R1+0x2d4], R234 ;  /* 0x0002d4ea01007387 */ /* 0x0003e80000100800 */
[----:B-1----:R-:W2:Y:S04]  /*11690*/  LDL.LU R234, [R1+0xdc] ;  /* 0x0000dc0001ea7983 */ /* 0x002ea80000300800 */
[----:B------:R1:W-:Y:S01]  /*116a0*/  STL [R1+0x2d0], R233 ;  /* 0x0002d0e901007387 */ /* 0x0003e20000100800 */
[----:B---3--:R-:W-:-:S03]  /*116b0*/  FMNMX R3, R3, R4, !PT ;  /* 0x0000000403037209 */ /* 0x008fc60007800000 */
[----:B-1----:R-:W3:Y:S04]  /*116c0*/  LDL.LU R233, [R1+0xe8] ;  /* 0x0000e80001e97983 */ /* 0x002ee80000300800 */
[----:B------:R1:W-:Y:S04]  /*116d0*/  STL [R1+0x2cc], R232 ;  /* 0x0002cce801007387 */ /* 0x0003e80000100800 */
[----:B-1----:R-:W3:Y:S04]  /*116e0*/  LDL.LU R232, [R1+0xec] ;  /* 0x0000ec0001e87983 */ /* 0x002ee80000300800 */
[----:B------:R1:W-:Y:S04]  /*116f0*/  STL [R1+0x2c8], R231 ;  /* 0x0002c8e701007387 */ /* 0x0003e80000100800 */
[----:B-1----:R-:W3:Y:S04]  /*11700*/  LDL.LU R231, [R1+0xf8] ;  /* 0x0000f80001e77983 */ /* 0x002ee80000300800 */
[----:B------:R1:W-:Y:S04]  /*11710*/  STL [R1+0x2c4], R230 ;  /* 0x0002c4e601007387 */ /* 0x0003e80000100800 */
[----:B-1----:R-:W3:Y:S04]  /*11720*/  LDL.LU R230, [R1+0xfc] ;  /* 0x0000fc0001e67983 */ /* 0x002ee80000300800 */
[----:B------:R1:W-:Y:S04]  /*11730*/  STL [R1+0x2c0], R229 ;  /* 0x0002c0e501007387 */ /* 0x0003e80000100800 */
[----:B------:R-:W4:Y:S04]  /*11740*/  SHFL.BFLY PT, R4, R3, 0x2, 0x1f ;  /* 0x0c401f0003047f89 */ /* 0x000f2800000e0000 */
[----:B-1----:R-:W3:Y:S04]  /*11750*/  LDL.LU R229, [R1+0x108] ;  /* 0x0001080001e57983 */ /* 0x002ee80000300800 */
[----:B------:R1:W-:Y:S01]  /*11760*/  STL [R1+0x2bc], R217 ;  /* 0x0002bcd901007387 */ /* 0x0003e20000100800 */
[----:B------:R-:W-:-:S03]  /*11770*/  @!P2 FMUL R0, R0, 0.5 ;  /* 0x3f0000000000a820 */ /* 0x000fc60000400000 */
[----:B-1----:R-:W3:Y:S04]  /*11780*/  LDL.LU R217, [R1+0x10c] ;  /* 0x00010c0001d97983 */ /* 0x002ee80000300800 */
[----:B------:R1:W-:Y:S04]  /*11790*/  STL [R1+0x2b8], R2 ;  /* 0x0002b80201007387 */ /* 0x0003e80000100800 */
[----:B-1----:R-:W3:Y:S04]  /*117a0*/  LDL.LU R2, [R1+0x118] ;  /* 0x0001180001027983 */ /* 0x002ee80000300800 */
[----:B------:R-:W3:Y:S04]  /*117b0*/  LDL.LU R226, [R1+0x1cc] ;  /* 0x0001cc0001e27983 */ /* 0x000ee80000300800 */
[----:B------:R-:W3:Y:S04]  /*117c0*/  LDL.LU R225, [R1+0x1d8] ;  /* 0x0001d80001e17983 */ /* 0x000ee80000300800 */
[----:B------:R-:W3:Y:S04]  /*117d0*/  LDL.LU R224, [R1+0x1dc] ;  /* 0x0001dc0001e07983 */ /* 0x000ee80000300800 */
[----:B------:R-:W3:Y:S04]  /*117e0*/  LDL.LU R223, [R1+0x1e8] ;  /* 0x0001e80001df7983 */ /* 0x000ee80000300800 */
[----:B------:R-:W3:Y:S04]  /*117f0*/  LDL.LU R222, [R1+0x1ec] ;  /* 0x0001ec0001de7983 */ /* 0x000ee80000300800 */
[----:B------:R-:W3:Y:S04]  /*11800*/  LDL.LU R221, [R1+0x1f8] ;  /* 0x0001f80001dd7983 */ /* 0x000ee80000300800 */
[----:B------:R-:W3:Y:S01]  /*11810*/  LDL.LU R220, [R1+0x1fc] ;  /* 0x0001fc0001dc7983 */ /* 0x000ee20000300800 */
[----:B------:R-:W1:Y:S03]  /*11820*/  MUFU.EX2 R0, R0 ;  /* 0x0000000000007308 */ /* 0x000e660000000800 */
[----:B------:R-:W3:Y:S04]  /*11830*/  LDL.LU R161, [R1+0x1f0] ;  /* 0x0001f00001a17983 */ /* 0x000ee80000300800 */
[----:B------:R-:W3:Y:S04]  /*11840*/  LDL.LU R165, [R1+0x1e4] ;  /* 0x0001e40001a57983 */ /* 0x000ee80000300800 */
[----:B------:R-:W3:Y:S04]  /*11850*/  LDL.LU R169, [R1+0x1e0] ;  /* 0x0001e00001a97983 */ /* 0x000ee80000300800 */
[----:B------:R-:W3:Y:S04]  /*11860*/  LDL.LU R172, [R1+0x1d4] ;  /* 0x0001d40001ac7983 */ /* 0x000ee80000300800 */
[----:B------:R-:W3:Y:S04]  /*11870*/  LDL.LU R173, [R1+0x1d0] ;  /* 0x0001d00001ad7983 */ /* 0x000ee80000300800 */
[----:B------:R-:W3:Y:S04]  /*11880*/  LDL.LU R176, [R1+0x1c4] ;  /* 0x0001c40001b07983 */ /* 0x000ee80000300800 */
[----:B------:R-:W3:Y:S04]  /*11890*/  LDL.LU R177, [R1+0x1c0] ;  /* 0x0001c00001b17983 */ /* 0x000ee80000300800 */
[----:B------:R-:W3:Y:S04]  /*118a0*/  LDL.LU R180, [R1+0x1b4] ;  /* 0x0001b40001b47983 */ /* 0x000ee80000300800 */
[----:B------:R-:W3:Y:S01]  /*118b0*/  LDL.LU R185, [R1+0x1c8] ;  /* 0x0001c80001b97983 */ /* 0x000ee20000300800 */
[----:B------:R-:W-:-:S03]  /*118c0*/  FADD R7, R157, R153 ;  /* 0x000000999d077221 */ /* 0x000fc60000000000 */
[----:B------:R-:W3:Y:S04]  /*118d0*/  LDL.LU R193, [R1+0x1bc] ;  /* 0x0001bc0001c17983 */ /* 0x000ee80000300800 */
[----:B------:R-:W3:Y:S04]  /*118e0*/  LDL.LU R201, [R1+0x1b8] ;  /* 0x0001b80001c97983 */ /* 0x000ee80000300800 */
[----:B------:R-:W3:Y:S04]  /*118f0*/  LDL.LU R209, [R1+0x1ac] ;  /* 0x0001ac0001d17983 */ /* 0x000ee80000300800 */
[----:B------:R-:W3:Y:S01]  /*11900*/  LDL.LU R213, [R1+0x1a8] ;  /* 0x0001a80001d57983 */ /* 0x000ee20000300800 */
[----:B------:R-:W-:-:S03]  /*11910*/  FADD R7, R7, R8 ;  /* 0x0000000807077221 */ /* 0x000fc60000000000 */
[----:B------:R-:W3:Y:S01]  /*11920*/  LDL.LU R181, [R1+0x1b0] ;  /* 0x0001b00001b57983 */ /* 0x000ee20000300800 */
[----:B----4-:R-:W-:-:S03]  /*11930*/  FMNMX R4, R3, R4, !PT ;  /* 0x0000000403047209 */ /* 0x010fc60007800000 */
[----:B------:R-:W4:Y:S04]  /*11940*/  LDL.LU R219, [R1+0x19c] ;  /* 0x00019c0001db7983 */ /* 0x000f280000300800 */
[----:B------:R-:W3:Y:S04]  /*11950*/  LDL.LU R157, [R1+0x1a0] ;  /* 0x0001a000019d7983 */ /* 0x000ee80000300800 */
[----:B------:R-:W4:Y:S01]  /*11960*/  LDL.LU R153, [R1+0x1a4] ;  /* 0x0001a40001997983 */ /* 0x000f220000300800 */
[----:B-1----:R-:W-:-:S03]  /*11970*/  @!P2 FMUL R0, R0, R0 ;  /* 0x000000000000a220 */ /* 0x002fc60000400000 */
[----:B------:R-:W3:Y:S04]  /*11980*/  LDL.LU R8, [R1+0x194] ;  /* 0x0001940001087983 */ /* 0x000ee80000300800 */
[----:B------:R-:W4:Y:S01]  /*11990*/  LDL.LU R3, [R1+0x190] ;  /* 0x0001900001037983 */ /* 0x000f220000300800 */
[-C--:B------:R-:W-:Y:S01]  /*119a0*/  FMUL R133, R133, R0.reuse ;  /* 0x0000000085857220 */ /* 0x080fe20000400000 */
[-C--:B------:R-:W-:Y:S01]  /*119b0*/  FMUL R136, R136, R0.reuse ;  /* 0x0000000088887220 */ /* 0x080fe20000400000 */
[-C--:B------:R-:W-:Y:S01]  /*119c0*/  FMUL R137, R137, R0.reuse ;  /* 0x0000000089897220 */ /* 0x080fe20000400000 */
[-C--:B------:R-:W-:Y:S02]  /*119d0*/  FMUL R140, R140, R0.reuse ;  /* 0x000000008c8c7220 */ /* 0x080fe40000400000 */
[----:B------:R1:W-:Y:S01]  /*119e0*/  STL [R1], R133 ;  /* 0x0000008501007387 */ /* 0x0003e20000100800 */
[-C--:B------:R-:W-:Y:S01]  /*119f0*/  FMUL R141, R141, R0.reuse ;  /* 0x000000008d8d7220 */ /* 0x080fe20000400000 */
[-C--:B------:R-:W-:Y:S01]  /*11a00*/  FMUL R144, R144, R0.reuse ;  /* 0x0000000090907220 */ /* 0x080fe20000400000 */
[-C--:B------:R-:W-:Y:S01]  /*11a10*/  FMUL R145, R145, R0.reuse ;  /* 0x0000000091917220 */ /* 0x080fe20000400000 */
[----:B-1----:R-:W3:Y:S04]  /*11a20*/  LDL.LU R133, [R1+0x408] ;  /* 0x0004080001857983 */ /* 0x002ee80000300800 */
[----:B------:R1:W-:Y:S01]  /*11a30*/  STL [R1+0x4], R136 ;  /* 0x0000048801007387 */ /* 0x0003e20000100800 */
[-C--:B------:R-:W-:Y:S01]  /*11a40*/  FMUL R148, R148, R0.reuse ;  /* 0x0000000094947220 */ /* 0x080fe20000400000 */
[----:B------:R-:W-:-:S02]  /*11a50*/  FMUL R149, R149, R0 ;  /* 0x0000000095957220 */ /* 0x000fc40000400000 */
[----:B-1----:R-:W3:Y:S04]  /*11a60*/  LDL.LU R136, [R1+0x404] ;  /* 0x0004040001887983 */ /* 0x002ee80000300800 */
[----:B------:R1:W-:Y:S01]  /*11a70*/  STL [R1+0x10], R137 ;  /* 0x0000108901007387 */ /* 0x0003e20000100800 */
[----:B------:R-:W-:-:S03]  /*11a80*/  FMUL R228, R228, R0 ;  /* 0x00000000e4e47220 */ /* 0x000fc60000400000 */
        /* <DEDUP_REMOVED lines=14> */
[----:B-1----:R-:W3:Y:S01]  /*11b70*/  LDL.LU R228, [R1+0x3e4] ;  /* 0x0003e40001e47983 */ /* 0x002ee20000300800 */
[-C--:B------:R-:W-:Y:S01]  /*11b80*/  FMUL R227, R227, R0.reuse ;  /* 0x00000000e3e37220 */ /* 0x080fe20000400000 */
[-C--:B------:R-:W-:Y:S01]  /*11b90*/  FMUL R218, R218, R0.reuse ;  /* 0x00000000dada7220 */ /* 0x080fe20000400000 */
[-C--:B------:R-:W-:Y:S01]  /*11ba0*/  FMUL R26, R26, R0.reuse ;  /* 0x000000001a1a7220 */ /* 0x080fe20000400000 */
[----:B------:R-:W-:-:S02]  /*11bb0*/  FMUL R27, R27, R0 ;  /* 0x000000001b1b7220 */ /* 0x000fc40000400000 */
[----:B------:R1:W-:Y:S01]  /*11bc0*/  STL [R1+0x50], R227 ;  /* 0x000050e301007387 */ /* 0x0003e20000100800 */
        /* <DEDUP_REMOVED lines=27> */
[----:B--2---:R-:W-:-:S03]  /*11d80*/  FMUL R51, R51, R0 ;  /* 0x0000000033337220 */ /* 0x004fc60000400000 */
[----:B-1----:R-:W2:Y:S04]  /*11d90*/  LDL.LU R38, [R1+0x3c0] ;  /* 0x0003c00001267983 */ /* 0x002ea80000300800 */
[----:B------:R1:W-:Y:S01]  /*11da0*/  STL [R1+0x94], R39 ;  /* 0x0000942701007387 */ /* 0x0003e20000100800 */
[----:B------:R-:W-:-:S03]  /*11db0*/  FMUL R54, R54, R0 ;  /* 0x0000000036367220 */ /* 0x000fc60000400000 */
        /* <DEDUP_REMOVED lines=71> */
[----:B----4-:R-:W-:-:S03]  /*12230*/  FMUL R3, R3, R0 ;  /* 0x0000000003037220 */ /* 0x010fc60000400000 */
[----:B-1----:R-:W4:Y:S04]  /*12240*/  LDL.LU R87, [R1+0x35c] ;  /* 0x00035c0001577983 */ /* 0x002f280000300800 */
[----:B------:R1:W-:Y:S01]  /*12250*/  STL [R1+0x160], R90 ;  /* 0x0001605a01007387 */ /* 0x0003e20000100800 */
[-C--:B---3--:R-:W-:Y:S01]  /*12260*/  FMUL R8, R8, R0.reuse ;  /* 0x0000000008087220 */ /* 0x088fe20000400000 */
[-C--:B------:R-:W-:Y:S02]  /*12270*/  FMUL R157, R157, R0.reuse ;  /* 0x000000009d9d7220 */ /* 0x080fe40000400000 */
[----:B-1----:R-:W3:Y:S04]  /*12280*/  LDL.LU R90, [R1+0x358] ;  /* 0x00035800015a7983 */ /* 0x002ee80000300800 */
[----:B------:R1:W-:Y:S01]  /*12290*/  STL [R1+0x164], R91 ;  /* 0x0001645b01007387 */ /* 0x0003e20000100800 */
[-C--:B------:R-:W-:Y:S01]  /*122a0*/  FMUL R153, R153, R0.reuse ;  /* 0x0000000099997220 */ /* 0x080fe20000400000 */
[----:B------:R-:W-:-:S02]  /*122b0*/  FMUL R181, R181, R0 ;  /* 0x00000000b5b57220 */ /* 0x000fc40000400000 */
[----:B-1----:R-:W3:Y:S04]  /*122c0*/  LDL.LU R91, [R1+0x354] ;  /* 0x00035400015b7983 */ /* 0x002ee80000300800 */
[----:B------:R1:W-:Y:S01]  /*122d0*/  STL [R1+0x170], R94 ;  /* 0x0001705e01007387 */ /* 0x0003e20000100800 */
[-C--:B------:R-:W-:Y:S01]  /*122e0*/  FMUL R180, R180, R0.reuse ;  /* 0x00000000b4b47220 */ /* 0x080fe20000400000 */
        /* <DEDUP_REMOVED lines=13> */
[----:B-1----:R-:W3:Y:S01]  /*123c0*/  LDL.LU R99, [R1+0x344] ;  /* 0x0003440001637983 */ /* 0x002ee20000300800 */
[C---:B------:R-:W-:Y:S01]  /*123d0*/  FSETP.NEU.AND P2, PT, R4.reuse, -INF , PT ;  /* 0xff8000000400780b */ /* 0x040fe20003f4d000 */
[-C--:B------:R-:W-:Y:S02]  /*123e0*/  FMUL R161, R161, R0.reuse ;  /* 0x00000000a1a17220 */ /* 0x080fe40000400000 */
        /* <DEDUP_REMOVED lines=13> */
[----:B-1----:R-:W4:Y:S01]  /*124c0*/  LDL.LU R102, [R1+0x8] ;  /* 0x0000080001667983 */ /* 0x002f220000300800 */
[----:B------:R-:W-:Y:S01]  /*124d0*/  FSEL R3, R4, RZ, P2 ;  /* 0x000000ff04037208 */ /* 0x000fe20001000000 */
[-C--:B------:R-:W-:Y:S01]  /*124e0*/  FMUL R24, R24, R0.reuse ;  /* 0x0000000018187220 */ /* 0x080fe20000400000 */
        /* <DEDUP_REMOVED lines=62> */
[----:B------:R-:W-:Y:S01]  /*128d0*/  FMUL R149, R149, R0 ;  /* 0x0000000095957220 */ /* 0x000fe20000400000 */
[----:B------:R-:W-:Y:S01]  /*128e0*/  FFMA R228, R0, R228, R7 ;  /* 0x000000e400e47223 */ /* 0x000fe20000000007 */
[C---:B------:R-:W-:Y:S01]  /*128f0*/  FMUL R0, R3.reuse, UR4 ;  /* 0x0000000403007c20 */ /* 0x040fe20008400000 */
[----:B------:R-:W-:Y:S01]  /*12900*/  FADD R172, -R3, R6 ;  /* 0x0000000603ac7221 */ /* 0x000fe20000000100 */
[----:B------:R1:W-:Y:S02]  /*12910*/  STL [R1+0x1f0], R161 ;  /* 0x0001f0a101007387 */ /* 0x0003e40000100800 */
[--C-:B------:R-:W-:Y:S01]  /*12920*/  FFMA R158, R158, UR4, -R0.reuse ;  /* 0x000000049e9e7c23 */ /* 0x100fe20008000800 */
[--C-:B------:R-:W-:Y:S01]  /*12930*/  FFMA R154, R154, UR4, -R0.reuse ;  /* 0x000000049a9a7c23 */ /* 0x100fe20008000800 */
[--C-:B------:R-:W-:Y:S01]  /*12940*/  FFMA R159, R159, UR4, -R0.reuse ;  /* 0x000000049f9f7c23 */ /* 0x100fe20008000800 */
[--C-:B------:R-:W-:Y:S01]  /*12950*/  FFMA R155, R155, UR4, -R0.reuse ;  /* 0x000000049b9b7c23 */ /* 0x100fe20008000800 */
        /* <DEDUP_REMOVED lines=13> */
[--C-:B------:R-:W-:Y:S01]  /*12a30*/  FFMA R182, R182, UR4, -R0.reuse ;  /* 0x00000004b6b67c23 */ /* 0x100fe20008000800 */
        /* <DEDUP_REMOVED lines=11> */
[----:B------:R-:W-:-:S03]  /*12af0*/  FFMA R190, R190, UR4, -R0 ;  /* 0x00000004bebe7c23 */ /* 0x000fc60008000800 */
[----:B------:R-:W1:Y:S08]  /*12b00*/  MUFU.EX2 R154, R154 ;  /* 0x0000009a009a7308 */ /* 0x000e700000000800 */
[----:B------:R-:W1:Y:S02]  /*12b10*/  MUFU.EX2 R8, R159 ;  /* 0x0000009f00087308 */ /* 0x000e640000000800 */
[----:B-1----:R-:W-:Y:S01]  /*12b20*/  @!P5 FMUL R158, R158, R158 ;  /* 0x0000009e9e9ed220 */ /* 0x002fe20000400000 */
[----:B------:R-:W-:-:S05]  /*12b30*/  FSETP.GEU.AND P5, PT, R170, -126, PT ;  /* 0xc2fc0000aa00780b */ /* 0x000fca0003fae000 */
[----:B------:R-:W1:Y:S01]  /*12b40*/  MUFU.EX2 R181, R155 ;  /* 0x0000009b00b57308 */ /* 0x000e620000000800 */
[----:B------:R-:W-:Y:S01]  /*12b50*/  @!P3 FMUL R154, R154, R154 ;  /* 0x0000009a9a9ab220 */ /* 0x000fe20000400000 */
[----:B------:R-:W-:-:S06]  /*12b60*/  FSETP.GEU.AND P3, PT, R163, -126, PT ;  /* 0xc2fc0000a300780b */ /* 0x000fcc0003f6e000 */
[----:B------:R-:W-:Y:S01]  /*12b70*/  @!P5 FMUL R170, R170, 0.5 ;  /* 0x3f000000aaaad820 */ /* 0x000fe20000400000 */
[----:B------:R-:W2:Y:S01]  /*12b80*/  MUFU.EX2 R162, R162 ;  /* 0x000000a200a27308 */ /* 0x000ea20000000800 */
[----:B------:R-:W-:Y:S01]  /*12b90*/  @!P6 FMUL R8, R8, R8 ;  /* 0x000000080808e220 */ /* 0x000fe20000400000 */
[----:B------:R-:W-:-:S04]  /*12ba0*/  FSETP.GEU.AND P6, PT, R171, -126, PT ;  /* 0xc2fc0000ab00780b */ /* 0x000fc80003fce000 */
[----:B------:R-:W-:Y:S02]  /*12bb0*/  @!P3 FMUL R163, R163, 0.5 ;  /* 0x3f000000a3a3b820 */ /* 0x000fe40000400000 */
[----:B------:R-:W2:Y:S01]  /*12bc0*/  MUFU.EX2 R170, R170 ;  /* 0x000000aa00aa7308 */ /* 0x000ea20000000800 */
        /* <DEDUP_REMOVED lines=8> */
[----:B------:R-:W-:Y:S01]  /*12c50*/  @!P5 FMUL R170, R170, R170 ;  /* 0x000000aaaaaad220 */ /* 0x000fe20000400000 */
[----:B------:R-:W-:-:S05]  /*12c60*/  FSETP.GEU.AND P5, PT, R179, -126, PT ;  /* 0xc2fc0000b300780b */ /* 0x000fca0003fae000 */
[----:B------:R-:W-:Y:S01]  /*12c70*/  @!P2 FMUL R174, R174, 0.5 ;  /* 0x3f000000aeaea820 */ /* 0x000fe20000400000 */
        /* <DEDUP_REMOVED lines=29> */
[--C-:B------:R-:W-:Y:S01]  /*12e50*/  FFMA R202, R202, UR4, -R0.reuse ;  /* 0x00000004caca7c23 */ /* 0x100fe20008000800 */
[--C-:B------:R-:W-:Y:S01]  /*12e60*/  FFMA R195, R195, UR4, -R0.reuse ;  /* 0x00000004c3c37c23 */ /* 0x100fe20008000800 */
[----:B------:R-:W-:Y:S01]  /*12e70*/  FFMA R210, R210, UR4, -R0 ;  /* 0x00000004d2d27c23 */ /* 0x000fe20008000800 */
[----:B--2---:R-:W-:Y:S01]  /*12e80*/  @!P4 FMUL R6, R6, R6 ;  /* 0x000000060606c220 */ /* 0x004fe20000400000 */
[----:B------:R-:W-:-:S03]  /*12e90*/  FSETP.GEU.AND P4, PT, R190, -126, PT ;  /* 0xc2fc0000be00780b */ /* 0x000fc60003f8e000 */
[----:B------:R-:W2:Y:S01]  /*12ea0*/  MUFU.EX2 R165, R187 ;  /* 0x000000bb00a57308 */ /* 0x000ea20000000800 */
[----:B------:R-:W-:Y:S01]  /*12eb0*/  @!P6 FMUL R194, R194, 0.5 ;  /* 0x3f000000c2c2e820 */ /* 0x000fe20000400000 */
[----:B------:R-:W-:Y:S01]  /*12ec0*/  @!P2 FMUL R186, R186, R186 ;  /* 0x000000bababaa220 */ /* 0x000fe20000400000 */
[----:B------:R-:W-:Y:S01]  /*12ed0*/  FSETP.GEU.AND P2, PT, R195, -126, PT ;  /* 0xc2fc0000c300780b */ /* 0x000fe20003f4e000 */
[----:B-1----:R-:W-:Y:S01]  /*12ee0*/  @!P5 FMUL R191, R191, R191 ;  /* 0x000000bfbfbfd220 */ /* 0x002fe20000400000 */
[----:B------:R-:W-:-:S03]  /*12ef0*/  FSETP.GEU.AND P5, PT, R210, -126, PT ;  /* 0xc2fc0000d200780b */ /* 0x000fc60003fae000 */
[----:B------:R-:W1:Y:S02]  /*12f00*/  MUFU.EX2 R194, R194 ;  /* 0x000000c200c27308 */ /* 0x000e640000000800 */
[----:B------:R-:W-:Y:S01]  /*12f10*/  @!P4 FMUL R190, R190, 0.5 ;  /* 0x3f000000bebec820 */ /* 0x000fe20000400000 */
[--C-:B------:R-:W-:Y:S01]  /*12f20*/  FFMA R203, R203, UR4, -R0.reuse ;  /* 0x00000004cbcb7c23 */ /* 0x100fe20008000800 */
[--C-:B------:R-:W-:Y:S01]  /*12f30*/  FFMA R198, R198, UR4, -R0.reuse ;  /* 0x00000004c6c67c23 */ /* 0x100fe20008000800 */
[--C-:B------:R-:W-:Y:S01]  /*12f40*/  FFMA R206, R206, UR4, -R0.reuse ;  /* 0x00000004cece7c23 */ /* 0x100fe20008000800 */
[--C-:B------:R-:W-:Y:S01]  /*12f50*/  FFMA R211, R211, UR4, -R0.reuse ;  /* 0x00000004d3d37c23 */ /* 0x100fe20008000800 */
[----:B--2---:R-:W-:Y:S01]  /*12f60*/  @!P3 FMUL R165, R165, R165 ;  /* 0x000000a5a5a5b220 */ /* 0x004fe20000400000 */
[----:B------:R-:W-:Y:S01]  /*12f70*/  FSETP.GEU.AND P3, PT, R202, -126, PT ;  /* 0xc2fc0000ca00780b */ /* 0x000fe20003f6e000 */
[----:B------:R-:W-:Y:S01]  /*12f80*/  @!P2 FMUL R195, R195, 0.5 ;  /* 0x3f000000c3c3a820 */ /* 0x000fe20000400000 */
[--C-:B------:R-:W-:Y:S01]  /*12f90*/  FFMA R207, R207, UR4, -R0.reuse ;  /* 0x00000004cfcf7c23 */ /* 0x100fe20008000800 */
[--C-:B------:R-:W-:Y:S01]  /*12fa0*/  FFMA R167, R167, UR4, -R0.reuse ;  /* 0x00000004a7a77c23 */ /* 0x100fe20008000800 */
[--C-:B------:R-:W-:Y:S01]  /*12fb0*/  FFMA R183, R183, UR4, -R0.reuse ;  /* 0x00000004b7b77c23 */ /* 0x100fe20008000800 */
[----:B------:R-:W-:Y:S01]  /*12fc0*/  @!P5 FMUL R210, R210, 0.5 ;  /* 0x3f000000d2d2d820 */ /* 0x000fe20000400000 */
[----:B------:R-:W2:Y:S01]  /*12fd0*/  MUFU.EX2 R190, R190 ;  /* 0x000000be00be7308 */ /* 0x000ea20000000800 */
[--C-:B------:R-:W-:Y:S01]  /*12fe0*/  FFMA R199, R199, UR4, -R0.reuse ;  /* 0x00000004c7c77c23 */ /* 0x100fe20008000800 */
[--C-:B------:R-:W-:Y:S01]  /*12ff0*/  FFMA R214, R214, UR4, -R0.reuse ;  /* 0x00000004d6d67c23 */ /* 0x100fe20008000800 */
[----:B------:R-:W-:Y:S01]  /*13000*/  FFMA R215, R215, UR4, -R0 ;  /* 0x00000004d7d77c23 */ /* 0x000fe20008000800 */
[----:B------:R-:W3:Y:S03]  /*13010*/  LDL.LU R187, [R1+0x198] ;  /* 0x0001980001bb7983 */ /* 0x000ee60000300800 */
[----:B------:R-:W-:Y:S01]  /*13020*/  @!P3 FMUL R202, R202, 0.5 ;  /* 0x3f000000cacab820 */ /* 0x000fe20000400000 */
[----:B------:R2:W2:Y:S01]  /*13030*/  MUFU.EX2 R161, R195 ;  /* 0x000000c300a17308 */ /* 0x0004a20000000800 */
[----:B-1----:R-:W-:Y:S01]  /*13040*/  @!P6 FMUL R194, R194, R194 ;  /* 0x000000c2c2c2e220 */ /* 0x002fe20000400000 */
[----:B------:R-:W-:-:S06]  /*13050*/  FSETP.GEU.AND P6, PT, R203, -126, PT ;  /* 0xc2fc0000cb00780b */ /* 0x000fcc0003fce000 */
[----:B------:R-:W1:Y:S01]  /*13060*/  MUFU.EX2 R202, R202 ;  /* 0x000000ca00ca7308 */ /* 0x000e620000000800 */
[----:B--2---:R-:W-:Y:S01]  /*13070*/  @!P4 FMUL R190, R190, R190 ;  /* 0x000000bebebec220 */ /* 0x004fe20000400000 */
[----:B------:R-:W-:Y:S01]  /*13080*/  FSETP.GEU.AND P4, PT, R198, -126, PT ;  /* 0xc2fc0000c600780b */ /* 0x000fe20003f8e000 */
[----:B------:R-:W-:Y:S01]  /*13090*/  FADD R153, R154, R186 ;  /* 0x000000ba9a997221 */ /* 0x000fe20000000000 */
[----:B------:R-:W2:Y:S03]  /*130a0*/  LDL.LU R195, [R1+0x18c] ;  /* 0x00018c0001c37983 */ /* 0x000ea60000300800 */
[----:B------:R-:W-:Y:S01]  /*130b0*/  @!P6 FMUL R203, R203, 0.5 ;  /* 0x3f000000cbcbe820 */ /* 0x000fe20000400000 */
[----:B------:R-:W1:Y:S01]  /*130c0*/  MUFU.EX2 R210, R210 ;  /* 0x000000d200d27308 */ /* 0x000e620000000800 */
[----:B------:R-:W-:Y:S01]  /*130d0*/  @!P2 FMUL R161, R161, R161 ;  /* 0x000000a1a1a1a220 */ /* 0x000fe20000400000 */
[----:B------:R-:W-:-:S05]  /*130e0*/  FSETP.GEU.AND P2, PT, R206, -126, PT ;  /* 0xc2fc0000ce00780b */ /* 0x000fca0003f4e000 */
[----:B------:R-:W-:Y:S01]  /*130f0*/  @!P4 FMUL R198, R198, 0.5 ;  /* 0x3f000000c6c6c820 */ /* 0x000fe20000400000 */
[----:B------:R4:W4:Y:S01]  /*13100*/  MUFU.EX2 R157, R203 ;  /* 0x000000cb009d7308 */ /* 0x0009220000000800 */
[----:B-1----:R-:W-:Y:S01]  /*13110*/  @!P3 FMUL R202, R202, R202 ;  /* 0x000000cacacab220 */ /* 0x002fe20000400000 */
[----:B------:R-:W-:Y:S01]  /*13120*/  FSETP.GEU.AND P3, PT, R211, -126, PT ;  /* 0xc2fc0000d300780b */ /* 0x000fe20003f6e000 */
[----:B------:R-:W-:Y:S01]  /*13130*/  @!P5 FMUL R210, R210, R210 ;  /* 0x000000d2d2d2d220 */ /* 0x000fe20000400000 */
[----:B------:R-:W-:Y:S01]  /*13140*/  FSETP.GEU.AND P5, PT, R207, -126, PT ;  /* 0xc2fc0000cf00780b */ /* 0x000fe20003fae000 */
[----:B------:R-:W-:Y:S02]  /*13150*/  FADD R0, R170, R202 ;  /* 0x000000caaa007221 */ /* 0x000fe40000000000 */
[----:B------:R-:W-:Y:S01]  /*13160*/  @!P2 FMUL R206, R206, 0.5 ;  /* 0x3f000000cecea820 */ /* 0x000fe20000400000 */
[----:B------:R-:W1:Y:S01]  /*13170*/  MUFU.EX2 R198, R198 ;  /* 0x000000c600c67308 */ /* 0x000e620000000800 */
[----:B----4-:R-:W4:Y:S01]  /*13180*/  LDL.LU R203, [R1+0x188] ;  /* 0x0001880001cb7983 */ /* 0x010f220000300800 */
[----:B------:R-:W-:Y:S01]  /*13190*/  FADD R155, R153, R0 ;  /* 0x00000000999b7221 */ /* 0x000fe20000000000 */
[----:B------:R-:W-:Y:S01]  /*131a0*/  FADD R153, R162, R194 ;  /* 0x000000c2a2997221 */ /* 0x000fe20000000000 */
[----:B------:R-:W-:-:S03]  /*131b0*/  FADD R0, R6, R210 ;  /* 0x000000d206007221 */ /* 0x000fc60000000000 */
[----:B------:R-:W-:Y:S01]  /*131c0*/  @!P3 FMUL R211, R211, 0.5 ;  /* 0x3f000000d3d3b820 */ /* 0x000fe20000400000 */
[----:B------:R-:W-:Y:S01]  /*131d0*/  @!P6 FMUL R157, R157, R157 ;  /* 0x0000009d9d9de220 */ /* 0x000fe20000400000 */
[----:B------:R-:W-:Y:S01]  /*131e0*/  FADD R0, R153, R0 ;  /* 0x0000000099007221 */ /* 0x000fe20000000000 */
[----:B------:R-:W1:Y:S01]  /*131f0*/  MUFU.EX2 R206, R206 ;  /* 0x000000ce00ce7308 */ /* 0x000e620000000800 */
[----:B------:R-:W-:Y:S01]  /*13200*/  @!P5 FMUL R207, R207, 0.5 ;  /* 0x3f000000cfcfd820 */ /* 0x000fe20000400000 */
[----:B------:R-:W-:-:S06]  /*13210*/  FSETP.GEU.AND P6, PT, R214, -126, PT ;  /* 0xc2fc0000d600780b */ /* 0x000fcc0003fce000 */
[----:B------:R1:W1:Y:S08]  /*13220*/  MUFU.EX2 R153, R211 ;  /* 0x000000d300997308 */ /* 0x0002700000000800 */
[----:B------:R-:W1:Y:S01]  /*13230*/  MUFU.EX2 R159, R207 ;  /* 0x000000cf009f7308 */ /* 0x000e620000000800 */
[----:B------:R-:W-:Y:S01]  /*13240*/  @!P6 FMUL R214, R214, 0.5 ;  /* 0x3f000000d6d6e820 */ /* 0x000fe20000400000 */
[----:B------:R-:W-:Y:S01]  /*13250*/  FADD R180, R155, R0 ;  /* 0x000000009bb47221 */ /* 0x000fe20000000000 */
[----:B------:R-:W-:Y:S01]  /*13260*/  FADD R155, R181, R165 ;  /* 0x000000a5b59b7221 */ /* 0x000fe20000000000 */
[----:B------:R-:W-:Y:S01]  /*13270*/  FADD R0, R173, R157 ;  /* 0x0000009dad007221 */ /* 0x000fe20000000000 */
[----:B-1----:R-:W-:Y:S01]  /*13280*/  @!P4 FMUL R198, R198, R198 ;  /* 0x000000c6c6c6c220 */ /* 0x002fe20000400000 */
[----:B------:R-:W-:Y:S01]  /*13290*/  @!P2 FMUL R206, R206, R206 ;  /* 0x000000cececea220 */ /* 0x000fe20000400000 */
[----:B------:R-:W-:Y:S01]  /*132a0*/  FSETP.GEU.AND P4, PT, R167, -126, PT ;  /* 0xc2fc0000a700780b */ /* 0x000fe20003f8e000 */
[----:B------:R-:W3:Y:S01]  /*132b0*/  LDL.LU R211, [R1+0x17c] ;  /* 0x00017c0001d37983 */ /* 0x000ee20000300800 */
[----:B------:R-:W-:Y:S01]  /*132c0*/  @!P3 FMUL R153, R153, R153 ;  /* 0x000000999999b220 */ /* 0x000fe20000400000 */
[----:B------:R-:W-:Y:S01]  /*132d0*/  FSETP.GEU.AND P2, PT, R183, -126, PT ;  /* 0xc2fc0000b700780b */ /* 0x000fe20003f4e000 */
[----:B------:R-:W-:Y:S01]  /*132e0*/  FADD R163, R155, R0 ;  /* 0x000000009ba37221 */ /* 0x000fe20000000000 */
[----:B------:R-:W-:Y:S01]  /*132f0*/  FSETP.GEU.AND P3, PT, R199, -126, PT ;  /* 0xc2fc0000c700780b */ /* 0x000fe20003f6e000 */
[----:B------:R-:W1:Y:S01]  /*13300*/  MUFU.EX2 R214, R214 ;  /* 0x000000d600d67308 */ /* 0x000e620000000800 */
[----:B------:R-:W-:Y:S01]  /*13310*/  FADD R155, R177, R161 ;  /* 0x000000a1b19b7221 */ /* 0x000fe20000000000 */
[----:B------:R-:W-:Y:S01]  /*13320*/  @!P5 FMUL R159, R159, R159 ;  /* 0x0000009f9f9fd220 */ /* 0x000fe20000400000 */
[----:B------:R-:W-:Y:S01]  /*13330*/  FSETP.GEU.AND P5, PT, R215, -126, PT ;  /* 0xc2fc0000d700780b */ /* 0x000fe20003fae000 */
[----:B------:R-:W-:-:S03]  /*13340*/  FADD R0, R169, R153 ;  /* 0x00000099a9007221 */ /* 0x000fc60000000000 */
[----:B------:R-:W-:Y:S01]  /*13350*/  @!P4 FMUL R167, R167, 0.5 ;  /* 0x3f000000a7a7c820 */ /* 0x000fe20000400000 */
[----:B------:R-:W2:Y:S01]  /*13360*/  LDL.LU R207, [R1+0x178] ;  /* 0x0001780001cf7983 */ /* 0x000ea20000300800 */
[----:B------:R-:W-:Y:S01]  /*13370*/  FADD R0, R155, R0 ;  /* 0x000000009b007221 */ /* 0x000fe20000000000 */
[----:B------:R-:W-:Y:S01]  /*13380*/  FADD R155, R7, R206 ;  /* 0x000000ce079b7221 */ /* 0x000fe20000000000 */
[----:B------:R-:W-:Y:S01]  /*13390*/  @!P2 FMUL R183, R183, 0.5 ;  /* 0x3f000000b7b7a820 */ /* 0x000fe20000400000 */
[----:B------:R-:W-:Y:S01]  /*133a0*/  @!P3 FMUL R199, R199, 0.5 ;  /* 0x3f000000c7c7b820 */ /* 0x000fe20000400000 */
[----:B------:R-:W-:Y:S01]  /*133b0*/  FADD R178, R163, R0 ;  /* 0x00000000a3b27221 */ /* 0x000fe20000000000 */
[----:B------:R-:W-:Y:S01]  /*133c0*/  FADD R163, R158, R190 ;  /* 0x000000be9ea37221 */ /* 0x000fe20000000000 */
[----:B------:R-:W-:Y:S01]  /*133d0*/  FMUL R0, R172, UR4 ;  /* 0x00000004ac007c20 */ /* 0x000fe20008400000 */
[----:B------:R1:W1:Y:S01]  /*133e0*/  MUFU.EX2 R179, R167 ;  /* 0x000000a700b37308 */ /* 0x0002620000000800 */
[----:B------:R-:W-:Y:S01]  /*133f0*/  @!P5 FMUL R215, R215, 0.5 ;  /* 0x3f000000d7d7d820 */ /* 0x000fe20000400000 */
[----:B------:R-:W-:Y:S01]  /*13400*/  FADD R174, R163, R155 ;  /* 0x0000009ba3ae7221 */ /* 0x000fe20000000000 */
[----:B-1----:R-:W-:Y:S01]  /*13410*/  @!P6 FMUL R214, R214, R214 ;  /* 0x000000d6d6d6e220 */ /* 0x002fe20000400000 */
[----:B------:R-:W-:-:S04]  /*13420*/  FSETP.GEU.AND P6, PT, R0, -126, PT ;  /* 0xc2fc00000000780b */ /* 0x000fc80003fce000 */
[----:B------:R-:W1:Y:S01]  /*13430*/  MUFU.EX2 R171, R183 ;  /* 0x000000b700ab7308 */ /* 0x000e620000000800 */
[----:B------:R-:W-:-:S07]  /*13440*/  FADD R172, R166, R198 ;  /* 0x000000c6a6ac7221 */ /* 0x000fce0000000000 */
[----:B------:R-:W1:Y:S01]  /*13450*/  MUFU.EX2 R163, R199 ;  /* 0x000000c700a37308 */ /* 0x000e620000000800 */
[----:B------:R-:W-:-:S07]  /*13460*/  FADD R167, R3, R214 ;  /* 0x000000d603a77221 */ /* 0x000fce0000000000 */
[----:B------:R1:W1:Y:S01]  /*13470*/  MUFU.EX2 R155, R215 ;  /* 0x000000d7009b7308 */ /* 0x0002620000000800 */
[----:B------:R-:W-:Y:S01]  /*13480*/  FADD R167, R172, R167 ;  /* 0x000000a7aca77221 */ /* 0x000fe20000000000 */
[----:B------:R-:W-:Y:S01]  /*13490*/  @!P6 FMUL R0, R0, 0.5 ;  /* 0x3f0000000000e820 */ /* 0x000fe20000400000 */
[----:B------:R-:W-:Y:S01]  /*134a0*/  FADD R172, R8, R191 ;  /* 0x000000bf08ac7221 */ /* 0x000fe20000000000 */
[----:B------:R-:W-:Y:S01]  /*134b0*/  @!P4 FMUL R179, R179, R179 ;  /* 0x000000b3b3b3c220 */ /* 0x000fe20000400000 */
[----:B------:R-:W-:Y:S01]  /*134c0*/  FADD R176, R174, R167 ;  /* 0x000000a7aeb07221 */ /* 0x000fe20000000000 */
[----:B------:R-:W-:Y:S01]  /*134d0*/  FADD R167, R175, R159 ;  /* 0x0000009fafa77221 */ /* 0x000fe20000000000 */
[----:B-1----:R-:W-:Y:S01]  /*134e0*/  @!P2 FMUL R171, R171, R171 ;  /* 0x000000abababa220 */ /* 0x002fe20000400000 */
[----:B------:R-:W4:Y:S01]  /*134f0*/  LDL.LU R183, [R1+0x16c] ;  /* 0x00016c0001b77983 */ /* 0x000f220000300800 */
[----:B------:R-:W-:Y:S01]  /*13500*/  @!P3 FMUL R163, R163, R163 ;  /* 0x000000a3a3a3b220 */ /* 0x000fe20000400000 */
[----:B------:R-:W-:Y:S01]  /*13510*/  FADD R174, R172, R167 ;  /* 0x000000a7acae7221 */ /* 0x000fe20000000000 */
[----:B------:R-:W1:Y:S01]  /*13520*/  MUFU.EX2 R0, R0 ;  /* 0x0000000000007308 */ /* 0x000e620000000800 */
[----:B------:R-:W3:Y:S01]  /*13530*/  LDL.LU R199, [R1+0x168] ;  /* 0x0001680001c77983 */ /* 0x000ee20000300800 */
[----:B------:R-:W-:-:S03]  /*13540*/  FADD R172, R179, R163 ;  /* 0x000000a3b3ac7221 */ /* 0x000fc60000000000 */
[----:B------:R-:W2:Y:S01]  /*13550*/  LDL.LU R215, [R1+0x15c] ;  /* 0x00015c0001d77983 */ /* 0x000ea20000300800 */
[----:B------:R-:W-:-:S04]  /*13560*/  @!P5 FMUL R155, R155, R155 ;  /* 0x0000009b9b9bd220 */ /* 0x000fc80000400000 */
[----:B------:R-:W-:-:S04]  /*13570*/  FADD R167, R171, R155 ;  /* 0x0000009baba77221 */ /* 0x000fc80000000000 */
[----:B------:R-:W-:-:S04]  /*13580*/  FADD R167, R172, R167 ;  /* 0x000000a7aca77221 */ /* 0x000fc80000000000 */
[----:B------:R-:W-:Y:S01]  /*13590*/  FADD R167, R174, R167 ;  /* 0x000000a7aea77221 */ /* 0x000fe20000000000 */
[----:B------:R-:W-:Y:S01]  /*135a0*/  FADD R172, R180, R176 ;  /* 0x000000b0b4ac7221 */ /* 0x000fe20000000000 */
[----:B-1----:R-:W-:Y:S01]  /*135b0*/  @!P6 FMUL R0, R0, R0 ;  /* 0x000000000000e220 */ /* 0x002fe20000400000 */
[----:B------:R-:W4:Y:S01]  /*135c0*/  LDL.LU R174, [R1+0x158] ;  /* 0x0001580001ae7983 */ /* 0x000f220000300800 */
[----:B------:R-:W-:-:S03]  /*135d0*/  FADD R167, R178, R167 ;  /* 0x000000a7b2a77221 */ /* 0x000fc60000000000 */
[----:B------:R-:W3:Y:S01]  /*135e0*/  LDL.LU R178, [R1+0x14c] ;  /* 0x00014c0001b27983 */ /* 0x000ee20000300800 */
[----:B------:R-:W-:Y:S01]  /*135f0*/  FADD R167, R172, R167 ;  /* 0x000000a7aca77221 */ /* 0x000fe20000000000 */
[----:B------:R-:W-:Y:S02]  /*13600*/  F2FP.F16.F32.PACK_AB R180, R23, R216 ;  /* 0x000000d817b4723e */ /* 0x000fe400000000ff */
[----:B------:R-:W2:Y:S01]  /*13610*/  LDL.LU R176, [R1+0x148] ;  /* 0x0001480001b07983 */ /* 0x000ea20000300800 */
[----:B------:R-:W-:Y:S01]  /*13620*/  FFMA R227, R0, R227, R167 ;  /* 0x000000e300e37223 */ /* 0x000fe200000000a7 */
[----:B------:R-:W-:Y:S02]  /*13630*/  FMUL R102, R102, R0 ;  /* 0x0000000066667220 */ /* 0x000fe40000400000 */
[----:B------:R-:W4:Y:S01]  /*13640*/  LDL.LU R172, [R1+0x13c] ;  /* 0x00013c0001ac7983 */ /* 0x000f220000300800 */
[----:B------:R-:W-:Y:S01]  /*13650*/  F2FP.F16.F32.PACK_AB R182, R20, R22 ;  /* 0x0000001614b6723e */ /* 0x000fe200000000ff */
[----:B------:R-:W-:-:S02]  /*13660*/  FMUL R103, R103, R0 ;  /* 0x0000000067677220 */ /* 0x000fc40000400000 */
[----:B------:R-:W3:Y:S01]  /*13670*/  LDL.LU R167, [R1+0x138] ;  /* 0x0001380001a77983 */ /* 0x000ee20000300800 */
[----:B------:R-:W-:-:S03]  /*13680*/  FMUL R106, R106, R0 ;  /* 0x000000006a6a7220 */ /* 0x000fc60000400000 */
[----:B------:R-:W2:Y:S04]  /*13690*/  LDL.LU R216, [R1+0x128] ;  /* 0x0001280001d87983 */ /* 0x000ea80000300800 */
[----:B------:R-:W4:Y:S01]  /*136a0*/  LDL.LU R23, [R1+0x12c] ;  /* 0x00012c0001177983 */ /* 0x000f220000300800 */
[----:B------:R-:W-:-:S03]  /*136b0*/  FMUL R107, R107, R0 ;  /* 0x000000006b6b7220 */ /* 0x000fc60000400000 */
[----:B------:R-:W3:Y:S01]  /*136c0*/  LDL.LU R22, [R1+0x11c] ;  /* 0x00011c0001167983 */ /* 0x000ee20000300800 */
[-C--:B------:R-:W-:Y:S01]  /*136d0*/  FMUL R110, R110, R0.reuse ;  /* 0x000000006e6e7220 */ /* 0x080fe20000400000 */
[-C--:B------:R-:W-:Y:S01]  /*136e0*/  FMUL R111, R111, R0.reuse ;  /* 0x000000006f6f7220 */ /* 0x080fe20000400000 */
[-C--:B------:R-:W-:Y:S01]  /*136f0*/  FMUL R114, R114, R0.reuse ;  /* 0x0000000072727220 */ /* 0x080fe20000400000 */
[----:B------:R1:W-:Y:S01]  /*13700*/  STL [R1+0x8], R102 ;  /* 0x0000086601007387 */ /* 0x0003e20000100800 */
        /* <DEDUP_REMOVED lines=9> */
[----:B-1----:R-:W4:Y:S01]  /*137a0*/  LDL.LU R102, [R1+0x340] ;  /* 0x0003400001667983 */ /* 0x002f220000300800 */
        /* <DEDUP_REMOVED lines=37> */
[----:B------:R-:W-:Y:S01]  /*13a00*/  ULEA UR6, UR5, UR37, 0x3 ;  /* 0x0000002505067291 */ /* 0x000fe2000f8e183f */
[----:B------:R-:W-:Y:S01]  /*13a10*/  SHF.L.U32 R20, R218, 0x1f, RZ ;  /* 0x0000001fda147819 */ /* 0x000fe200000006ff */
[----:B-1----:R-:W4:Y:S04]  /*13a20*/  LDL.LU R107, [R1+0x334] ;  /* 0x00033400016b7983 */ /* 0x002f280000300800 */
[----:B------:R1:W-:Y:S03]  /*13a30*/  STL [R1+0x28], R110 ;  /* 0x0000286e01007387 */ /* 0x0003e60000100800 */
[----:B------:R1:W2:Y:S02]  /*13a40*/  SYNCS.PHASECHK.TRANS64.TRYWAIT P2, [UR6+0xc4400], R20 ;  /* 0x0c440014ff0075a7 */ /* 0x0002a40008040146 */
[----:B-1----:R-:W4:Y:S04]  /*13a50*/  LDL.LU R110, [R1+0x330] ;  /* 0x00033000016e7983 */ /* 0x002f280000300800 */
[----:B------:R1:W-:Y:S04]  /*13a60*/  STL [R1+0x2c], R111 ;  /* 0x00002c6f01007387 */ /* 0x0003e80000100800 */
        /* <DEDUP_REMOVED lines=42> */
[----:B-1----:R1:W5:Y:S04]  /*13d10*/  LDL.LU R235, [R1+0x2d8] ;  /* 0x0002d80001eb7983 */ /* 0x0023680000300800 */
[----:B------:R2:W-:Y:S04]  /*13d20*/  STL [R1+0xdc], R234 ;  /* 0x0000dcea01007387 */ /* 0x0005e80000100800 */
[----:B--2---:R1:W5:Y:S04]  /*13d30*/  LDL.LU R234, [R1+0x2d4] ;  /* 0x0002d40001ea7983 */ /* 0x0043680000300800 */
[----:B------:R2:W-:Y:S01]  /*13d40*/  STL [R1+0xe8], R233 ;  /* 0x0000e8e901007387 */ /* 0x0005e20000100800 */
[----:B---3--:R-:W-:-:S03]  /*13d50*/  FMUL R22, R22, R0 ;  /* 0x0000000016167220 */ /* 0x008fc60000400000 */
[----:B--2---:R1:W5:Y:S04]  /*13d60*/  LDL.LU R233, [R1+0x2d0] ;  /* 0x0002d00001e97983 */ /* 0x0043680000300800 */
[----:B------:R2:W-:Y:S01]  /*13d70*/  STL [R1+0xec], R232 ;  /* 0x0000ece801007387 */ /* 0x0005e20000100800 */
[-C--:B------:R-:W-:Y:S01]  /*13d80*/  FMUL R216, R216, R0.reuse ;  /* 0x00000000d8d87220 */ /* 0x080fe20000400000 */
[-C--:B----4-:R-:W-:Y:S02]  /*13d90*/  FMUL R23, R23, R0.reuse ;  /* 0x0000000017177220 */ /* 0x090fe40000400000 */
[----:B--2---:R1:W5:Y:S04]  /*13da0*/  LDL.LU R232, [R1+0x2cc] ;  /* 0x0002cc0001e87983 */ /* 0x0043680000300800 */
[----:B------:R2:W-:Y:S01]  /*13db0*/  STL [R1+0xf8], R231 ;  /* 0x0000f8e701007387 */ /* 0x0005e20000100800 */
[-C--:B------:R-:W-:Y:S01]  /*13dc0*/  FMUL R167, R167, R0.reuse ;  /* 0x00000000a7a77220 */ /* 0x080fe20000400000 */
[----:B------:R-:W-:-:S02]  /*13dd0*/  FMUL R172, R172, R0 ;  /* 0x00000000acac7220 */ /* 0x000fc40000400000 */
[----:B--2---:R1:W5:Y:S04]  /*13de0*/  LDL.LU R231, [R1+0x2c8] ;  /* 0x0002c80001e77983 */ /* 0x0043680000300800 */
[----:B------:R2:W-:Y:S01]  /*13df0*/  STL [R1+0xfc], R230 ;  /* 0x0000fce601007387 */ /* 0x0005e20000100800 */
[-C--:B------:R-:W-:Y:S01]  /*13e00*/  FMUL R176, R176, R0.reuse ;  /* 0x00000000b0b07220 */ /* 0x080fe20000400000 */
[-C--:B------:R-:W-:Y:S02]  /*13e10*/  FMUL R178, R178, R0.reuse ;  /* 0x00000000b2b27220 */ /* 0x080fe40000400000 */
        /* <DEDUP_REMOVED lines=13> */
[----:B------:R-:W-:Y:S04]  /*13ef0*/  STL [R1+0x11c], R22 ;  /* 0x00011c1601007387 */ /* 0x000fe80000100800 */
[----:B------:R-:W-:Y:S04]  /*13f00*/  STL [R1+0x128], R216 ;  /* 0x000128d801007387 */ /* 0x000fe80000100800 */
[----:B------:R-:W-:Y:S04]  /*13f10*/  STL [R1+0x12c], R23 ;  /* 0x00012c1701007387 */ /* 0x000fe80000100800 */
[----:B------:R-:W-:Y:S04]  /*13f20*/  STL [R1+0x138], R167 ;  /* 0x000138a701007387 */ /* 0x000fe80000100800 */
[----:B------:R-:W-:Y:S01]  /*13f30*/  STL [R1+0x13c], R172 ;  /* 0x00013cac01007387 */ /* 0x000fe20000100800 */
[----:B------:R-:W-:-:S03]  /*13f40*/  FMUL R203, R203, R0 ;  /* 0x00000000cbcb7220 */ /* 0x000fc60000400000 */
[----:B------:R-:W-:Y:S01]  /*13f50*/  STL [R1+0x148], R176 ;  /* 0x000148b001007387 */ /* 0x000fe20000100800 */
[----:B------:R-:W-:-:S03]  /*13f60*/  FMUL R195, R195, R0 ;  /* 0x00000000c3c37220 */ /* 0x000fc60000400000 */
[----:B------:R-:W-:Y:S01]  /*13f70*/  STL [R1+0x14c], R178 ;  /* 0x00014cb201007387 */ /* 0x000fe20000100800 */
[----:B------:R-:W-:-:S03]  /*13f80*/  FMUL R187, R187, R0 ;  /* 0x00000000bbbb7220 */ /* 0x000fc60000400000 */
        /* <DEDUP_REMOVED lines=22> */
[----:B------:R-:W-:Y:S01]  /*140f0*/  F2FP.F16.F32.PACK_AB R181, R181, R154 ;  /* 0x0000009ab5b5723e */ /* 0x000fe200000000ff */
[----:B------:R-:W-:Y:S01]  /*14100*/  FMUL R26, R26, R0 ;  /* 0x000000001a1a7220 */ /* 0x000fe20000400000 */
[----:B--2---:R-:W-:Y:S01]  /*14110*/  F2FP.F16.F32.PACK_AB R183, R8, R158 ;  /* 0x0000009e08b7723e */ /* 0x004fe200000000ff */
[----:B------:R-:W-:Y:S01]  /*14120*/  FMUL R27, R27, R0 ;  /* 0x000000001b1b7220 */ /* 0x000fe20000400000 */
[----:B------:R-:W-:Y:S01]  /*14130*/  F2FP.F16.F32.PACK_AB R177, R177, R162 ;  /* 0x000000a2b1b1723e */ /* 0x000fe200000000ff */
[----:B------:R-:W-:Y:S01]  /*14140*/  FMUL R30, R30, R0 ;  /* 0x000000001e1e7220 */ /* 0x000fe20000400000 */
[----:B------:R-:W-:Y:S01]  /*14150*/  F2FP.F16.F32.PACK_AB R179, R179, R166 ;  /* 0x000000a6b3b3723e */ /* 0x000fe200000000ff */
[----:B------:R-:W-:Y:S01]  /*14160*/  FMUL R31, R31, R0 ;  /* 0x000000001f1f7220 */ /* 0x000fe20000400000 */
[----:B------:R-:W-:Y:S01]  /*14170*/  F2FP.F16.F32.PACK_AB R173, R173, R170 ;  /* 0x000000aaadad723e */ /* 0x000fe200000000ff */
        /* <DEDUP_REMOVED lines=60> */
[----:B------:R-:W-:-:S02]  /*14540*/  F2FP.F16.F32.PACK_AB R176, R19, R21 ;  /* 0x0000001513b0723e */ /* 0x000fc400000000ff */
[----:B------:R-:W-:Y:S02]  /*14550*/  F2FP.F16.F32.PACK_AB R178, R17, R18 ;  /* 0x0000001211b2723e */ /* 0x000fe400000000ff */
[----:B------:R-:W-:Y:S02]  /*14560*/  F2FP.F16.F32.PACK_AB R172, R15, R16 ;  /* 0x000000100fac723e */ /* 0x000fe400000000ff */
[----:B------:R-:W-:Y:S02]  /*14570*/  F2FP.F16.F32.PACK_AB R174, R13, R14 ;  /* 0x0000000e0dae723e */ /* 0x000fe400000000ff */
[----:B------:R-:W-:Y:S02]  /*14580*/  F2FP.F16.F32.PACK_AB R175, R175, R7 ;  /* 0x00000007afaf723e */ /* 0x000fe400000000ff */
[----:B------:R-:W-:Y:S02]  /*14590*/  F2FP.F16.F32.PACK_AB R168, R168, R12 ;  /* 0x0000000ca8a8723e */ /* 0x000fe400000000ff */
        /* <DEDUP_REMOVED lines=17> */
[----:B------:R-:W-:Y:S01]  /*146b0*/  F2FP.F16.F32.PACK_AB R154, R10, R212 ;  /* 0x000000d40a9a723e */ /* 0x000fe200000000ff */
[----:B-1----:R-:W-:Y:S06]  /*146c0*/  @!P0 BRA `(.L_x_29) ;  /* 0x0000000000048947 */ /* 0x002fec0003800000 */
[----:B------:R-:W-:Y:S01]  /*146d0*/  BPT.TRAP 0x1 ;  /* 0x000000040000795c */ /* 0x000fe20000300000 */
.L_x_29:
[----:B------:R-:W-:Y:S05]  /*146e0*/  @P2 BRA `(.L_x_30) ;  /* 0x0000000000082947 */ /* 0x000fea0003800000 */
[----:B------:R-:W1:Y:S02]  /*146f0*/  SYNCS.PHASECHK.TRANS64.TRYWAIT P2, [UR6+0xc4400], R20 ;  /* 0x0c440014ff0075a7 */ /* 0x000e640008040146 */
[----:B-1----:R-:W-:Y:S05]  /*14700*/  @!P2 BRA `(.L_x_31) ;  /* 0x0000023400f8a947 */ /* 0x002fea0003800000 */
.L_x_30:
        /* <DEDUP_REMOVED lines=64> */
[----:B--2---:R-:W2:Y:S04]  /*14b10*/  LDL.LU.64 R24, [R1] ;  /* 0x0000000001187983 */ /* 0x004ea80000300a00 */
        /* <DEDUP_REMOVED lines=63> */
[----:B------:R-:W-:Y:S01]  /*14f10*/  ULEA UR6, UR5, UR38, 0xd ;  /* 0x0000002605067291 */ /* 0x000fe2000f8e683f */
[----:B------:R-:W-:-:S02]  /*14f20*/  UMOV UR11, 0x40000040 ;  /* 0x40000040000b7882 */ /* 0x000fc40000000000 */
[----:B------:R-:W-:Y:S04]  /*14f30*/  STL [R1+0xcf4], R168 ;  /* 0x000cf4a801007387 */ /* 0x000fe80000100800 */
        /* <DEDUP_REMOVED lines=13> */
[----:B-----5:R-:W-:Y:S04]  /*15010*/  STL [R1+0x4ec], R235 ;  /* 0x0004eceb01007387 */ /* 0x020fe80000100800 */
        /* <DEDUP_REMOVED lines=12> */
[----:B------:R3:W-:Y:S01]  /*150e0*/  STL [R1+0x4b8], R2 ;  /* 0x0004b80201007387 */ /* 0x0007e20000100800 */
[----:B--2---:R-:W-:-:S06]  /*150f0*/  WARPGROUP.ARRIVE ;  /* 0x00000000000079c5 */ /* 0x004fcc0000000000 */
[----:B------:R-:W-:Y:S03]  /*15100*/  HGMMA.64x256x16.F32 R24, R180, gdesc[UR8].tnspB, R24, gsb0 ;  /* 0x43e00008b4187df0 */ /* 0x000fe60008000818 */
[----:B------:R-:W-:Y:S02]  /*15110*/  WARPGROUP.DEPBAR.LE gsb0, 0x0 ;  /* 0x00008000000079c5 */ /* 0x000fe40000010000 */
[----:B------:R-:W-:Y:S01]  /*15120*/  STL.64 [R1], R24 ;  /* 0x0000001801007387 */ /* 0x000fe20000100a00 */
[----:B---3--:R-:W-:Y:S01]  /*15130*/  MOV R2, R150 ;  /* 0x0000009600027202 */ /* 0x008fe20000000f00 */
[----:B------:R-:W-:Y:S01]  /*15140*/  IMAD.MOV.U32 R3, RZ, RZ, R149 ;  /* 0x000000ffff037224 */ /* 0x000fe200078e0095 */
[----:B-1----:R-:W-:Y:S01]  /*15150*/  MOV R0, R151 ;  /* 0x0000009700007202 */ /* 0x002fe20000000f00 */
[----:B------:R-:W-:Y:S01]  /*15160*/  STL.64 [R1+0x8], R26 ;  /* 0x0000081a01007387 */ /* 0x000fe20000100a00 */
[----:B------:R-:W-:Y:S01]  /*15170*/  MOV R4, R148 ;  /* 0x0000009400047202 */ /* 0x000fe20000000f00 */
[----:B------:R-:W-:Y:S01]  /*15180*/  IMAD.MOV.U32 R6, RZ, RZ, R146 ;  /* 0x000000ffff067224 */ /* 0x000fe200078e0092 */
[----:B------:R-:W-:Y:S01]  /*15190*/  MOV R5, R147 ;  /* 0x0000009300057202 */ /* 0x000fe20000000f00 */
        /* <DEDUP_REMOVED lines=72> */
[----:B------:R1:W-:Y:S01]  /*15620*/  STL [R1+0xa0], R64 ;  /* 0x0000a04001007387 */ /* 0x0003e20000100800 */
[----:B------:R-:W-:Y:S01]  /*15630*/  MOV R210, R90 ;  /* 0x0000005a00d27202 */ /* 0x000fe20000000f00 */
[----:B------:R-:W-:Y:S01]  /*15640*/  IMAD.MOV.U32 R211, RZ, RZ, R89 ;  /* 0x000000ffffd37224 */ /* 0x000fe200078e0059 */
[----:B------:R-:W-:Y:S01]  /*15650*/  MOV R209, R91 ;  /* 0x0000005b00d17202 */ /* 0x000fe20000000f00 */
[----:B------:R-:W2:Y:S01]  /*15660*/  LDL.LU.64 R150, [R1+0x12c0] ;  /* 0x0012c00001967983 */ /* 0x000ea20000300a00 */
        /* <DEDUP_REMOVED lines=88> */
[----:B------:R-:W-:-:S02]  /*15bf0*/  UMOV UR11, 0x40000040 ;  /* 0x40000040000b7882 */ /* 0x000fc40000000000 */
[----:B------:R-:W-:Y:S04]  /*15c00*/  STL.64 [R1+0x10c0], R174 ;  /* 0x0010c0ae01007387 */ /* 0x000fe80000100a00 */
[----:B------:R-:W-:Y:S04]  /*15c10*/  STL.64 [R1+0x10b8], R172 ;  /* 0x0010b8ac01007387 */ /* 0x000fe80000100a00 */
[----:B------:R-:W-:Y:S04]  /*15c20*/  STL.64 [R1+0x10b0], R166 ;  /* 0x0010b0a601007387 */ /* 0x000fe80000100a00 */
[----:B------:R-:W-:Y:S04]  /*15c30*/  STL.64 [R1+0x10a8], R164 ;  /* 0x0010a8a401007387 */ /* 0x000fe80000100a00 */
        /* <DEDUP_REMOVED lines=184> */
[----:B------:R-:W-:Y:S01]  /*167c0*/  UIADD3 UR10, UR6, 0x80, URZ ;  /* 0x00000080060a7890 */ /* 0x000fe2000fffe03f */
[----:B------:R-:W-:-:S04]  /*167d0*/  UMOV UR11, 0x40000040 ;  /* 0x40000040000b7882 */ /* 0x000fc80000000000 */
        /* <DEDUP_REMOVED lines=126> */
[----:B------:R-:W-:Y:S01]  /*16fc0*/  UMOV UR11, 0x40000040 ;  /* 0x40000040000b7882 */ /* 0x000fe20000000000 */
[----:B--2---:R-:W-:-:S07]  /*16fd0*/  WARPGROUP.ARRIVE ;  /* 0x00000000000079c5 */ /* 0x004fce0000000000 */
        /* <DEDUP_REMOVED lines=150> */
[----:B------:R-:W-:-:S03]  /*17940*/  IMAD.MOV.U32 R0, RZ, RZ, R151 ;  /* 0x000000ffff007224 */ /* 0x000fc600078e0097 */
[----:B------:R-:W-:Y:S01]  /*17950*/  STL.64 [R1+0x70], R52 ;  /* 0x0000703401007387 */ /* 0x000fe20000100a00 */
[----:B------:R-:W-:Y:S01]  /*17960*/  IMAD.MOV.U32 R4, RZ, RZ, R148 ;  /* 0x000000ffff047224 */ /* 0x000fe200078e0094 */
[----:B------:R-:W-:Y:S02]  /*17970*/  MOV R3, R149 ;  /* 0x0000009500037202 */ /* 0x000fe40000000f00 */
[----:B------:R-:W-:Y:S01]  /*17980*/  STL.64 [R1+0x78], R54 ;  /* 0x0000783601007387 */ /* 0x000fe20000100a00 */
[----:B------:R-:W-:-:S03]  /*17990*/  MOV R6, R146 ;  /* 0x0000009200067202 */ /* 0x000fc60000000f00 */
[----:B------:R1:W-:Y:S01]  /*179a0*/  STL [R1+0x80], R56 ;  /* 0x0000803801007387 */ /* 0x0003e20000100800 */
        /* <DEDUP_REMOVED lines=248> */
[----:B------:R-:W-:-:S03]  /*18930*/  MOV R73, R168 ;  /* 0x000000a800497202 */ /* 0x000fc60000000f00 */
        /* <DEDUP_REMOVED lines=643> */
[----:B------:R-:W-:-:S03]  /*1b170*/  MOV R63, R162 ;  /* 0x000000a2003f7202 */ /* 0x000fc60000000f00 */
[----:B------:R-:W2:Y:S01]  /*1b180*/  LDL.LU R59, [R1+0x6c] ;  /* 0x00006c00013b7983 */ /* 0x000ea20000300800 */
[----:B------:R-:W-:-:S03]  /*1b190*/  IMAD.MOV.U32 R64, RZ, RZ, R163 ;  /* 0x000000ffff407224 */ /* 0x000fc600078e00a3 */
        /* <DEDUP_REMOVED lines=232> */
[----:B------:R-:W-:Y:S01]  /*1c020*/  UMOV UR11, 0x40000040 ;  /* 0x40000040000b7882 */ /* 0x000fe20000000000 */
[----:B---3--:R-:W-:-:S07]  /*1c030*/  WARPGROUP.ARRIVE ;  /* 0x00000000000079c5 */ /* 0x008fce0000000000 */
        /* <DEDUP_REMOVED lines=408> */
[----:B------:R-:W2:Y:S04]  /*1d9c0*/  LDL.LU R46, [R1+0x58] ;  /* 0x00005800012e7983 */ /* 0x000ea80000300800 */
[----:B------:R-:W2:Y:S01]  /*1d9d0*/  LDL.LU R47, [R1+0x5c] ;  /* 0x00005c00012f7983 */ /* 0x000ea20000300800 */
[----:B------:R-:W-:-:S03]  /*1d9e0*/  IMAD.MOV.U32 R51, RZ, RZ, R152 ;  /* 0x000000ffff337224 */ /* 0x000fc600078e0098 */
[----:B------:R-:W2:Y:S01]  /*1d9f0*/  LDL.LU R48, [R1+0x60] ;  /* 0x0000600001307983 */ /* 0x000ea20000300800 */
[----:B------:R-:W-:-:S03]  /*1da00*/  MOV R52, R153 ;  /* 0x0000009900347202 */ /* 0x000fc60000000f00 */
[----:B------:R-:W3:Y:S01]  /*1da10*/  LDL.LU R155, [R1+0x500] ;  /* 0x00050000019b7983 */ /* 0x000ee20000300800 */
[----:B------:R-:W-:-:S03]  /*1da20*/  MOV R53, R154 ;  /* 0x0000009a00357202 */ /* 0x000fc60000000f00 */
[----:B------:R-:W3:Y:S04]  /*1da30*/  LDL.LU R214, [R1+0x4fc] ;  /* 0x0004fc0001d67983 */ /* 0x000ee80000300800 */
        /* <DEDUP_REMOVED lines=74> */
[----:B------:R-:W-:-:S02]  /*1dee0*/  MOV R107, R184 ;  /* 0x000000b8006b7202 */ /* 0x000fc40000000f00 */
[----:B------:R-:W-:Y:S01]  /*1def0*/  MOV R109, R182 ;  /* 0x000000b6006d7202 */ /* 0x000fe20000000f00 */
[----:B------:R1:W5:Y:S01]  /*1df00*/  LDL.LU R234, [R1+0x4e8] ;  /* 0x0004e80001ea7983 */ /* 0x0003620000300800 */
[----:B------:R-:W-:Y:S02]  /*1df10*/  MOV R110, R181 ;  /* 0x000000b5006e7202 */ /* 0x000fe40000000f00 */
[----:B------:R-:W-:Y:S01]  /*1df20*/  MOV R112, R179 ;  /* 0x000000b300707202 */ /* 0x000fe20000000f00 */
[----:B------:R1:W5:Y:S01]  /*1df30*/  LDL.LU R233, [R1+0x4e4] ;  /* 0x0004e40001e97983 */ /* 0x0003620000300800 */
[----:B------:R-:W-:Y:S02]  /*1df40*/  MOV R113, R178 ;  /* 0x000000b200717202 */ /* 0x000fe40000000f00 */
        /* <DEDUP_REMOVED lines=33> */
[----:B------:R-:W-:Y:S02]  /*1e160*/  MOV R148, R7 ;  /* 0x0000000700947202 */ /* 0x000fe40000000f00 */
[----:B------:R-:W-:Y:S02]  /*1e170*/  MOV R149, R6 ;  /* 0x0000000600957202 */ /* 0x000fe40000000f00 */
[----:B------:R-:W-:Y:S02]  /*1e180*/  MOV R151, R0 ;  /* 0x0000000000977202 */ /* 0x000fe40000000f00 */
        /* <DEDUP_REMOVED lines=138> */
[----:B-1----:R-:W-:Y:S05]  /*1ea30*/  @!P0 BRA `(.L_x_32) ;  /* 0x0000000000048947 */ /* 0x002fea0003800000 */
[----:B------:R-:W-:Y:S01]  /*1ea40*/  BPT.TRAP 0x1 ;  /* 0x000000040000795c */ /* 0x000fe20000300000 */
.L_x_32:
[----:B------:R-:W-:-:S04]  /*1ea50*/  ULEA UR6, UR7, UR37, 0x3 ;  /* 0x0000002507067291 */ /* 0x000fc8000f8e183f */
[----:B------:R-:W-:-:S04]  /*1ea60*/  UIADD3 UR6, UR6, 0xc4428, URZ ;  /* 0x000c442806067890 */ /* 0x000fc8000fffe03f */
[----:B------:R-:W-:-:S09]  /*1ea70*/  UPRMT UR6, URZ, 0x654, UR6 ;  /* 0x000006543f067896 */ /* 0x000fd20008000006 */
[----:B------:R-:W-:Y:S01]  /*1ea80*/  SYNCS.ARRIVE.TRANS64.RED.A1T0 RZ, [UR6], RZ ;  /* 0x000000ffffff79a7 */ /* 0x000fe20008100406 */
[----:B------:R-:W-:Y:S05]  /*1ea90*/  @P1 BRA `(.L_x_33) ;  /* 0x0000000000041947 */ /* 0x000fea0003800000 */
[----:B------:R-:W-:Y:S01]  /*1eaa0*/  BPT.TRAP 0x1 ;  /* 0x000000040000795c */ /* 0x000fe20000300000 */
.L_x_33:
[----:B------:R-:W-:-:S04]  /*1eab0*/  UIADD3 UR6, UR7, 0x1, URZ ;  /* 0x0000000107067890 */ /* 0x000fc8000fffe03f */
[----:B------:R-:W-:-:S04]  /*1eac0*/  UISETP.NE.AND UP0, UPT, UR6, 0x5, UPT ;  /* 0x000000050600788c */ /* 0x000fc8000bf05270 */
[----:B------:R-:W-:Y:S01]  /*1ead0*/  USEL UR6, UR6, URZ, UP0 ;  /* 0x0000003f06067287 */ /* 0x000fe20008000000 */
[----:B------:R-:W-:Y:S11]  /*1eae0*/  @!P0 BRA `(.L_x_34) ;  /* 0x0000000000048947 */ /* 0x000ff60003800000 */
[----:B------:R-:W-:Y:S01]  /*1eaf0*/  BPT.TRAP 0x1 ;  /* 0x000000040000795c */ /* 0x000fe20000300000 */
.L_x_34:
[----:B------:R-:W-:-:S04]  /*1eb00*/  ULEA UR7, UR6, UR37, 0x3 ;  /* 0x0000002506077291 */ /* 0x000fc8000f8e183f */
[----:B------:R-:W-:-:S04]  /*1eb10*/  UIADD3 UR7, UR7, 0xc4428, URZ ;  /* 0x000c442807077890 */ /* 0x000fc8000fffe03f */
[----:B------:R-:W-:-:S09]  /*1eb20*/  UPRMT UR7, URZ, 0x654, UR7 ;  /* 0x000006543f077896 */ /* 0x000fd20008000007 */
[----:B------:R-:W-:Y:S01]  /*1eb30*/  SYNCS.ARRIVE.TRANS64.RED.A1T0 RZ, [UR7], RZ ;  /* 0x000000ffffff79a7 */ /* 0x000fe20008100407 */
[----:B------:R-:W-:Y:S05]  /*1eb40*/  @P1 BRA `(.L_x_35) ;  /* 0x0000000000041947 */ /* 0x000fea0003800000 */
[----:B------:R-:W-:Y:S01]  /*1eb50*/  BPT.TRAP 0x1 ;  /* 0x000000040000795c */ /* 0x000fe20000300000 */
.L_x_35:
[----:B------:R-:W-:Y:S01]  /*1eb60*/  UIADD3 UR5, UR5, 0x1, URZ ;  /* 0x0000000105057890 */ /* 0x000fe2000fffe03f */
[C---:B-----5:R-:W-:Y:S01]  /*1eb70*/  ISETP.GT.AND P2, PT, R217.reuse, 0x2, PT ;  /* 0x00000002d900780c */ /* 0x060fe20003f44270 */
[----:B------:R-:W-:Y:S01]  /*1eb80*/  UIADD3 UR6, UR6, 0x1, URZ ;  /* 0x0000000106067890 */ /* 0x000fe2000fffe03f */
[----:B------:R-:W-:Y:S01]  /*1eb90*/  IADD3 R0, R217, -0x1, RZ ;  /* 0xffffffffd9007810 */ /* 0x000fe20007ffe0ff */
[----:B------:R-:W-:Y:S01]  /*1eba0*/  UISETP.NE.AND UP1, UPT, UR5, 0x5, UPT ;  /* 0x000000050500788c */ /* 0x000fe2000bf25270 */
[----:B------:R-:W-:Y:S01]  /*1ebb0*/  VIADD R2, R2, 0x80 ;  /* 0x0000008002027836 */ /* 0x000fe20000000000 */
[----:B------:R-:W-:Y:S01]  /*1ebc0*/  UISETP.NE.AND UP0, UPT, UR6, 0x5, UPT ;  /* 0x000000050600788c */ /* 0x000fe2000bf05270 */
[----:B------:R-:W-:Y:S01]  /*1ebd0*/  MOV R3, R5 ;  /* 0x0000000500037202 */ /* 0x000fe20000000f00 */
[----:B------:R-:W-:Y:S01]  /*1ebe0*/  USEL UR7, URZ, 0x1, UP1 ;  /* 0x000000013f077887 */ /* 0x000fe20008800000 */
[----:B------:R-:W-:Y:S01]  /*1ebf0*/  MOV R6, R4 ;  /* 0x0000000400067202 */ /* 0x000fe20000000f00 */
[----:B------:R-:W-:Y:S01]  /*1ec00*/  USEL UR36, UR5, URZ, UP1 ;  /* 0x0000003f05247287 */ /* 0x000fe20008800000 */
[----:B------:R-:W-:-:S03]  /*1ec10*/  IMAD.MOV.U32 R217, RZ, RZ, R0 ;  /* 0x000000ffffd97224 */ /* 0x000fc600078e0000 */
[----:B------:R-:W-:Y:S01]  /*1ec20*/  LOP3.LUT R16, R218, UR7, RZ, 0x3c, !PT ;  /* 0x00000007da107c12 */ /* 0x000fe2000f8e3cff */
[----:B------:R-:W-:Y:S01]  /*1ec30*/  USEL UR7, UR6, URZ, UP0 ;  /* 0x0000003f06077287 */ /* 0x000fe20008000000 */
[----:B------:R-:W-:Y:S11]  /*1ec40*/  @P2 BRA `(.L_x_36) ;  /* 0xfffffefc00c42947 */ /* 0x000ff6000383ffff */
[----:B------:R-:W-:-:S07]  /*1ec50*/  MOV R225, R0 ;  /* 0x0000000000e17202 */ /* 0x000fce0000000f00 */
.L_x_25:
[----:B------:R-:W-:-:S13]  /*1ec60*/  ISETP.GE.AND P2, PT, R225, 0x1, PT ;  /* 0x00000001e100780c */ /* 0x000fda0003f46270 */
[----:B------:R-:W-:Y:S05]  /*1ec70*/  @!P2 BRA `(.L_x_37) ;  /* 0x000001080064a947 */ /* 0x000fea0003800000 */
[----:B------:R-:W-:Y:S01]  /*1ec80*/  MOV R20, R5 ;  /* 0x0000000500147202 */ /* 0x000fe20000000f00 */
[----:B------:R-:W-:Y:S01]  /*1ec90*/  IMAD.MOV.U32 R13, RZ, RZ, R4 ;  /* 0x000000ffff0d7224 */ /* 0x000fe200078e0004 */
[----:B------:R-:W-:Y:S01]  /*1eca0*/  ULDC UR6, c[0x0][0x28c] ;  /* 0x0000a30000067ab9 */ /* 0x000fe20000000800 */
[----:B------:R-:W-:-:S05]  /*1ecb0*/  ULDC UR4, c[0x0][0x604] ;  /* 0x0001810000047ab9 */ /* 0x000fca0000000800 */
.L_x_48:
[----:B------:R-:W-:Y:S05]  /*1ecc0*/  @!P0 BRA `(.L_x_38) ;  /* 0x0000000000048947 */ /* 0x000fea0003800000 */
[----:B------:R-:W-:Y:S01]  /*1ecd0*/  BPT.TRAP 0x1 ;  /* 0x000000040000795c */ /* 0x000fe20000300000 */
.L_x_38:
[----:B------:R-:W-:Y:S01]  /*1ece0*/  ULEA UR5, UR36, UR37, 0x3 ;  /* 0x0000002524057291 */ /* 0x000fe2000f8e183f */
[----:B------:R-:W-:-:S08]  /*1ecf0*/  SHF.L.U32 R0, R16, 0x1f, RZ ;  /* 0x0000001f10007819 */ /* 0x000fd000000006ff */
[----:B------:R-:W1:Y:S02]  /*1ed00*/  SYNCS.PHASECHK.TRANS64.TRYWAIT P2, [UR5+0xc4400], R0 ;  /* 0x0c440000ff0075a7 */ /* 0x000e640008040145 */
[----:B-1----:R-:W-:Y:S05]  /*1ed10*/  @!P2 BRA `(.L_x_39) ;  /* 0x00000190008ca947 */ /* 0x002fea0003800000 */
.L_x_154:
[----:B------:R-:W2:Y:S04]  /*1ed20*/  LDL.64 R4, [R1+0x290] ;  /* 0x0002900001047983 */ /* 0x000ea80000100a00 */
        /* <DEDUP_REMOVED lines=199> */
[----:B------:R-:W-:Y:S01]  /*1f9a0*/  UMOV UR11, 0x40000040 ;  /* 0x40000040000b7882 */ /* 0x000fe20000000000 */
[----:B------:R-:W-:Y:S02]  /*1f9b0*/  WARPGROUP.DEPBAR.LE gsb0, 0x0 ;  /* 0x00008000000079c5 */ /* 0x000fe40000010000 */
[----:B------:R-:W-:-:S06]  /*1f9c0*/  WARPGROUP.ARRIVE ;  /* 0x00000000000079c5 */ /* 0x000fcc0000000000 */
[----:B------:R-:W-:Y:S01]  /*1f9d0*/  HGMMA.64x128x16.F32 R152, gdesc[UR52], R152, gsb0 ;  /* 0x01e00000349879f0 */ /* 0x000fe20008000898 */
[----:B------:R-:W-:Y:S02]  /*1f9e0*/  UMOV UR15, 0x40000040 ;  /* 0x40000040000f7882 */ /* 0x000fe40000000000 */
[----:B------:R-:W-:Y:S02]  /*1f9f0*/  WARPGROUP.DEPBAR.LE gsb0, 0x0 ;  /* 0x00008000000079c5 */ /* 0x000fe40000010000 */
[----:B------:R-:W-:-:S07]  /*1fa00*/  WARPGROUP.ARRIVE ;  /* 0x00000000000079c5 */ /* 0x000fce0000000000 */
[----:B------:R-:W-:Y:S01]  /*1fa10*/  HGMMA.64x128x16.F32 R152, gdesc[UR8], R152, gsb0 ;  /* 0x01e00000089879f0 */ /* 0x000fe20008000898 */
[----:B------:R-:W-:-:S07]  /*1fa20*/  UIADD3 UR10, UR5, 0x1800, URZ ;  /* 0x00001800050a7890 */ /* 0x000fce000fffe03f */
[----:B------:R-:W-:Y:S01]  /*1fa30*/  UMOV UR14, UR10 ;  /* 0x0000000a000e7c82 */ /* 0x000fe20008000000 */
[----:B------:R-:W-:Y:S01]  /*1fa40*/  UIADD3 UR10, UR5, 0x1802, URZ ;  /* 0x00001802050a7890 */ /* 0x000fe2000fffe03f */
[----:B------:R-:W-:Y:S01]  /*1fa50*/  UMOV UR19, 0x40000040 ;  /* 0x4000004000137882 */ /* 0x000fe20000000000 */
[----:B------:R-:W-:Y:S02]  /*1fa60*/  WARPGROUP.DEPBAR.LE gsb0, 0x0 ;  /* 0x00008000000079c5 */ /* 0x000fe40000010000 */
[----:B------:R-:W-:-:S06]  /*1fa70*/  WARPGROUP.ARRIVE ;  /* 0x00000000000079c5 */ /* 0x000fcc0000000000 */
[----:B------:R-:W-:Y:S01]  /*1fa80*/  HGMMA.64x128x16.F32 R152, gdesc[UR12], R152, gsb0 ;  /* 0x01e000000c9879f0 */ /* 0x000fe20008000898 */
        /* <DEDUP_REMOVED lines=50> */
.L_x_40:
[C---:B-1----:R-:W-:Y:S01]  /*1fdb0*/  IADD3 R3, R2.reuse, 0x1, RZ ;  /* 0x0000000102037810 */ /* 0x042fe20007ffe0ff */
[----:B------:R1:W-:Y:S03]  /*1fdc0*/  STL [R1+0x3ec], R147 ;  /* 0x0003ec9301007387 */ /* 0x0003e60000100800 */
[----:B------:R-:W-:Y:S02]  /*1fdd0*/  ISETP.GE.AND P2, PT, R3, UR6, PT ;  /* 0x0000000603007c0c */ /* 0x000fe4000bf46270 */
[----:B------:R-:W-:-:S04]  /*1fde0*/  IADD3 R3, R2, 0x8, RZ ;  /* 0x0000000802037810 */ /* 0x000fc80007ffe0ff */
[----:B------:R-:W-:Y:S01]  /*1fdf0*/  ISETP.GE.AND P4, PT, R3, UR6, PT ;  /* 0x0000000603007c0c */ /* 0x000fe2000bf86270 */
[C---:B------:R-:W-:Y:S01]  /*1fe00*/  VIADD R3, R2.reuse, 0x9 ;  /* 0x0000000902037836 */ /* 0x040fe20000000000 */
[C---:B------:R-:W-:Y:S02]  /*1fe10*/  ISETP.GE.AND P5, PT, R2.reuse, UR6, PT ;  /* 0x0000000602007c0c */ /* 0x040fe4000bfa6270 */
[C---:B------:R-:W-:Y:S01]  /*1fe20*/  IADD3 R4, R2.reuse, 0x11, RZ ;  /* 0x0000001102047810 */ /* 0x040fe20007ffe0ff */
[----:B------:R-:W-:Y:S01]  /*1fe30*/  VIADD R5, R2, 0x21 ;  /* 0x0000002102057836 */ /* 0x000fe20000000000 */
[----:B------:R-:W-:Y:S02]  /*1fe40*/  ISETP.GE.AND P3, PT, R3, UR6, PT ;  /* 0x0000000603007c0c */ /* 0x000fe4000bf66270 */
[----:B------:R-:W-:Y:S01]  /*1fe50*/  LOP3.LUT R0, R0, 0xffffffdf, RZ, 0xc0, !PT ;  /* 0xffffffdf00007812 */ /* 0x000fe200078ec0ff */
[C---:B------:R-:W-:Y:S01]  /*1fe60*/  VIADD R12, R2.reuse, 0x69 ;  /* 0x00000069020c7836 */ /* 0x040fe20000000000 */
[----:B------:R-:W-:Y:S01]  /*1fe70*/  IADD3 R3, R2, 0x10, RZ ;  /* 0x0000001002037810 */ /* 0x000fe20007ffe0ff */
[----:B-1----:R-:W2:Y:S01]  /*1fe80*/  LDL.LU R147, [R1+0x8] ;  /* 0x0000080001937983 */ /* 0x002ea20000300800 */
[----:B------:R-:W-:-:S02]  /*1fe90*/  FSEL R223, R152, -INF , !P5 ;  /* 0xff80000098df7808 */ /* 0x000fc40006800000 */
[----:B------:R-:W-:Y:S01]  /*1fea0*/  ISETP.GE.AND P6, PT, R3, UR6, PT ;  /* 0x0000000603007c0c */ /* 0x000fe2000bfc6270 */
[----:B------:R1:W-:Y:S01]  /*1feb0*/  STL [R1+0x3e8], R150 ;  /* 0x0003e89601007387 */ /* 0x0003e20000100800 */
[----:B------:R-:W-:Y:S02]  /*1fec0*/  FSEL R3, R154, -INF , !P5 ;  /* 0xff8000009a037808 */ /* 0x000fe40006800000 */
[----:B------:R-:W-:Y:S01]  /*1fed0*/  ISETP.GE.AND P5, PT, R4, UR6, PT ;  /* 0x0000000604007c0c */ /* 0x000fe2000bfa6270 */
[----:B------:R-:W-:Y:S01]  /*1fee0*/  VIADD R4, R2, 0x18 ;  /* 0x0000001802047836 */ /* 0x000fe20000000000 */
[----:B------:R-:W-:Y:S02]  /*1fef0*/  FSEL R222, R153, -INF , !P2 ;  /* 0xff80000099de7808 */ /* 0x000fe40005000000 */
[----:B------:R-:W-:Y:S02]  /*1ff00*/  FSEL R155, R155, -INF , !P2 ;  /* 0xff8000009b9b7808 */ /* 0x000fe40005000000 */
[----:B------:R-:W-:Y:S01]  /*1ff10*/  ISETP.GE.AND P2, PT, R4, UR6, PT ;  /* 0x0000000604007c0c */ /* 0x000fe2000bf46270 */
[----:B-1----:R-:W3:Y:S01]  /*1ff20*/  LDL.LU R150, [R1+0xc] ;  /* 0x00000c0001967983 */ /* 0x002ee20000300800 */
[----:B------:R-:W-:-:S02]  /*1ff30*/  IADD3 R4, R2, 0x19, RZ ;  /* 0x0000001902047810 */ /* 0x000fc40007ffe0ff */
[----:B------:R-:W-:Y:S01]  /*1ff40*/  FSEL R221, R156, -INF , !P4 ;  /* 0xff8000009cdd7808 */ /* 0x000fe20006000000 */
[----:B------:R1:W-:Y:S01]  /*1ff50*/  STL [R1+0x3e4], R151 ;  /* 0x0003e49701007387 */ /* 0x0003e20000100800 */
[----:B------:R-:W-:Y:S02]  /*1ff60*/  FSEL R158, R158, -INF , !P4 ;  /* 0xff8000009e9e7808 */ /* 0x000fe40006000000 */
[----:B------:R-:W-:Y:S02]  /*1ff70*/  ISETP.GE.AND P4, PT, R4, UR6, PT ;  /* 0x0000000604007c0c */ /* 0x000fe4000bf86270 */
[----:B------:R-:W-:Y:S02]  /*1ff80*/  IADD3 R4, R2, 0x20, RZ ;  /* 0x0000002002047810 */ /* 0x000fe40007ffe0ff */
[----:B------:R-:W-:Y:S02]  /*1ff90*/  FSEL R220, R157, -INF , !P3 ;  /* 0xff8000009ddc7808 */ /* 0x000fe40005800000 */
[----:B------:R-:W-:Y:S01]  /*1ffa0*/  FSEL R159, R159, -INF , !P3 ;  /* 0xff8000009f9f7808 */ /* 0x000fe20005800000 */
[----:B-1----:R-:W4:Y:S01]  /*1ffb0*/  LDL.LU R151, [R1+0x18] ;  /* 0x0000180001977983 */ /* 0x002f220000300800 */
[----:B------:R-:W-:-:S02]  /*1ffc0*/  ISETP.GE.AND P3, PT, R4, UR6, PT ;  /* 0x0000000604007c0c */ /* 0x000fc4000bf66270 */
[----:B------:R-:W-:Y:S01]  /*1ffd0*/  FMNMX R4, R3, R13, !PT ;  /* 0x0000000d03047209 */ /* 0x000fe20007800000 */
[----:B------:R1:W-:Y:S01]  /*1ffe0*/  STL [R1+0x3e0], R227 ;  /* 0x0003e0e301007387 */ /* 0x0003e20000100800 */
[----:B------:R-:W-:Y:S02]  /*1fff0*/  FSEL R153, R160, -INF , !P6 ;  /* 0xff800000a0997808 */ /* 0x000fe40007000000 */
[----:B------:R-:W-:Y:S02]  /*20000*/  FMNMX R4, R155, R4, !PT ;  /* 0x000000049b047209 */ /* 0x000fe40007800000 */
[----:B------:R-:W-:Y:S02]  /*20010*/  FSEL R162, R162, -INF , !P6 ;  /* 0xff800000a2a27808 */ /* 0x000fe40007000000 */
[----:B------:R-:W-:Y:S02]  /*20020*/  ISETP.GE.AND P6, PT, R5, UR6, PT ;  /* 0x0000000605007c0c */ /* 0x000fe4000bfc6270 */
[----:B------:R-:W-:Y:S01]  /*20030*/  IADD3 R5, R2, 0x28, RZ ;  /* 0x0000002802057810 */ /* 0x000fe20007ffe0ff */
[----:B-1----:R-:W4:Y:S01]  /*20040*/  LDL.LU R227, [R1+0x1c] ;  /* 0x00001c0001e37983 */ /* 0x002f220000300800 */
[----:B------:R-:W-:-:S02]  /*20050*/  FMNMX R4, R158, R4, !PT ;  /* 0x000000049e047209 */ /* 0x000fc40007800000 */
[----:B------:R-:W-:Y:S01]  /*20060*/  FSEL R219, R161, -INF , !P5 ;  /* 0xff800000a1db7808 */ /* 0x000fe20006800000 */
[----:B------:R1:W-:Y:S01]  /*20070*/  STL [R1+0x3dc], R228 ;  /* 0x0003dce401007387 */ /* 0x0003e20000100800 */
[----:B------:R-:W-:Y:S02]  /*20080*/  FSEL R163, R163, -INF , !P5 ;  /* 0xff800000a3a37808 */ /* 0x000fe40006800000 */
[----:B------:R-:W-:Y:S02]  /*20090*/  ISETP.GE.AND P5, PT, R5, UR6, PT ;  /* 0x0000000605007c0c */ /* 0x000fe4000bfa6270 */
[----:B------:R-:W-:Y:S02]  /*200a0*/  FMNMX R4, R159, R4, !PT ;  /* 0x000000049f047209 */ /* 0x000fe40007800000 */
[----:B------:R-:W-:Y:S02]  /*200b0*/  IADD3 R5, R2, 0x29, RZ ;  /* 0x0000002902057810 */ /* 0x000fe40007ffe0ff */
[----:B------:R-:W-:Y:S01]  /*200c0*/  FSEL R218, R164, -INF , !P2 ;  /* 0xff800000a4da7808 */ /* 0x000fe20005000000 */
[----:B-1----:R-:W4:Y:S01]  /*200d0*/  LDL.LU R228, [R1+0x28] ;  /* 0x0000280001e47983 */ /* 0x002f220000300800 */
[----:B------:R-:W-:-:S02]  /*200e0*/  FSEL R166, R166, -INF , !P2 ;  /* 0xff800000a6a67808 */ /* 0x000fc40005000000 */
[----:B------:R-:W-:Y:S01]  /*200f0*/  ISETP.GE.AND P2, PT, R5, UR6, PT ;  /* 0x0000000605007c0c */ /* 0x000fe2000bf46270 */
[----:B------:R-:W-:Y:S01]  /*20100*/  VIADD R5, R2, 0x30 ;  /* 0x0000003002057836 */ /* 0x000fe20000000000 */
[----:B------:R-:W-:Y:S01]  /*20110*/  FMNMX R4, R162, R4, !PT ;  /* 0x00000004a2047209 */ /* 0x000fe20007800000 */
[----:B------:R1:W-:Y:S01]  /*20120*/  STL [R1+0x3d8], R226 ;  /* 0x0003d8e201007387 */ /* 0x0003e20000100800 */
[----:B------:R-:W-:Y:S02]  /*20130*/  FSEL R224, R165, -INF , !P4 ;  /* 0xff800000a5e07808 */ /* 0x000fe40006000000 */
[----:B------:R-:W-:Y:S02]  /*20140*/  FMNMX R4, R163, R4, !PT ;  /* 0x00000004a3047209 */ /* 0x000fe40007800000 */
[----:B------:R-:W-:Y:S02]  /*20150*/  FSEL R167, R167, -INF , !P4 ;  /* 0xff800000a7a77808 */ /* 0x000fe40006000000 */
[----:B------:R-:W-:-:S02]  /*20160*/  ISETP.GE.AND P4, PT, R5, UR6, PT ;  /* 0x0000000605007c0c */ /* 0x000fc4000bf86270 */
[----:B------:R-:W-:Y:S01]  /*20170*/  IADD3 R5, R2, 0x31, RZ ;  /* 0x0000003102057810 */ /* 0x000fe20007ffe0ff */
[----:B-1----:R-:W4:Y:S01]  /*20180*/  LDL.LU R226, [R1+0x2c] ;  /* 0x00002c0001e27983 */ /* 0x002f220000300800 */
[----:B------:R-:W-:Y:S02]  /*20190*/  FMNMX R4, R166, R4, !PT ;  /* 0x00000004a6047209 */ /* 0x000fe40007800000 */
[----:B------:R-:W-:Y:S01]  /*201a0*/  FSEL R216, R168, -INF , !P3 ;  /* 0xff800000a8d87808 */ /* 0x000fe20005800000 */
[----:B------:R1:W-:Y:S01]  /*201b0*/  STL [R1+0x3d4], R24 ;  /* 0x0003d41801007387 */ /* 0x0003e20000100800 */
[----:B------:R-:W-:Y:S02]  /*201c0*/  FSEL R170, R170, -INF , !P3 ;  /* 0xff800000aaaa7808 */ /* 0x000fe40005800000 */
[----:B------:R-:W-:Y:S02]  /*201d0*/  ISETP.GE.AND P3, PT, R5, UR6, PT ;  /* 0x0000000605007c0c */ /* 0x000fe4000bf66270 */
[----:B------:R-:W-:-:S02]  /*201e0*/  IADD3 R5, R2, 0x38, RZ ;  /* 0x0000003802057810 */ /* 0x000fc40007ffe0ff */
[----:B------:R-:W-:Y:S02]  /*201f0*/  FMNMX R4, R167, R4, !PT ;  /* 0x00000004a7047209 */ /* 0x000fe40007800000 */
[----:B------:R-:W-:Y:S01]  /*20200*/  FSEL R19, R169, -INF , !P6 ;  /* 0xff800000a9137808 */ /* 0x000fe20007000000 */
[----:B-1----:R-:W4:Y:S01]  /*20210*/  LDL.LU R24, [R1+0x38] ;  /* 0x0000380001187983 */ /* 0x002f220000300800 */
[----:B------:R-:W-:Y:S02]  /*20220*/  FSEL R171, R171, -INF , !P6 ;  /* 0xff800000abab7808 */ /* 0x000fe40007000000 */
[----:B------:R-:W-:Y:S01]  /*20230*/  ISETP.GE.AND P6, PT, R5, UR6, PT ;  /* 0x0000000605007c0c */ /* 0x000fe2000bfc6270 */
[----:B------:R-:W-:Y:S01]  /*20240*/  VIADD R5, R2, 0x39 ;  /* 0x0000003902057836 */ /* 0x000fe20000000000 */
[----:B------:R-:W-:Y:S01]  /*20250*/  FMNMX R4, R170, R4, !PT ;  /* 0x00000004aa047209 */ /* 0x000fe20007800000 */
[----:B------:R1:W-:Y:S01]  /*20260*/  STL [R1+0x3d0], R25 ;  /* 0x0003d01901007387 */ /* 0x0003e20000100800 */
[----:B------:R-:W-:-:S02]  /*20270*/  FSEL R174, R174, -INF , !P5 ;  /* 0xff800000aeae7808 */ /* 0x000fc40006800000 */
[----:B------:R-:W-:Y:S02]  /*20280*/  FMNMX R4, R171, R4, !PT ;  /* 0x00000004ab047209 */ /* 0x000fe40007800000 */
[----:B------:R-:W-:Y:S02]  /*20290*/  FSEL R172, R172, -INF , !P5 ;  /* 0xff800000acac7808 */ /* 0x000fe40006800000 */
[----:B------:R-:W-:Y:S02]  /*202a0*/  ISETP.GE.AND P5, PT, R5, UR6, PT ;  /* 0x0000000605007c0c */ /* 0x000fe4000bfa6270 */
[----:B------:R-:W-:Y:S01]  /*202b0*/  IADD3 R5, R2, 0x40, RZ ;  /* 0x0000004002057810 */ /* 0x000fe20007ffe0ff */
[----:B-1----:R-:W4:Y:S01]  /*202c0*/  LDL.LU R25, [R1+0x3c] ;  /* 0x00003c0001197983 */ /* 0x002f220000300800 */
[----:B------:R-:W-:Y:S02]  /*202d0*/  FSEL R175, R175, -INF , !P2 ;  /* 0xff800000afaf7808 */ /* 0x000fe40005000000 */
[----:B------:R-:W-:Y:S01]  /*202e0*/  FMNMX R4, R174, R4, !PT ;  /* 0x00000004ae047209 */ /* 0x000fe20007800000 */
[----:B------:R1:W-:Y:S01]  /*202f0*/  STL [R1+0x3cc], R28 ;  /* 0x0003cc1c01007387 */ /* 0x0003e20000100800 */
[----:B------:R-:W-:-:S02]  /*20300*/  FSEL R168, R173, -INF , !P2 ;  /* 0xff800000ada87808 */ /* 0x000fc40005000000 */
[----:B------:R-:W-:Y:S02]  /*20310*/  ISETP.GE.AND P2, PT, R5, UR6, PT ;  /* 0x0000000605007c0c */ /* 0x000fe4000bf46270 */
[----:B------:R-:W-:Y:S02]  /*20320*/  IADD3 R5, R2, 0x41, RZ ;  /* 0x0000004102057810 */ /* 0x000fe40007ffe0ff */
[----:B------:R-:W-:Y:S02]  /*20330*/  FSEL R178, R178, -INF , !P4 ;  /* 0xff800000b2b27808 */ /* 0x000fe40006000000 */
[----:B------:R-:W-:Y:S01]  /*20340*/  FMNMX R4, R175, R4, !PT ;  /* 0x00000004af047209 */ /* 0x000fe20007800000 */
[----:B-1----:R-:W4:Y:S01]  /*20350*/  LDL.LU R28, [R1+0x48] ;  /* 0x00004800011c7983 */ /* 0x002f220000300800 */
[----:B------:R-:W-:Y:S02]  /*20360*/  FSEL R18, R176, -INF , !P4 ;  /* 0xff800000b0127808 */ /* 0x000fe40006000000 */
[----:B------:R-:W-:Y:S01]  /*20370*/  ISETP.GE.AND P4, PT, R5, UR6, PT ;  /* 0x0000000605007c0c */ /* 0x000fe2000bf86270 */
[----:B------:R-:W-:Y:S01]  /*20380*/  VIADD R5, R2, 0x48 ;  /* 0x0000004802057836 */ /* 0x000fe20000000000 */
[----:B------:R-:W-:Y:S01]  /*20390*/  FSEL R7, R179, -INF , !P3 ;  /* 0xff800000b3077808 */ /* 0x000fe20005800000 */
[----:B------:R1:W-:Y:S01]  /*203a0*/  STL [R1+0x3c8], R29 ;  /* 0x0003c81d01007387 */ /* 0x0003e20000100800 */
[----:B------:R-:W-:-:S02]  /*203b0*/  FMNMX R4, R178, R4, !PT ;  /* 0x00000004b2047209 */ /* 0x000fc40007800000 */
[----:B------:R-:W-:Y:S02]  /*203c0*/  FSEL R182, R182, -INF , !P6 ;  /* 0xff800000b6b67808 */ /* 0x000fe40007000000 */
[----:B------:R-:W-:Y:S02]  /*203d0*/  FMNMX R4, R7, R4, !PT ;  /* 0x0000000407047209 */ /* 0x000fe40007800000 */
[----:B------:R-:W-:Y:S02]  /*203e0*/  FSEL R164, R177, -INF , !P3 ;  /* 0xff800000b1a47808 */ /* 0x000fe40005800000 */
[----:B------:R-:W-:Y:S01]  /*203f0*/  ISETP.GE.AND P3, PT, R5, UR6, PT ;  /* 0x0000000605007c0c */ /* 0x000fe2000bf66270 */
[----:B-1----:R-:W4:Y:S01]  /*20400*/  LDL.LU R29, [R1+0x4c] ;  /* 0x00004c00011d7983 */ /* 0x002f220000300800 */
[----:B------:R-:W-:Y:S02]  /*20410*/  IADD3 R5, R2, 0x49, RZ ;  /* 0x0000004902057810 */ /* 0x000fe40007ffe0ff */
[----:B------:R-:W-:Y:S01]  /*20420*/  FSEL R6, R183, -INF , !P5 ;  /* 0xff800000b7067808 */ /* 0x000fe20006800000 */
[----:B------:R1:W-:Y:S01]  /*20430*/  STL [R1+0x3c4], R32 ;  /* 0x0003c42001007387 */ /* 0x0003e20000100800 */
[----:B------:R-:W-:-:S02]  /*20440*/  FMNMX R4, R182, R4, !PT ;  /* 0x00000004b6047209 */ /* 0x000fc40007800000 */
[----:B------:R-:W-:Y:S02]  /*20450*/  FSEL R17, R180, -INF , !P6 ;  /* 0xff800000b4117808 */ /* 0x000fe40007000000 */
[----:B------:R-:W-:Y:S02]  /*20460*/  ISETP.GE.AND P6, PT, R5, UR6, PT ;  /* 0x0000000605007c0c */ /* 0x000fe4000bfc6270 */
[----:B------:R-:W-:Y:S02]  /*20470*/  IADD3 R5, R2, 0x50, RZ ;  /* 0x0000005002057810 */ /* 0x000fe40007ffe0ff */
[----:B------:R-:W-:Y:S01]  /*20480*/  FSEL R186, R186, -INF , !P2 ;  /* 0xff800000baba7808 */ /* 0x000fe20005000000 */
[----:B-1----:R-:W4:Y:S01]  /*20490*/  LDL.LU R32, [R1+0x58] ;  /* 0x0000580001207983 */ /* 0x002f220000300800 */
[----:B------:R-:W-:Y:S02]  /*204a0*/  FMNMX R4, R6, R4, !PT ;  /* 0x0000000406047209 */ /* 0x000fe40007800000 */
[----:B------:R-:W-:Y:S01]  /*204b0*/  FSEL R217, R181, -INF , !P5 ;  /* 0xff800000b5d97808 */ /* 0x000fe20006800000 */
[----:B------:R1:W-:Y:S01]  /*204c0*/  STL [R1+0x3c0], R33 ;  /* 0x0003c02101007387 */ /* 0x0003e20000100800 */
[----:B------:R-:W-:Y:S01]  /*204d0*/  ISETP.GE.AND P5, PT, R5, UR6, PT ;  /* 0x0000000605007c0c */ /* 0x000fe2000bfa6270 */
[----:B------:R-:W-:Y:S01]  /*204e0*/  VIADD R5, R2, 0x51 ;  /* 0x0000005102057836 */ /* 0x000fe20000000000 */
[----:B------:R-:W-:-:S02]  /*204f0*/  FSEL R187, R187, -INF , !P4 ;  /* 0xff800000bbbb7808 */ /* 0x000fc40006000000 */
[----:B------:R-:W-:Y:S02]  /*20500*/  FMNMX R4, R186, R4, !PT ;  /* 0x00000004ba047209 */ /* 0x000fe40007800000 */
[----:B------:R-:W-:Y:S02]  /*20510*/  FSEL R190, R190, -INF , !P3 ;  /* 0xff800000bebe7808 */ /* 0x000fe40005800000 */
[----:B------:R-:W-:Y:S01]  /*20520*/  FMNMX R4, R187, R4, !PT ;  /* 0x00000004bb047209 */ /* 0x000fe20007800000 */
[----:B-1----:R-:W4:Y:S01]  /*20530*/  LDL.LU R33, [R1+0x5c] ;  /* 0x00005c0001217983 */ /* 0x002f220000300800 */
[----:B------:R-:W-:Y:S02]  /*20540*/  FSEL R160, R184, -INF , !P2 ;  /* 0xff800000b8a07808 */ /* 0x000fe40005000000 */
[----:B------:R-:W-:Y:S01]  /*20550*/  ISETP.GE.AND P2, PT, R5, UR6, PT ;  /* 0x0000000605007c0c */ /* 0x000fe2000bf46270 */
[----:B------:R1:W-:Y:S01]  /*20560*/  STL [R1+0x3bc], R36 ;  /* 0x0003bc2401007387 */ /* 0x0003e20000100800 */
[----:B------:R-:W-:-:S02]  /*20570*/  IADD3 R5, R2, 0x58, RZ ;  /* 0x0000005802057810 */ /* 0x000fc40007ffe0ff */
        /* <DEDUP_REMOVED lines=10> */
[----:B------:R-:W-:Y:S01]  /*20620*/  ISETP.GE.AND P3, PT, R5, UR6, PT ;  /* 0x0000000605007c0c */ /* 0x000fe2000bf66270 */
[----:B------:R-:W-:Y:S01]  /*20630*/  VIADD R5, R2, 0x60 ;  /* 0x0000006002057836 */ /* 0x000fe20000000000 */
[----:B------:R-:W-:Y:S02]  /*20640*/  FSEL R8, R195, -INF , !P2 ;  /* 0xff800000c3087808 */ /* 0x000fe40005000000 */
[----:B------:R-:W-:Y:S01]  /*20650*/  FMNMX R4, R194, R4, !PT ;  /* 0x00000004c2047209 */ /* 0x000fe20007800000 */
[----:B-1----:R-:W4:Y:S01]  /*20660*/  LDL.LU R37, [R1+0x6c] ;  /* 0x00006c0001257983 */ /* 0x002f220000300800 */
[----:B------:R-:W-:Y:S02]  /*20670*/  @P0 LOP3.LUT R0, R0, 0x20, RZ, 0xfc, !PT ;  /* 0x0000002000000812 */ /* 0x000fe400078efcff */
[----:B------:R-:W-:Y:S01]  /*20680*/  FSEL R10, R198, -INF , !P4 ;  /* 0xff800000c60a7808 */ /* 0x000fe20006000000 */
[----:B------:R1:W-:Y:S01]  /*20690*/  STL [R1+0x3b4], R40 ;  /* 0x0003b42801007387 */ /* 0x0003e20000100800 */
[----:B------:R-:W-:-:S02]  /*206a0*/  FMNMX R4, R8, R4, !PT ;  /* 0x0000000408047209 */ /* 0x000fc40007800000 */
[----:B------:R-:W-:Y:S02]  /*206b0*/  LOP3.LUT R0, R0, 0xffffffef, RZ, 0xc0, !PT ;  /* 0xffffffef00007812 */ /* 0x000fe400078ec0ff */
[----:B------:R-:W-:Y:S02]  /*206c0*/  ISETP.GE.AND P0, PT, R5, UR6, PT ;  /* 0x0000000605007c0c */ /* 0x000fe4000bf06270 */
[----:B------:R-:W-:Y:S02]  /*206d0*/  IADD3 R5, R2, 0x61, RZ ;  /* 0x0000006102057810 */ /* 0x000fe40007ffe0ff */
[----:B------:R-:W-:Y:S01]  /*206e0*/  FSEL R9, R199, -INF , !P3 ;  /* 0xff800000c7097808 */ /* 0x000fe20005800000 */
[----:B-1----:R-:W4:Y:S01]  /*206f0*/  LDL.LU R40, [R1+0x78] ;  /* 0x0000780001287983 */ /* 0x002f220000300800 */
[----:B------:R-:W-:Y:S02]  /*20700*/  FMNMX R4, R10, R4, !PT ;  /* 0x000000040a047209 */ /* 0x000fe40007800000 */
[----:B------:R-:W-:Y:S01]  /*20710*/  @P1 LOP3.LUT R0, R0, 0x10, RZ, 0xfc, !PT ;  /* 0x0000001000001812 */ /* 0x000fe200078efcff */
[----:B------:R1:W-:Y:S01]  /*20720*/  STL [R1+0x3b0], R41 ;  /* 0x0003b02901007387 */ /* 0x0003e20000100800 */
[----:B------:R-:W-:-:S02]  /*20730*/  ISETP.GE.AND P1, PT, R5, UR6, PT ;  /* 0x0000000605007c0c */ /* 0x000fc4000bf26270 */
[----:B------:R-:W-:Y:S02]  /*20740*/  IADD3 R5, R2, 0x68, RZ ;  /* 0x0000006802057810 */ /* 0x000fe40007ffe0ff */
[----:B------:R-:W-:Y:S02]  /*20750*/  FSEL R11, R202, -INF , !P0 ;  /* 0xff800000ca0b7808 */ /* 0x000fe40004000000 */
[----:B------:R-:W-:Y:S02]  /*20760*/  FMNMX R4, R9, R4, !PT ;  /* 0x0000000409047209 */ /* 0x000fe40007800000 */
[----:B------:R-:W-:Y:S01]  /*20770*/  FSEL R21, R193, -INF , !P2 ;  /* 0xff800000c1157808 */ /* 0x000fe20005000000 */
[----:B-1----:R-:W4:Y:S01]  /*20780*/  LDL.LU R41, [R1+0x7c] ;  /* 0x00007c0001297983 */ /* 0x002f220000300800 */
[----:B------:R-:W-:Y:S02]  /*20790*/  ISETP.GE.AND P2, PT, R5, UR6, PT ;  /* 0x0000000605007c0c */ /* 0x000fe4000bf46270 */
[----:B------:R-:W-:Y:S01]  /*207a0*/  FSEL R203, R203, -INF , !P1 ;  /* 0xff800000cbcb7808 */ /* 0x000fe20004800000 */
[----:B------:R1:W-:Y:S01]  /*207b0*/  STL [R1+0x3ac], R44 ;  /* 0x0003ac2c01007387 */ /* 0x0003e20000100800 */
[----:B------:R-:W-:-:S02]  /*207c0*/  FMNMX R4, R11, R4, !PT ;  /* 0x000000040b047209 */ /* 0x000fc40007800000 */
[----:B------:R-:W-:Y:S02]  /*207d0*/  IADD3 R5, R2, 0x70, RZ ;  /* 0x0000007002057810 */ /* 0x000fe40007ffe0ff */
[----:B------:R-:W-:Y:S02]  /*207e0*/  FSEL R157, R189, -INF , !P6 ;  /* 0xff800000bd9d7808 */ /* 0x000fe40007000000 */
[----:B------:R-:W-:Y:S02]  /*207f0*/  ISETP.GE.AND P6, PT, R12, UR6, PT ;  /* 0x000000060c007c0c */ /* 0x000fe4000bfc6270 */
[----:B------:R-:W-:Y:S01]  /*20800*/  FSEL R206, R206, -INF , !P2 ;  /* 0xff800000cece7808 */ /* 0x000fe20005000000 */
[----:B-1----:R-:W4:Y:S01]  /*20810*/  LDL.LU R44, [R1+0x88] ;  /* 0x00008800012c7983 */ /* 0x002f220000300800 */
[----:B------:R-:W-:Y:S02]  /*20820*/  FMNMX R4, R203, R4, !PT ;  /* 0x00000004cb047209 */ /* 0x000fe40007800000 */
[----:B------:R-:W-:Y:S01]  /*20830*/  FSEL R156, R197, -INF , !P3 ;  /* 0xff800000c59c7808 */ /* 0x000fe20005800000 */
[----:B------:R1:W-:Y:S01]  /*20840*/  STL [R1+0x3a8], R45 ;  /* 0x0003a82d01007387 */ /* 0x0003e20000100800 */
[----:B------:R-:W-:-:S02]  /*20850*/  ISETP.GE.AND P3, PT, R5, UR6, PT ;  /* 0x0000000605007c0c */ /* 0x000fc4000bf66270 */
[----:B------:R-:W-:Y:S02]  /*20860*/  IADD3 R5, R2, 0x71, RZ ;  /* 0x0000007102057810 */ /* 0x000fe40007ffe0ff */
[----:B------:R-:W-:Y:S02]  /*20870*/  FSEL R207, R207, -INF , !P6 ;  /* 0xff800000cfcf7808 */ /* 0x000fe40007000000 */
[----:B------:R-:W-:Y:S02]  /*20880*/  FMNMX R4, R206, R4, !PT ;  /* 0x00000004ce047209 */ /* 0x000fe40007800000 */
[----:B------:R-:W-:Y:S01]  /*20890*/  FSEL R154, R196, -INF , !P4 ;  /* 0xff800000c49a7808 */ /* 0x000fe20006000000 */
[----:B-1----:R-:W4:Y:S01]  /*208a0*/  LDL.LU R45, [R1+0x8c] ;  /* 0x00008c00012d7983 */ /* 0x002f220000300800 */
[----:B------:R-:W-:Y:S01]  /*208b0*/  ISETP.GE.AND P4, PT, R5, UR6, PT ;  /* 0x0000000605007c0c */ /* 0x000fe2000bf86270 */
[----:B------:R-:W-:Y:S01]  /*208c0*/  VIADD R5, R2, 0x78 ;  /* 0x0000007802057836 */ /* 0x000fe20000000000 */
[----:B------:R-:W-:Y:S01]  /*208d0*/  FSEL R210, R210, -INF , !P3 ;  /* 0xff800000d2d27808 */ /* 0x000fe20005800000 */
[----:B------:R1:W-:Y:S01]  /*208e0*/  STL [R1+0x3a4], R48 ;  /* 0x0003a43001007387 */ /* 0x0003e20000100800 */
[----:B------:R-:W-:-:S02]  /*208f0*/  FMNMX R4, R207, R4, !PT ;  /* 0x00000004cf047209 */ /* 0x000fc40007800000 */
[----:B------:R-:W-:Y:S02]  /*20900*/  FSEL R22, R192, -INF , !P5 ;  /* 0xff800000c0167808 */ /* 0x000fe40006800000 */
[----:B------:R-:W-:Y:S02]  /*20910*/  FSEL R211, R211, -INF , !P4 ;  /* 0xff800000d3d37808 */ /* 0x000fe40006000000 */
[----:B------:R-:W-:Y:S02]  /*20920*/  FMNMX R4, R210, R4, !PT ;  /* 0x00000004d2047209 */ /* 0x000fe40007800000 */
[----:B------:R-:W-:Y:S01]  /*20930*/  IADD3 R14, R2, 0x79, RZ ;  /* 0x00000079020e7810 */ /* 0x000fe20007ffe0ff */
[----:B-1----:R-:W4:Y:S01]  /*20940*/  LDL.LU R48, [R1+0x98] ;  /* 0x0000980001307983 */ /* 0x002f220000300800 */
[----:B------:R-:W-:Y:S02]  /*20950*/  ISETP.GE.AND P5, PT, R5, UR6, PT ;  /* 0x0000000605007c0c */ /* 0x000fe4000bfa6270 */
[----:B------:R-:W-:Y:S01]  /*20960*/  FMNMX R4, R211, R4, !PT ;  /* 0x00000004d3047209 */ /* 0x000fe20007800000 */
[----:B------:R1:W-:Y:S01]  /*20970*/  STL [R1+0x3a0], R49 ;  /* 0x0003a03101007387 */ /* 0x0003e20000100800 */
[----:B------:R-:W-:-:S02]  /*20980*/  FSEL R214, R214, -INF , !P5 ;  /* 0xff800000d6d67808 */ /* 0x000fc40006800000 */
[----:B------:R-:W-:Y:S02]  /*20990*/  ISETP.GE.AND P6, PT, R14, UR6, PT ;  /* 0x000000060e007c0c */ /* 0x000fe4000bfc6270 */
[----:B------:R-:W-:Y:S02]  /*209a0*/  FMNMX R4, R214, R4, !PT ;  /* 0x00000004d6047209 */ /* 0x000fe40007800000 */
[----:B------:R-:W-:Y:S02]  /*209b0*/  FSEL R215, R215, -INF , !P6 ;  /* 0xff800000d7d77808 */ /* 0x000fe40007000000 */
[----:B------:R-:W-:Y:S01]  /*209c0*/  LOP3.LUT R0, R0, 0xffffffbf, RZ, 0xc0, !PT ;  /* 0xffffffbf00007812 */ /* 0x000fe200078ec0ff */
[----:B-1----:R-:W4:Y:S01]  /*209d0*/  LDL.LU R49, [R1+0x9c] ;  /* 0x00009c0001317983 */ /* 0x002f220000300800 */
[----:B------:R-:W-:Y:S02]  /*209e0*/  FMNMX R4, R215, R4, !PT ;  /* 0x00000004d7047209 */ /* 0x000fe40007800000 */
[----:B------:R-:W-:Y:S01]  /*209f0*/  @P0 LOP3.LUT R0, R0, 0x40, RZ, 0xfc, !PT ;  /* 0x0000004000000812 */ /* 0x000fe200078efcff */
[----:B------:R1:W-:Y:S04]  /*20a00*/  STL [R1+0x39c], R52 ;  /* 0x00039c3401007387 */ /* 0x0003e80000100800 */
[----:B------:R-:W2:Y:S01]  /*20a10*/  SHFL.BFLY PT, R5, R4, 0x1, 0x1f ;  /* 0x0c201f0004057f89 */ /* 0x000ea200000e0000 */
[----:B------:R-:W-:-:S02]  /*20a20*/  FSEL R152, R201, -INF , !P1 ;  /* 0xff800000c9987808 */ /* 0x000fc40004800000 */
[----:B------:R-:W-:Y:S01]  /*20a30*/  FSEL R204, R204, -INF , !P2 ;  /* 0xff800000cccc7808 */ /* 0x000fe20005000000 */
[----:B-1----:R-:W4:Y:S01]  /*20a40*/  LDL.LU R52, [R1+0xa8] ;  /* 0x0000a80001347983 */ /* 0x002f220000300800 */
[----:B--2---:R-:W-:-:S03]  /*20a50*/  FMNMX R4, R4, R5, !PT ;  /* 0x0000000504047209 */ /* 0x004fc60007800000 */
[----:B------:R1:W-:Y:S04]  /*20a60*/  STL [R1+0x398], R53 ;  /* 0x0003983501007387 */ /* 0x0003e80000100800 */
[----:B------:R-:W2:Y:S01]  /*20a70*/  SHFL.BFLY PT, R5, R4, 0x2, 0x1f ;  /* 0x0c401f0004057f89 */ /* 0x000ea200000e0000 */
[----:B------:R-:W-:-:S03]  /*20a80*/  LOP3.LUT P1, RZ, R0, 0x10, RZ, 0xc0, !PT ;  /* 0x0000001000ff7812 */ /* 0x000fc6000782c0ff */
[----:B-1----:R-:W4:Y:S04]  /*20a90*/  LDL.LU R53, [R1+0xac] ;  /* 0x0000ac0001357983 */ /* 0x002f280000300800 */
[----:B------:R1:W-:Y:S04]  /*20aa0*/  STL [R1+0x394], R56 ;  /* 0x0003943801007387 */ /* 0x0003e80000100800 */
[----:B-1----:R-:W4:Y:S01]  /*20ab0*/  LDL.LU R56, [R1+0xb8] ;  /* 0x0000b80001387983 */ /* 0x002f220000300800 */
[----:B--2---:R-:W-:-:S03]  /*20ac0*/  FMNMX R4, R4, R5, !PT ;  /* 0x0000000504047209 */ /* 0x004fc60007800000 */
[----:B------:R1:W-:Y:S01]  /*20ad0*/  STL [R1+0x390], R57 ;  /* 0x0003903901007387 */ /* 0x0003e20000100800 */
[----:B------:R-:W-:-:S04]  /*20ae0*/  FSETP.NEU.AND P0, PT, R4, -INF , PT ;  /* 0xff8000000400780b */ /* 0x000fc80003f0d000 */
[----:B------:R-:W-:Y:S02]  /*20af0*/  FSEL R5, R4, RZ, P0 ;  /* 0x000000ff04057208 */ /* 0x000fe40000000000 */
[----:B------:R-:W-:Y:S01]  /*20b00*/  LOP3.LUT P0, RZ, R0, 0x40, RZ, 0xc0, !PT ;  /* 0x0000004000ff7812 */ /* 0x000fe2000780c0ff */
[----:B-1----:R-:W2:Y:S03]  /*20b10*/  LDL.LU R57, [R1+0xbc] ;  /* 0x0000bc0001397983 */ /* 0x002ea60000300800 */
[----:B------:R-:W-:Y:S01]  /*20b20*/  FSEL R15, R200, -INF , !P0 ;  /* 0xff800000c80f7808 */ /* 0x000fe20004000000 */
[----:B------:R1:W-:Y:S01]  /*20b30*/  STL [R1+0x38c], R60 ;  /* 0x00038c3c01007387 */ /* 0x0003e20000100800 */
[----:B------:R-:W-:Y:S01]  /*20b40*/  LOP3.LUT P0, RZ, R0, 0x20, RZ, 0xc0, !PT ;  /* 0x0000002000ff7812 */ /* 0x000fe2000780c0ff */
[----:B------:R-:W-:-:S04]  /*20b50*/  FMUL R0, R5, UR4 ;  /* 0x0000000405007c20 */ /* 0x000fc80008400000 */
[----:B------:R-:W-:Y:S01]  /*20b60*/  FFMA R3, R3, UR4, -R0 ;  /* 0x0000000403037c23 */ /* 0x000fe20008000800 */
[----:B-1----:R-:W2:Y:S04]  /*20b70*/  LDL.LU R60, [R1+0xc8] ;  /* 0x0000c800013c7983 */ /* 0x002ea80000300800 */
[----:B------:R-:W-:Y:S01]  /*20b80*/  FSETP.GEU.AND P2, PT, R3, -126, PT ;  /* 0xc2fc00000300780b */ /* 0x000fe20003f4e000 */
[----:B------:R1:W-:-:S12]  /*20b90*/  STL [R1+0x388], R61 ;  /* 0x0003883d01007387 */ /* 0x0003d80000100800 */
[----:B------:R-:W-:Y:S01]  /*20ba0*/  @!P2 FMUL R3, R3, 0.5 ;  /* 0x3f0000000303a820 */ /* 0x000fe20000400000 */
[----:B-1----:R-:W2:Y:S03]  /*20bb0*/  LDL.LU R61, [R1+0xcc] ;  /* 0x0000cc00013d7983 */ /* 0x002ea60000300800 */
[----:B------:R1:W3:Y:S01]  /*20bc0*/  MUFU.EX2 R189, R3 ;  /* 0x0000000300bd7308 */ /* 0x0002e20000000800 */
[----:B------:R1:W-:Y:S02]  /*20bd0*/  STL [R1+0x384], R64 ;  /* 0x0003844001007387 */ /* 0x0003e40000100800 */
[----:B-1----:R-:W-:Y:S02]  /*20be0*/  FFMA R3, R155, UR4, -R0 ;  /* 0x000000049b037c23 */ /* 0x002fe40008000800 */
[----:B------:R-:W2:Y:S04]  /*20bf0*/  LDL.LU R64, [R1+0xd8] ;  /* 0x0000d80001407983 */ /* 0x000ea80000300800 */
[----:B------:R1:W-:Y:S01]  /*20c00*/  STL [R1+0x380], R65 ;  /* 0x0003804101007387 */ /* 0x0003e20000100800 */
[----:B---3--:R-:W-:Y:S01]  /*20c10*/  @!P2 FMUL R189, R189, R189 ;  /* 0x000000bdbdbda220 */ /* 0x008fe20000400000 */
[----:B------:R-:W-:-:S02]  /*20c20*/  FSETP.GEU.AND P2, PT, R3, -126, PT ;  /* 0xc2fc00000300780b */ /* 0x000fc40003f4e000 */
[----:B-1----:R-:W3:Y:S04]  /*20c30*/  LDL.LU R65, [R1+0xdc] ;  /* 0x0000dc0001417983 */ /* 0x002ee80000300800 */
[----:B------:R1:W-:Y:S07]  /*20c40*/  STL [R1+0x37c], R68 ;  /* 0x00037c4401007387 */ /* 0x0003ee0000100800 */
[----:B------:R-:W-:-:S04]  /*20c50*/  @!P2 FMUL R3, R3, 0.5 ;  /* 0x3f0000000303a820 */ /* 0x000fc80000400000 */
[----:B------:R1:W1:Y:S02]  /*20c60*/  MUFU.EX2 R181, R3 ;  /* 0x0000000300b57308 */ /* 0x0002640000000800 */
[----:B-1----:R-:W3:Y:S04]  /*20c70*/  LDL.LU R68, [R1+0xe8] ;  /* 0x0000e80001447983 */ /* 0x002ee80000300800 */
[----:B------:R1:W-:Y:S01]  /*20c80*/  STL [R1+0x378], R69 ;  /* 0x0003784501007387 */ /* 0x0003e20000100800 */
[----:B------:R-:W-:Y:S01]  /*20c90*/  FFMA R3, R158, UR4, -R0 ;  /* 0x000000049e037c23 */ /* 0x000fe20008000800 */
[----:B------:R-:W-:-:S04]  /*20ca0*/  @!P2 FMUL R181, R181, R181 ;  /* 0x000000b5b5b5a220 */ /* 0x000fc80000400000 */
[C---:B------:R-:W-:Y:S01]  /*20cb0*/  FSETP.GEU.AND P2, PT, R3.reuse, -126, PT ;  /* 0xc2fc00000300780b */ /* 0x040fe20003f4e000 */
[----:B-1----:R-:W3:Y:S04]  /*20cc0*/  LDL.LU R69, [R1+0xec] ;  /* 0x0000ec0001457983 */ /* 0x002ee80000300800 */
[----:B------:R1:W-:Y:S08]  /*20cd0*/  STL [R1+0x374], R72 ;  /* 0x0003744801007387 */ /* 0x0003f00000100800 */
[----:B------:R-:W-:Y:S01]  /*20ce0*/  @!P2 FMUL R3, R3, 0.5 ;  /* 0x3f0000000303a820 */ /* 0x000fe20000400000 */
[----:B-1----:R-:W3:Y:S03]  /*20cf0*/  LDL.LU R72, [R1+0xf8] ;  /* 0x0000f80001487983 */ /* 0x002ee60000300800 */
[----:B------:R1:W1:Y:S01]  /*20d00*/  MUFU.EX2 R161, R3 ;  /* 0x0000000300a17308 */ /* 0x0002620000000800 */
[----:B------:R1:W-:Y:S02]  /*20d10*/  STL [R1+0x370], R73 ;  /* 0x0003704901007387 */ /* 0x0003e40000100800 */
[----:B-1----:R-:W-:-:S02]  /*20d20*/  FFMA R3, R159, UR4, -R0 ;  /* 0x000000049f037c23 */ /* 0x002fc40008000800 */
[----:B------:R-:W3:Y:S04]  /*20d30*/  LDL.LU R73, [R1+0xfc] ;  /* 0x0000fc0001497983 */ /* 0x000ee80000300800 */
[----:B------:R1:W-:Y:S01]  /*20d40*/  STL [R1+0x36c], R76 ;  /* 0x00036c4c01007387 */ /* 0x0003e20000100800 */
[----:B------:R-:W-:Y:S01]  /*20d50*/  @!P2 FMUL R161, R161, R161 ;  /* 0x000000a1a1a1a220 */ /* 0x000fe20000400000 */
[C---:B------:R-:W-:Y:S02]  /*20d60*/  FSETP.GEU.AND P2, PT, R3.reuse, -126, PT ;  /* 0xc2fc00000300780b */ /* 0x040fe40003f4e000 */
[----:B-1----:R-:W3:Y:S04]  /*20d70*/  LDL.LU R76, [R1+0x108] ;  /* 0x00010800014c7983 */ /* 0x002ee80000300800 */
[----:B------:R1:W-:Y:S07]  /*20d80*/  STL [R1+0x368], R77 ;  /* 0x0003684d01007387 */ /* 0x0003ee0000100800 */
[----:B------:R-:W-:-:S04]  /*20d90*/  @!P2 FMUL R3, R3, 0.5 ;  /* 0x3f0000000303a820 */ /* 0x000fc80000400000 */
[----:B------:R1:W1:Y:S02]  /*20da0*/  MUFU.EX2 R183, R3 ;  /* 0x0000000300b77308 */ /* 0x0002640000000800 */
[----:B-1----:R-:W3:Y:S01]  /*20db0*/  LDL.LU R77, [R1+0x10c] ;  /* 0x00010c00014d7983 */ /* 0x002ee20000300800 */
[----:B------:R-:W-:-:S03]  /*20dc0*/  FFMA R3, R162, UR4, -R0 ;  /* 0x00000004a2037c23 */ /* 0x000fc60008000800 */
[----:B------:R1:W-:Y:S01]  /*20dd0*/  STL [R1+0x364], R80 ;  /* 0x0003645001007387 */ /* 0x0003e20000100800 */
[----:B------:R-:W-:Y:S01]  /*20de0*/  @!P2 FMUL R183, R183, R183 ;  /* 0x000000b7b7b7a220 */ /* 0x000fe20000400000 */
[C---:B------:R-:W-:Y:S02]  /*20df0*/  FSETP.GEU.AND P2, PT, R3.reuse, -126, PT ;  /* 0xc2fc00000300780b */ /* 0x040fe40003f4e000 */
[----:B-1----:R-:W3:Y:S04]  /*20e00*/  LDL.LU R80, [R1+0x118] ;  /* 0x0001180001507983 */ /* 0x002ee80000300800 */
[----:B------:R1:W-:Y:S07]  /*20e10*/  STL [R1+0x360], R81 ;  /* 0x0003605101007387 */ /* 0x0003ee0000100800 */
[----:B------:R-:W-:Y:S01]  /*20e20*/  @!P2 FMUL R3, R3, 0.5 ;  /* 0x3f0000000303a820 */ /* 0x000fe20000400000 */
[----:B-1----:R-:W3:Y:S03]  /*20e30*/  LDL.LU R81, [R1+0x11c] ;  /* 0x00011c0001517983 */ /* 0x002ee60000300800 */
[----:B------:R1:W1:Y:S01]  /*20e40*/  MUFU.EX2 R159, R3 ;  /* 0x00000003009f7308 */ /* 0x0002620000000800 */
[----:B------:R1:W-:Y:S02]  /*20e50*/  STL [R1+0x35c], R84 ;  /* 0x00035c5401007387 */ /* 0x0003e40000100800 */
[----:B-1----:R-:W-:-:S02]  /*20e60*/  FFMA R3, R163, UR4, -R0 ;  /* 0x00000004a3037c23 */ /* 0x002fc40008000800 */
[----:B------:R-:W3:Y:S01]  /*20e70*/  LDL.LU R84, [R1+0x128] ;  /* 0x0001280001547983 */ /* 0x000ee20000300800 */
[----:B------:R-:W-:Y:S02]  /*20e80*/  @!P2 FMUL R159, R159, R159 ;  /* 0x0000009f9f9fa220 */ /* 0x000fe40000400000 */
[C---:B------:R-:W-:Y:S01]  /*20e90*/  FSETP.GEU.AND P2, PT, R3.reuse, -126, PT ;  /* 0xc2fc00000300780b */ /* 0x040fe20003f4e000 */
[----:B------:R1:W-:Y:S04]  /*20ea0*/  STL [R1+0x358], R85 ;  /* 0x0003585501007387 */ /* 0x0003e80000100800 */
[----:B-1----:R-:W3:Y:S08]  /*20eb0*/  LDL.LU R85, [R1+0x12c] ;  /* 0x00012c0001557983 */ /* 0x002ef00000300800 */
[----:B------:R-:W-:Y:S01]  /*20ec0*/  @!P2 FMUL R3, R3, 0.5 ;  /* 0x3f0000000303a820 */ /* 0x000fe20000400000 */
[----:B------:R1:W-:Y:S03]  /*20ed0*/  STL [R1+0x354], R88 ;  /* 0x0003545801007387 */ /* 0x0003e60000100800 */
        /* <DEDUP_REMOVED lines=8> */
[----:B------:R-:W-:-:S04]  /*20f60*/  @!P2 FMUL R3, R3, 0.5 ;  /* 0x3f0000000303a820 */ /* 0x000fc80000400000 */
[----:B------:R1:W1:Y:S02]  /*20f70*/  MUFU.EX2 R202, R3 ;  /* 0x0000000300ca7308 */ /* 0x0002640000000800 */
[----:B-1----:R-:W3:Y:S04]  /*20f80*/  LDL.LU R92, [R1+0x148] ;  /* 0x00014800015c7983 */ /* 0x002ee80000300800 */
[----:B------:R1:W-:Y:S01]  /*20f90*/  STL [R1+0x348], R93 ;  /* 0x0003485d01007387 */ /* 0x0003e20000100800 */
[----:B------:R-:W-:-:S03]  /*20fa0*/  FFMA R3, R167, UR4, -R0 ;  /* 0x00000004a7037c23 */ /* 0x000fc60008000800 */
[----:B-1----:R-:W3:Y:S01]  /*20fb0*/  LDL.LU R93, [R1+0x14c] ;  /* 0x00014c00015d7983 */ /* 0x002ee20000300800 */
[----:B------:R-:W-:Y:S01]  /*20fc0*/  @!P2 FMUL R202, R202, R202 ;  /* 0x000000cacacaa220 */ /* 0x000fe20000400000 */
[C---:B------:R-:W-:Y:S02]  /*20fd0*/  FSETP.GEU.AND P2, PT, R3.reuse, -126, PT ;  /* 0xc2fc00000300780b */ /* 0x040fe40003f4e000 */
[----:B------:R1:W-:Y:S04]  /*20fe0*/  STL [R1+0x344], R96 ;  /* 0x0003446001007387 */ /* 0x0003e80000100800 */
[----:B-1----:R-:W3:Y:S07]  /*20ff0*/  LDL.LU R96, [R1+0x158] ;  /* 0x0001580001607983 */ /* 0x002eee0000300800 */
[----:B------:R-:W-:Y:S01]  /*21000*/  @!P2 FMUL R3, R3, 0.5 ;  /* 0x3f0000000303a820 */ /* 0x000fe20000400000 */
[----:B------:R1:W-:Y:S03]  /*21010*/  STL [R1+0x340], R97 ;  /* 0x0003406101007387 */ /* 0x0003e60000100800 */
[----:B------:R4:W4:Y:S01]  /*21020*/  MUFU.EX2 R179, R3 ;  /* 0x0000000300b37308 */ /* 0x0009220000000800 */
[----:B-1----:R-:W3:Y:S01]  /*21030*/  LDL.LU R97, [R1+0x15c] ;  /* 0x00015c0001617983 */ /* 0x002ee20000300800 */
[----:B----4-:R-:W-:-:S03]  /*21040*/  FFMA R3, R170, UR4, -R0 ;  /* 0x00000004aa037c23 */ /* 0x010fc60008000800 */
[----:B------:R1:W-:Y:S01]  /*21050*/  STL [R1+0x33c], R100 ;  /* 0x00033c6401007387 */ /* 0x0003e20000100800 */
[----:B------:R-:W-:Y:S01]  /*21060*/  @!P2 FMUL R179, R179, R179 ;  /* 0x000000b3b3b3a220 */ /* 0x000fe20000400000 */
[C---:B------:R-:W-:Y:S02]  /*21070*/  FSETP.GEU.AND P2, PT, R3.reuse, -126, PT ;  /* 0xc2fc00000300780b */ /* 0x040fe40003f4e000 */
[----:B-1----:R-:W4:Y:S04]  /*21080*/  LDL.LU R100, [R1+0x1fc] ;  /* 0x0001fc0001647983 */ /* 0x002f280000300800 */
[----:B------:R1:W-:Y:S07]  /*21090*/  STL [R1+0x338], R101 ;  /* 0x0003386501007387 */ /* 0x0003ee0000100800 */
[----:B------:R-:W-:-:S04]  /*210a0*/  @!P2 FMUL R3, R3, 0.5 ;  /* 0x3f0000000303a820 */ /* 0x000fc80000400000 */
[----:B------:R1:W2:Y:S02]  /*210b0*/  MUFU.EX2 R201, R3 ;  /* 0x0000000300c97308 */ /* 0x0002a40000000800 */
[----:B-1----:R-:W4:Y:S04]  /*210c0*/  LDL.LU R101, [R1+0x4] ;  /* 0x0000040001657983 */ /* 0x002f280000300800 */
[----:B------:R1:W-:Y:S01]  /*210d0*/  STL [R1+0x334], R104 ;  /* 0x0003346801007387 */ /* 0x0003e20000100800 */
[----:B------:R-:W-:-:S03]  /*210e0*/  FFMA R3, R171, UR4, -R0 ;  /* 0x00000004ab037c23 */ /* 0x000fc60008000800 */
[----:B-1----:R-:W4:Y:S01]  /*210f0*/  LDL.LU R104, [R1+0x10] ;  /* 0x0000100001687983 */ /* 0x002f220000300800 */
[----:B--2---:R-:W-:Y:S01]  /*21100*/  @!P2 FMUL R201, R201, R201 ;  /* 0x000000c9c9c9a220 */ /* 0x004fe20000400000 */
[C---:B------:R-:W-:Y:S02]  /*21110*/  FSETP.GEU.AND P2, PT, R3.reuse, -126, PT ;  /* 0xc2fc00000300780b */ /* 0x040fe40003f4e000 */
[----:B------:R1:W-:Y:S04]  /*21120*/  STL [R1+0x330], R105 ;  /* 0x0003306901007387 */ /* 0x0003e80000100800 */
[----:B-1----:R-:W2:Y:S07]  /*21130*/  LDL.LU R105, [R1+0x14] ;  /* 0x0000140001697983 */ /* 0x002eae0000300800 */
[----:B------:R-:W-:Y:S01]  /*21140*/  @!P2 FMUL R3, R3, 0.5 ;  /* 0x3f0000000303a820 */ /* 0x000fe20000400000 */
[----:B------:R1:W-:Y:S03]  /*21150*/  STL [R1+0x32c], R108 ;  /* 0x00032c6c01007387 */ /* 0x0003e60000100800 */
[----:B------:R1:W1:Y:S02]  /*21160*/  MUFU.EX2 R173, R3 ;  /* 0x0000000300ad7308 */ /* 0x0002640000000800 */
[----:B-1----:R-:W2:Y:S01]  /*21170*/  LDL.LU R108, [R1+0x20] ;  /* 0x00002000016c7983 */ /* 0x002ea20000300800 */
[----:B------:R-:W-:-:S03]  /*21180*/  FFMA R3, R174, UR4, -R0 ;  /* 0x00000004ae037c23 */ /* 0x000fc60008000800 */
[----:B------:R1:W-:Y:S01]  /*21190*/  STL [R1+0x328], R109 ;  /* 0x0003286d01007387 */ /* 0x0003e20000100800 */
[----:B------:R-:W-:Y:S01]  /*211a0*/  @!P2 FMUL R173, R173, R173 ;  /* 0x000000adadada220 */ /* 0x000fe20000400000 */
[C---:B------:R-:W-:Y:S02]  /*211b0*/  FSETP.GEU.AND P2, PT, R3.reuse, -126, PT ;  /* 0xc2fc00000300780b */ /* 0x040fe40003f4e000 */
[----:B-1----:R-:W2:Y:S04]  /*211c0*/  LDL.LU R109, [R1+0x24] ;  /* 0x00002400016d7983 */ /* 0x002ea80000300800 */
[----:B------:R1:W-:Y:S07]  /*211d0*/  STL [R1+0x324], R112 ;  /* 0x0003247001007387 */ /* 0x0003ee0000100800 */
[----:B------:R-:W-:-:S04]  /*211e0*/  @!P2 FMUL R3, R3, 0.5 ;  /* 0x3f0000000303a820 */ /* 0x000fc80000400000 */
[----:B------:R1:W1:Y:S02]  /*211f0*/  MUFU.EX2 R200, R3 ;  /* 0x0000000300c87308 */ /* 0x0002640000000800 */
[----:B-1----:R-:W2:Y:S04]  /*21200*/  LDL.LU R112, [R1+0x30] ;  /* 0x0000300001707983 */ /* 0x002ea80000300800 */
[----:B------:R1:W-:Y:S01]  /*21210*/  STL [R1+0x320], R113 ;  /* 0x0003207101007387 */ /* 0x0003e20000100800 */
[----:B------:R-:W-:-:S03]  /*21220*/  FFMA R3, R175, UR4, -R0 ;  /* 0x00000004af037c23 */ /* 0x000fc60008000800 */
[----:B-1----:R-:W2:Y:S01]  /*21230*/  LDL.LU R113, [R1+0x34] ;  /* 0x0000340001717983 */ /* 0x002ea20000300800 */
[----:B------:R-:W-:Y:S01]  /*21240*/  @!P2 FMUL R200, R200, R200 ;  /* 0x000000c8c8c8a220 */ /* 0x000fe20000400000 */
[----:B------:R-:W-:Y:S02]  /*21250*/  FSETP.GEU.AND P2, PT, R3, -126, PT ;  /* 0xc2fc00000300780b */ /* 0x000fe40003f4e000 */
[----:B------:R1:W-:Y:S01]  /*21260*/  STL [R1+0x31c], R116 ;  /* 0x00031c7401007387 */ /* 0x0003e20000100800 */
[----:B------:R-:W-:-:S03]  /*21270*/  FSEL R209, R209, -INF , !P4 ;  /* 0xff800000d1d17808 */ /* 0x000fc60006000000 */
[----:B-1----:R-:W2:Y:S07]  /*21280*/  LDL.LU R116, [R1+0x40] ;  /* 0x0000400001747983 */ /* 0x002eae0000300800 */
[----:B------:R-:W-:Y:S01]  /*21290*/  @!P2 FMUL R3, R3, 0.5 ;  /* 0x3f0000000303a820 */ /* 0x000fe20000400000 */
[----:B------:R1:W-:Y:S03]  /*212a0*/  STL [R1+0x318], R117 ;  /* 0x0003187501007387 */ /* 0x0003e60000100800 */
[----:B------:R1:W1:Y:S01]  /*212b0*/  MUFU.EX2 R175, R3 ;  /* 0x0000000300af7308 */ /* 0x0002620000000800 */
[----:B------:R-:W-:Y:S01]  /*212c0*/  FSEL R212, R212, -INF , !P5 ;  /* 0xff800000d4d47808 */ /* 0x000fe20006800000 */
        /* <DEDUP_REMOVED lines=11> */
[----:B------:R-:W-:Y:S01]  /*21380*/  FFMA R3, R7, UR4, -R0 ;  /* 0x0000000407037c23 */ /* 0x000fe20008000800 */
[----:B------:R-:W-:Y:S02]  /*21390*/  FSEL R213, R213, -INF , !P6 ;  /* 0xff800000d5d57808 */ /* 0x000fe40007000000 */
[----:B-1----:R-:W2:Y:S01]  /*213a0*/  LDL.LU R124, [R1+0x60] ;  /* 0x00006000017c7983 */ /* 0x002ea20000300800 */
[----:B------:R-:W-:Y:S01]  /*213b0*/  @!P2 FMUL R199, R199, R199 ;  /* 0x000000c7c7c7a220 */ /* 0x000fe20000400000 */
[----:B------:R-:W-:-:S02]  /*213c0*/  FSETP.GEU.AND P2, PT, R3, -126, PT ;  /* 0xc2fc00000300780b */ /* 0x000fc40003f4e000 */
        /* <DEDUP_REMOVED lines=33> */
[----:B------:R3:W3:Y:S01]  /*215e0*/  MUFU.EX2 R197, R3 ;  /* 0x0000000300c57308 */ /* 0x0006e20000000800 */
[----:B-1----:R-:W2:Y:S04]  /*215f0*/  LDL.LU R141, [R1+0xa4] ;  /* 0x0000a400018d7983 */ /* 0x002ea80000300800 */
[----:B------:R1:W-:Y:S01]  /*21600*/  STL [R1+0x2e4], R144 ;  /* 0x0002e49001007387 */ /* 0x0003e20000100800 */
[----:B---3--:R-:W-:-:S03]  /*21610*/  FFMA R3, R187, UR4, -R0 ;  /* 0x00000004bb037c23 */ /* 0x008fc60008000800 */
        /* <DEDUP_REMOVED lines=16> */
[----:B------:R1:W1:Y:S02]  /*21720*/  MUFU.EX2 R196, R3 ;  /* 0x0000000300c47308 */ /* 0x0002640000000800 */
[----:B-1----:R-:W4:Y:S04]  /*21730*/  LDL.LU R235, [R1+0xd0] ;  /* 0x0000d00001eb7983 */ /* 0x002f280000300800 */
[----:B------:R1:W-:Y:S01]  /*21740*/  STL [R1+0x2d0], R234 ;  /* 0x0002d0ea01007387 */ /* 0x0003e20000100800 */
[----:B------:R-:W-:-:S03]  /*21750*/  FFMA R3, R191, UR4, -R0 ;  /* 0x00000004bf037c23 */ /* 0x000fc60008000800 */
[----:B-1----:R-:W4:Y:S01]  /*21760*/  LDL.LU R234, [R1+0xd4] ;  /* 0x0000d40001ea7983 */ /* 0x002f220000300800 */
[----:B------:R-:W-:Y:S01]  /*21770*/  @!P2 FMUL R196, R196, R196 ;  /* 0x000000c4c4c4a220 */ /* 0x000fe20000400000 */
[C---:B------:R-:W-:Y:S02]  /*21780*/  FSETP.GEU.AND P2, PT, R3.reuse, -126, PT ;  /* 0xc2fc00000300780b */ /* 0x040fe40003f4e000 */
[----:B------:R1:W-:Y:S04]  /*21790*/  STL [R1+0x2cc], R233 ;  /* 0x0002cce901007387 */ /* 0x0003e80000100800 */
[----:B-1----:R-:W4:Y:S07]  /*217a0*/  LDL.LU R233, [R1+0xe0] ;  /* 0x0000e00001e97983 */ /* 0x002f2e0000300800 */
[----:B------:R-:W-:Y:S01]  /*217b0*/  @!P2 FMUL R3, R3, 0.5 ;  /* 0x3f0000000303a820 */ /* 0x000fe20000400000 */
[----:B------:R1:W-:Y:S03]  /*217c0*/  STL [R1+0x2c8], R232 ;  /* 0x0002c8e801007387 */ /* 0x0003e60000100800 */
[----:B------:R1:W1:Y:S02]  /*217d0*/  MUFU.EX2 R167, R3 ;  /* 0x0000000300a77308 */ /* 0x0002640000000800 */
[----:B-1----:R-:W4:Y:S01]  /*217e0*/  LDL.LU R232, [R1+0xe4] ;  /* 0x0000e40001e87983 */ /* 0x002f220000300800 */
[----:B------:R-:W-:-:S03]  /*217f0*/  FFMA R3, R194, UR4, -R0 ;  /* 0x00000004c2037c23 */ /* 0x000fc60008000800 */
        /* <DEDUP_REMOVED lines=16> */
[----:B------:R-:W2:Y:S03]  /*21900*/  LDL.LU R176, [R1+0x1f8] ;  /* 0x0001f80001b07983 */ /* 0x000ea60000300800 */
[----:B------:R1:W1:Y:S01]  /*21910*/  MUFU.EX2 R188, R3 ;  /* 0x0000000300bc7308 */ /* 0x0002620000000800 */
[----:B------:R-:W3:Y:S04]  /*21920*/  LDL.LU R180, [R1+0x1ec] ;  /* 0x0001ec0001b47983 */ /* 0x000ee80000300800 */
[----:B------:R-:W4:Y:S01]  /*21930*/  LDL.LU R14, [R1+0x1e8] ;  /* 0x0001e800010e7983 */ /* 0x000f220000300800 */
[----:B-1----:R-:W-:Y:S01]  /*21940*/  FFMA R3, R10, UR4, -R0 ;  /* 0x000000040a037c23 */ /* 0x002fe20008000800 */
[----:B------:R-:W-:-:S04]  /*21950*/  @!P2 FMUL R188, R188, R188 ;  /* 0x000000bcbcbca220 */ /* 0x000fc80000400000 */
[----:B------:R-:W-:Y:S01]  /*21960*/  FSETP.GEU.AND P2, PT, R3, -126, PT ;  /* 0xc2fc00000300780b */ /* 0x000fe20003f4e000 */
[----:B------:R-:W2:Y:S01]  /*21970*/  LDL.LU R155, [R1+0x1dc] ;  /* 0x0001dc00019b7983 */ /* 0x000ea20000300800 */
[----:B------:R-:W-:-:S03]  /*21980*/  FADD R10, -R5, R13 ;  /* 0x0000000d050a7221 */ /* 0x000fc60000000100 */
[----:B------:R-:W3:Y:S04]  /*21990*/  LDL.LU R158, [R1+0x1d8] ;  /* 0x0001d800019e7983 */ /* 0x000ee80000300800 */
[----:B------:R-:W4:Y:S04]  /*219a0*/  LDL.LU R162, [R1+0x1cc] ;  /* 0x0001cc0001a27983 */ /* 0x000f280000300800 */
[----:B------:R-:W-:Y:S01]  /*219b0*/  @!P2 FMUL R3, R3, 0.5 ;  /* 0x3f0000000303a820 */ /* 0x000fe20000400000 */
[----:B------:R-:W2:Y:S03]  /*219c0*/  LDL.LU R166, [R1+0x1c8] ;  /* 0x0001c80001a67983 */ /* 0x000ea60000300800 */
[----:B------:R1:W1:Y:S01]  /*219d0*/  MUFU.EX2 R194, R3 ;  /* 0x0000000300c27308 */ /* 0x0002620000000800 */
[----:B------:R-:W3:Y:S04]  /*219e0*/  LDL.LU R170, [R1+0x1bc] ;  /* 0x0001bc0001aa7983 */ /* 0x000ee80000300800 */
[----:B------:R-:W4:Y:S01]  /*219f0*/  LDL.LU R174, [R1+0x1b8] ;  /* 0x0001b80001ae7983 */ /* 0x000f220000300800 */
[----:B-1----:R-:W-:-:S03]  /*21a00*/  FFMA R3, R9, UR4, -R0 ;  /* 0x0000000409037c23 */ /* 0x002fc60008000800 */
[----:B------:R-:W2:Y:S04]  /*21a10*/  LDL.LU R178, [R1+0x1ac] ;  /* 0x0001ac0001b27983 */ /* 0x000ea80000300800 */
[----:B------:R-:W3:Y:S01]  /*21a20*/  LDL.LU R182, [R1+0x1a8] ;  /* 0x0001a80001b67983 */ /* 0x000ee20000300800 */
[----:B------:R-:W-:Y:S01]  /*21a30*/  @!P2 FMUL R194, R194, R194 ;  /* 0x000000c2c2c2a220 */ /* 0x000fe20000400000 */
[----:B------:R-:W-:-:S13]  /*21a40*/  FSETP.GEU.AND P2, PT, R3, -126, PT ;  /* 0xc2fc00000300780b */ /* 0x000fda0003f4e000 */
[----:B------:R-:W-:-:S04]  /*21a50*/  @!P2 FMUL R3, R3, 0.5 ;  /* 0x3f0000000303a820 */ /* 0x000fc80000400000 */
[----:B------:R1:W1:Y:S02]  /*21a60*/  MUFU.EX2 R163, R3 ;  /* 0x0000000300a37308 */ /* 0x0002640000000800 */
[----:B-1----:R-:W-:Y:S01]  /*21a70*/  FFMA R3, R11, UR4, -R0 ;  /* 0x000000040b037c23 */ /* 0x002fe20008000800 */
[----:B------:R-:W-:-:S04]  /*21a80*/  @!P2 FMUL R163, R163, R163 ;  /* 0x000000a3a3a3a220 */ /* 0x000fc80000400000 */
[----:B------:R-:W-:-:S13]  /*21a90*/  FSETP.GEU.AND P2, PT, R3, -126, PT ;  /* 0xc2fc00000300780b */ /* 0x000fda0003f4e000 */
[----:B------:R-:W-:-:S04]  /*21aa0*/  @!P2 FMUL R3, R3, 0.5 ;  /* 0x3f0000000303a820 */ /* 0x000fc80000400000 */
[----:B------:R1:W1:Y:S02]  /*21ab0*/  MUFU.EX2 R193, R3 ;  /* 0x0000000300c17308 */ /* 0x0002640000000800 */
[----:B-1----:R-:W-:Y:S01]  /*21ac0*/  FFMA R3, R203, UR4, -R0 ;  /* 0x00000004cb037c23 */ /* 0x002fe20008000800 */
[----:B------:R-:W-:Y:S01]  /*21ad0*/  FSEL R11, R208, -INF , !P3 ;  /* 0xff800000d00b7808 */ /* 0x000fe20005800000 */
[----:B------:R-:W4:Y:S01]  /*21ae0*/  LDL.LU R203, [R1+0x19c] ;  /* 0x00019c0001cb7983 */ /* 0x000f220000300800 */
[----:B------:R-:W-:Y:S02]  /*21af0*/  @!P2 FMUL R193, R193, R193 ;  /* 0x000000c1c1c1a220 */ /* 0x000fe40000400000 */
[----:B------:R-:W-:-:S13]  /*21b00*/  FSETP.GEU.AND P2, PT, R3, -126, PT ;  /* 0xc2fc00000300780b */ /* 0x000fda0003f4e000 */
[----:B------:R-:W-:-:S04]  /*21b10*/  @!P2 FMUL R3, R3, 0.5 ;  /* 0x3f0000000303a820 */ /* 0x000fc80000400000 */
[----:B------:R1:W1:Y:S02]  /*21b20*/  MUFU.EX2 R187, R3 ;  /* 0x0000000300bb7308 */ /* 0x0002640000000800 */
[----:B-1----:R-:W-:Y:S02]  /*21b30*/  FFMA R3, R206, UR4, -R0 ;  /* 0x00000004ce037c23 */ /* 0x002fe40008000800 */
[----:B------:R-:W2:Y:S01]  /*21b40*/  LDL.LU R206, [R1+0x1f4] ;  /* 0x0001f40001ce7983 */ /* 0x000ea20000300800 */
        /* <DEDUP_REMOVED lines=22> */
[----:B-1----:R-:W-:Y:S01]  /*21cb0*/  FFMA R3, R214, UR4, -R0 ;  /* 0x00000004d6037c23 */ /* 0x002fe20008000800 */
[----:B------:R-:W-:-:S04]  /*21cc0*/  @!P2 FMUL R185, R185, R185 ;  /* 0x000000b9b9b9a220 */ /* 0x000fc80000400000 */
[----:B------:R-:W-:Y:S01]  /*21cd0*/  FSETP.GEU.AND P2, PT, R3, -126, PT ;  /* 0xc2fc00000300780b */ /* 0x000fe20003f4e000 */
[----:B------:R-:W2:-:S12]  /*21ce0*/  LDL.LU R214, [R1+0x1d4] ;  /* 0x0001d40001d67983 */ /* 0x000e980000300800 */
[----:B------:R-:W-:-:S04]  /*21cf0*/  @!P2 FMUL R3, R3, 0.5 ;  /* 0x3f0000000303a820 */ /* 0x000fc80000400000 */
[----:B------:R-:W1:Y:S01]  /*21d00*/  MUFU.EX2 R190, R3 ;  /* 0x0000000300be7308 */ /* 0x000e620000000800 */
[----:B------:R-:W-:Y:S02]  /*21d10*/  FFMA R0, R215, UR4, -R0 ;  /* 0x00000004d7007c23 */ /* 0x000fe40008000800 */
[----:B------:R-:W2:Y:S04]  /*21d20*/  LDL.LU R215, [R1+0x1d0] ;  /* 0x0001d00001d77983 */ /* 0x000ea80000300800 */
[----:B------:R-:W3:Y:S01]  /*21d30*/  LDL.LU R13, [R1+0x198] ;  /* 0x00019800010d7983 */ /* 0x000ee20000300800 */
[----:B-1----:R-:W-:Y:S01]  /*21d40*/  @!P2 FMUL R190, R190, R190 ;  /* 0x000000bebebea220 */ /* 0x002fe20000400000 */
[----:B------:R-:W-:Y:S01]  /*21d50*/  FSETP.GEU.AND P2, PT, R0, -126, PT ;  /* 0xc2fc00000000780b */ /* 0x000fe20003f4e000 */
[----:B------:R-:W-:-:S12]  /*21d60*/  FADD R3, R189, R197 ;  /* 0x000000c5bd037221 */ /* 0x000fd80000000000 */
[----:B------:R-:W-:-:S04]  /*21d70*/  @!P2 FMUL R0, R0, 0.5 ;  /* 0x3f0000000000a820 */ /* 0x000fc80000400000 */
[----:B------:R1:W1:Y:S02]  /*21d80*/  MUFU.EX2 R184, R0 ;  /* 0x0000000000b87308 */ /* 0x0002640000000800 */
[----:B-1----:R-:W-:-:S04]  /*21d90*/  FADD R0, R201, R193 ;  /* 0x000000c1c9007221 */ /* 0x002fc80000000000 */
[----:B------:R-:W-:Y:S01]  /*21da0*/  FADD R6, R3, R0 ;  /* 0x0000000003067221 */ /* 0x000fe20000000000 */
[----:B------:R-:W-:Y:S01]  /*21db0*/  FADD R3, R159, R195 ;  /* 0x000000c39f037221 */ /* 0x000fe20000000000 */
[----:B------:R-:W-:-:S04]  /*21dc0*/  FADD R0, R199, R191 ;  /* 0x000000bfc7007221 */ /* 0x000fc80000000000 */
[----:B------:R-:W-:Y:S01]  /*21dd0*/  FADD R0, R3, R0 ;  /* 0x0000000003007221 */ /* 0x000fe20000000000 */
[----:B------:R-:W-:-:S03]  /*21de0*/  FADD R3, R181, R165 ;  /* 0x000000a5b5037221 */ /* 0x000fc60000000000 */
[----:B------:R-:W-:Y:S01]  /*21df0*/  FADD R7, R6, R0 ;  /* 0x0000000006077221 */ /* 0x000fe20000000000 */
[----:B------:R-:W-:-:S04]  /*21e00*/  FADD R0, R173, R187 ;  /* 0x000000bbad007221 */ /* 0x000fc80000000000 */
        /* <DEDUP_REMOVED lines=11> */
[----:B------:R-:W-:Y:S01]  /*21ec0*/  FADD R3, R183, R167 ;  /* 0x000000a7b7037221 */ /* 0x000fe20000000000 */
[----:B------:R-:W-:Y:S02]  /*21ed0*/  @!P2 FMUL R184, R184, R184 ;  /* 0x000000b8b8b8a220 */ /* 0x000fe40000400000 */
[----:B------:R-:W-:Y:S01]  /*21ee0*/  FADD R6, R5, R0 ;  /* 0x0000000005067221 */ /* 0x000fe20000000000 */
[----:B------:R-:W-:-:S04]  /*21ef0*/  FADD R0, R175, R186 ;  /* 0x000000baaf007221 */ /* 0x000fc80000000000 */
[----:B------:R-:W-:Y:S01]  /*21f00*/  FADD R5, R3, R0 ;  /* 0x0000000003057221 */ /* 0x000fe20000000000 */
[----:B------:R-:W-:Y:S01]  /*21f10*/  FADD R3, R179, R163 ;  /* 0x000000a3b3037221 */ /* 0x000fe20000000000 */
[----:B------:R-:W-:-:S04]  /*21f20*/  FADD R0, R171, R184 ;  /* 0x000000b8ab007221 */ /* 0x000fc80000000000 */
[----:B------:R-:W-:-:S04]  /*21f30*/  FADD R0, R3, R0 ;  /* 0x0000000003007221 */ /* 0x000fc80000000000 */
[----:B------:R-:W-:Y:S01]  /*21f40*/  FADD R8, R5, R0 ;  /* 0x0000000005087221 */ /* 0x000fe20000000000 */
[----:B------:R-:W-:-:S04]  /*21f50*/  FMNMX R0, R223, R20, !PT ;  /* 0x00000014df007209 */ /* 0x000fc80007800000 */
        /* <DEDUP_REMOVED lines=23> */
[----:B------:R-:W-:Y:S02]  /*220d0*/  FMNMX R0, R15, R0, !PT ;  /* 0x000000000f007209 */ /* 0x000fe40007800000 */
[----:B------:R-:W-:Y:S02]  /*220e0*/  ISETP.GE.AND P2, PT, R12, UR6, PT ;  /* 0x000000060c007c0c */ /* 0x000fe4000bf46270 */
[----:B------:R-:W-:Y:S01]  /*220f0*/  FMNMX R0, R152, R0, !PT ;  /* 0x0000000098007209 */ /* 0x000fe20007800000 */
[----:B------:R-:W-:Y:S01]  /*22100*/  FADD R7, R7, R6 ;  /* 0x0000000607077221 */ /* 0x000fe20000000000 */
[----:B------:R-:W-:Y:S01]  /*22110*/  FSEL R205, R205, -INF , !P2 ;  /* 0xff800000cdcd7808 */ /* 0x000fe20005000000 */
[----:B------:R-:W4:Y:S01]  /*22120*/  LDL.LU R12, [R1+0x18c] ;  /* 0x00018c00010c7983 */ /* 0x000f220000300800 */
[----:B------:R-:W-:Y:S01]  /*22130*/  FMNMX R3, R204, R0, !PT ;  /* 0x00000000cc037209 */ /* 0x000fe20007800000 */
[----:B------:R-:W-:Y:S02]  /*22140*/  FADD R6, R9, R8 ;  /* 0x0000000809067221 */ /* 0x000fe40000000000 */
[----:B------:R-:W2:Y:S01]  /*22150*/  LDL.LU R208, [R1+0x1c4] ;  /* 0x0001c40001d07983 */ /* 0x000ea20000300800 */
[----:B------:R-:W-:-:S04]  /*22160*/  FMNMX R3, R205, R3, !PT ;  /* 0x00000003cd037209 */ /* 0x000fc80007800000 */
[----:B------:R-:W-:-:S04]  /*22170*/  FMNMX R3, R11, R3, !PT ;  /* 0x000000030b037209 */ /* 0x000fc80007800000 */
[----:B------:R-:W-:-:S04]  /*22180*/  FMNMX R3, R209, R3, !PT ;  /* 0x00000003d1037209 */ /* 0x000fc80007800000 */
[----:B------:R-:W-:-:S04]  /*22190*/  FMNMX R3, R212, R3, !PT ;  /* 0x00000003d4037209 */ /* 0x000fc80007800000 */
[----:B------:R-:W-:-:S05]  /*221a0*/  FMNMX R3, R213, R3, !PT ;  /* 0x00000003d5037209 */ /* 0x000fca0007800000 */
[----:B------:R-:W1:Y:S01]  /*221b0*/  SHFL.BFLY PT, R5, R3, 0x1, 0x1f ;  /* 0x0c201f0003057f89 */ /* 0x000e6200000e0000 */
[----:B------:R-:W-:Y:S01]  /*221c0*/  FMUL R0, R10, UR4 ;  /* 0x000000040a007c20 */ /* 0x000fe20008400000 */
[----:B------:R-:W-:Y:S02]  /*221d0*/  FADD R6, R7, R6 ;  /* 0x0000000607067221 */ /* 0x000fe40000000000 */
[----:B------:R-:W3:Y:S02]  /*221e0*/  LDL.LU R10, [R1+0x188] ;  /* 0x00018800010a7983 */ /* 0x000ee40000300800 */
[----:B------:R-:W-:Y:S02]  /*221f0*/  FSETP.GEU.AND P2, PT, R0, -126, PT ;  /* 0xc2fc00000000780b */ /* 0x000fe40003f4e000 */
[----:B------:R-:W4:Y:S04]  /*22200*/  LDL.LU R9, [R1+0x178] ;  /* 0x0001780001097983 */ /* 0x000f280000300800 */
[----:B------:R-:W2:Y:S04]  /*22210*/  LDL.LU R8, [R1+0x17c] ;  /* 0x00017c0001087983 */ /* 0x000ea80000300800 */
[----:B------:R-:W3:Y:S01]  /*22220*/  LDL.LU R7, [R1+0x16c] ;  /* 0x00016c0001077983 */ /* 0x000ee20000300800 */
[----:B-1----:R-:W-:-:S05]  /*22230*/  FMNMX R3, R3, R5, !PT ;  /* 0x0000000503037209 */ /* 0x002fca0007800000 */
[----:B------:R-:W1:Y:S01]  /*22240*/  SHFL.BFLY PT, R5, R3, 0x2, 0x1f ;  /* 0x0c401f0003057f89 */ /* 0x000e6200000e0000 */
[----:B------:R-:W-:-:S06]  /*22250*/  @!P2 FMUL R0, R0, 0.5 ;  /* 0x3f0000000000a820 */ /* 0x000fcc0000400000 */
[----:B------:R-:W1:Y:S02]  /*22260*/  MUFU.EX2 R0, R0 ;  /* 0x0000000000007308 */ /* 0x000e640000000800 */
[----:B-1----:R-:W-:Y:S02]  /*22270*/  FMNMX R5, R3, R5, !PT ;  /* 0x0000000503057209 */ /* 0x002fe40007800000 */
[----:B------:R-:W4:Y:S01]  /*22280*/  LDL.LU R3, [R1+0x168] ;  /* 0x0001680001037983 */ /* 0x000f220000300800 */
[----:B------:R-:W-:-:S04]  /*22290*/  @!P2 FMUL R0, R0, R0 ;  /* 0x000000000000a220 */ /* 0x000fc80000400000 */
[-C--:B------:R-:W-:Y:S01]  /*222a0*/  FMUL R147, R147, R0.reuse ;  /* 0x0000000093937220 */ /* 0x080fe20000400000 */
[-C--:B------:R-:W-:Y:S01]  /*222b0*/  FMUL R150, R150, R0.reuse ;  /* 0x0000000096967220 */ /* 0x080fe20000400000 */
[-C--:B------:R-:W-:Y:S01]  /*222c0*/  FMUL R151, R151, R0.reuse ;  /* 0x0000000097977220 */ /* 0x080fe20000400000 */
[-C--:B------:R-:W-:Y:S02]  /*222d0*/  FMUL R227, R227, R0.reuse ;  /* 0x00000000e3e37220 */ /* 0x080fe40000400000 */
[----:B------:R1:W-:Y:S04]  /*222e0*/  STL [R1+0x8], R147 ;  /* 0x0000089301007387 */ /* 0x0003e80000100800 */
[----:B-1----:R-:W2:Y:S04]  /*222f0*/  LDL.LU R147, [R1+0x3ec] ;  /* 0x0003ec0001937983 */ /* 0x002ea80000300800 */
[----:B------:R1:W-:Y:S04]  /*22300*/  STL [R1+0xc], R150 ;  /* 0x00000c9601007387 */ /* 0x0003e80000100800 */
[----:B-1----:R-:W2:Y:S04]  /*22310*/  LDL.LU R150, [R1+0x3e8] ;  /* 0x0003e80001967983 */ /* 0x002ea80000300800 */
[----:B------:R1:W-:Y:S04]  /*22320*/  STL [R1+0x18], R151 ;  /* 0x0000189701007387 */ /* 0x0003e80000100800 */
[----:B-1----:R-:W2:Y:S04]  /*22330*/  LDL.LU R151, [R1+0x3e4] ;  /* 0x0003e40001977983 */ /* 0x002ea80000300800 */
[----:B------:R1:W-:Y:S04]  /*22340*/  STL [R1+0x1c], R227 ;  /* 0x00001ce301007387 */ /* 0x0003e80000100800 */
[----:B-1----:R-:W2:Y:S01]  /*22350*/  LDL.LU R227, [R1+0x3e0] ;  /* 0x0003e00001e37983 */ /* 0x002ea20000300800 */
        /* <DEDUP_REMOVED lines=8> */
[----:B-1----:R-:W2:Y:S04]  /*223e0*/  LDL.LU R228, [R1+0x3dc] ;  /* 0x0003dc0001e47983 */ /* 0x002ea80000300800 */
[----:B------:R1:W-:Y:S01]  /*223f0*/  STL [R1+0x2c], R226 ;  /* 0x00002ce201007387 */ /* 0x0003e20000100800 */
[-C--:B------:R-:W-:Y:S01]  /*22400*/  FMUL R33, R33, R0.reuse ;  /* 0x0000000021217220 */ /* 0x080fe20000400000 */
[----:B------:R-:W-:-:S02]  /*22410*/  FMUL R36, R36, R0 ;  /* 0x0000000024247220 */ /* 0x000fc40000400000 */
        /* <DEDUP_REMOVED lines=102> */
[-C--:B--2---:R-:W-:Y:S01]  /*22a80*/  FMUL R8, R8, R0.reuse ;  /* 0x0000000008087220 */ /* 0x084fe20000400000 */
[----:B------:R-:W-:-:S02]  /*22a90*/  FMUL R10, R10, R0 ;  /* 0x000000000a0a7220 */ /* 0x000fc40000400000 */
[----:B-1----:R-:W2:Y:S04]  /*22aa0*/  LDL.LU R89, [R1+0x350] ;  /* 0x0003500001597983 */ /* 0x002ea80000300800 */
[----:B------:R1:W-:Y:S01]  /*22ab0*/  STL [R1+0x148], R92 ;  /* 0x0001485c01007387 */ /* 0x0003e20000100800 */
[-C--:B------:R-:W-:Y:S01]  /*22ac0*/  FMUL R12, R12, R0.reuse ;  /* 0x000000000c0c7220 */ /* 0x080fe20000400000 */
[-C--:B------:R-:W-:Y:S02]  /*22ad0*/  FMUL R13, R13, R0.reuse ;  /* 0x000000000d0d7220 */ /* 0x080fe40000400000 */
[----:B-1----:R-:W2:Y:S04]  /*22ae0*/  LDL.LU R92, [R1+0x34c] ;  /* 0x00034c00015c7983 */ /* 0x002ea80000300800 */
[----:B------:R1:W-:Y:S01]  /*22af0*/  STL [R1+0x14c], R93 ;  /* 0x00014c5d01007387 */ /* 0x0003e20000100800 */
[-C--:B------:R-:W-:Y:S01]  /*22b00*/  FMUL R203, R203, R0.reuse ;  /* 0x00000000cbcb7220 */ /* 0x080fe20000400000 */
        /* <DEDUP_REMOVED lines=10> */
[----:B------:R-:W-:Y:S04]  /*22bb0*/  STL [R1+0x168], R3 ;  /* 0x0001680301007387 */ /* 0x000fe80000100800 */
[----:B------:R1:W-:Y:S04]  /*22bc0*/  STL [R1+0x16c], R7 ;  /* 0x00016c0701007387 */ /* 0x0003e80000100800 */
        /* <DEDUP_REMOVED lines=8> */
[----:B------:R-:W-:Y:S01]  /*22c50*/  STL [R1+0x19c], R203 ;  /* 0x00019ccb01007387 */ /* 0x000fe20000100800 */
[----:B------:R-:W-:-:S03]  /*22c60*/  FMUL R14, R14, R0 ;  /* 0x000000000e0e7220 */ /* 0x000fc60000400000 */
[----:B------:R-:W-:Y:S01]  /*22c70*/  STL [R1+0x1a8], R182 ;  /* 0x0001a8b601007387 */ /* 0x000fe20000100800 */
[----:B------:R-:W-:-:S03]  /*22c80*/  FSETP.NEU.AND P2, PT, R5, -INF , PT ;  /* 0xff8000000500780b */ /* 0x000fc60003f4d000 */
[----:B------:R-:W-:Y:S01]  /*22c90*/  STL [R1+0x1ac], R178 ;  /* 0x0001acb201007387 */ /* 0x000fe20000100800 */
[----:B------:R-:W-:-:S03]  /*22ca0*/  FMUL R100, R100, R0 ;  /* 0x0000000064647220 */ /* 0x000fc60000400000 */
[----:B------:R-:W-:Y:S01]  /*22cb0*/  STL [R1+0x1b8], R174 ;  /* 0x0001b8ae01007387 */ /* 0x000fe20000100800 */
[----:B------:R-:W-:-:S03]  /*22cc0*/  FMUL R180, R180, R0 ;  /* 0x00000000b4b47220 */ /* 0x000fc60000400000 */
[----:B------:R-:W-:Y:S01]  /*22cd0*/  STL [R1+0x1bc], R170 ;  /* 0x0001bcaa01007387 */ /* 0x000fe20000100800 */
[----:B-1----:R-:W-:-:S03]  /*22ce0*/  FSEL R7, R5, RZ, P2 ;  /* 0x000000ff05077208 */ /* 0x002fc60001000000 */
[----:B------:R-:W-:Y:S04]  /*22cf0*/  STL [R1+0x1c8], R166 ;  /* 0x0001c8a601007387 */ /* 0x000fe80000100800 */
[----:B------:R-:W-:Y:S04]  /*22d00*/  STL [R1+0x1cc], R162 ;  /* 0x0001cca201007387 */ /* 0x000fe80000100800 */
[----:B------:R-:W-:Y:S04]  /*22d10*/  STL [R1+0x1d8], R158 ;  /* 0x0001d89e01007387 */ /* 0x000fe80000100800 */
[----:B------:R-:W-:Y:S01]  /*22d20*/  STL [R1+0x1dc], R155 ;  /* 0x0001dc9b01007387 */ /* 0x000fe20000100800 */
[----:B------:R-:W-:-:S03]  /*22d30*/  FMUL R176, R176, R0 ;  /* 0x00000000b0b07220 */ /* 0x000fc60000400000 */
[----:B------:R-:W-:Y:S01]  /*22d40*/  STL [R1+0x1e8], R14 ;  /* 0x0001e80e01007387 */ /* 0x000fe20000100800 */
[-C--:B------:R-:W-:Y:S01]  /*22d50*/  FMUL R26, R26, R0.reuse ;  /* 0x000000001a1a7220 */ /* 0x080fe20000400000 */
[-C--:B------:R-:W-:Y:S02]  /*22d60*/  FMUL R27, R27, R0.reuse ;  /* 0x000000001b1b7220 */ /* 0x080fe40000400000 */
[----:B------:R1:W-:Y:S01]  /*22d70*/  STL [R1+0x1fc], R100 ;  /* 0x0001fc6401007387 */ /* 0x0003e20000100800 */
        /* <DEDUP_REMOVED lines=9> */
[----:B-1----:R-:W4:Y:S01]  /*22e10*/  LDL.LU R100, [R1] ;  /* 0x0000000001647983 */ /* 0x002f220000300800 */
        /* <DEDUP_REMOVED lines=55> */
[----:B------:R-:W-:-:S04]  /*23190*/  FMUL R0, R7, UR4 ;  /* 0x0000000407007c20 */ /* 0x000fc80008400000 */
[----:B------:R-:W-:-:S05]  /*231a0*/  FFMA R3, R223, UR4, -R0 ;  /* 0x00000004df037c23 */ /* 0x000fca0008000800 */
[----:B------:R-:W-:Y:S01]  /*231b0*/  FSETP.GEU.AND P3, PT, R3, -126, PT ;  /* 0xc2fc00000300780b */ /* 0x000fe20003f6e000 */
[----:B------:R-:W-:-:S05]  /*231c0*/  FFMA R6, R222, UR4, -R0 ;  /* 0x00000004de067c23 */ /* 0x000fca0008000800 */
[----:B------:R-:W-:Y:S01]  /*231d0*/  FSETP.GEU.AND P4, PT, R6, -126, PT ;  /* 0xc2fc00000600780b */ /* 0x000fe20003f8e000 */
[----:B------:R-:W-:Y:S01]  /*231e0*/  FADD R162, -R7, R20 ;  /* 0x0000001407a27221 */ /* 0x000fe20000000100 */
[----:B------:R-:W-:-:S05]  /*231f0*/  FFMA R7, R221, UR4, -R0 ;  /* 0x00000004dd077c23 */ /* 0x000fca0008000800 */
[----:B------:R-:W-:-:S04]  /*23200*/  @!P3 FMUL R3, R3, 0.5 ;  /* 0x3f0000000303b820 */ /* 0x000fc80000400000 */
[----:B------:R1:W-:Y:S01]  /*23210*/  MUFU.EX2 R155, R3 ;  /* 0x00000003009b7308 */ /* 0x0003e20000000800 */
[----:B------:R-:W-:Y:S01]  /*23220*/  FSETP.GEU.AND P5, PT, R7, -126, PT ;  /* 0xc2fc00000700780b */ /* 0x000fe20003fae000 */
[----:B------:R-:W-:Y:S01]  /*23230*/  @!P4 FMUL R6, R6, 0.5 ;  /* 0x3f0000000606c820 */ /* 0x000fe20000400000 */
[----:B-1----:R-:W-:-:S05]  /*23240*/  FFMA R3, R220, UR4, -R0 ;  /* 0x00000004dc037c23 */ /* 0x002fca0008000800 */
[----:B------:R-:W-:Y:S01]  /*23250*/  FSETP.GEU.AND P6, PT, R3, -126, PT ;  /* 0xc2fc00000300780b */ /* 0x000fe20003fce000 */
[----:B------:R1:W1:Y:S05]  /*23260*/  MUFU.EX2 R180, R6 ;  /* 0x0000000600b47308 */ /* 0x00026a0000000800 */
[----:B------:R-:W-:Y:S01]  /*23270*/  @!P5 FMUL R7, R7, 0.5 ;  /* 0x3f0000000707d820 */ /* 0x000fe20000400000 */
[----:B-1----:R-:W-:-:S06]  /*23280*/  FFMA R6, R153, UR4, -R0 ;  /* 0x0000000499067c23 */ /* 0x002fcc0008000800 */
[----:B------:R-:W-:Y:S01]  /*23290*/  @!P6 FMUL R3, R3, 0.5 ;  /* 0x3f0000000303e820 */ /* 0x000fe20000400000 */
[----:B------:R-:W-:Y:S01]  /*232a0*/  FSETP.GEU.AND P2, PT, R6, -126, PT ;  /* 0xc2fc00000600780b */ /* 0x000fe20003f4e000 */
[----:B------:R1:W1:Y:S01]  /*232b0*/  MUFU.EX2 R153, R7 ;  /* 0x0000000700997308 */ /* 0x0002620000000800 */
[----:B------:R-:W-:-:S07]  /*232c0*/  @!P4 FMUL R180, R180, R180 ;  /* 0x000000b4b4b4c220 */ /* 0x000fce0000400000 */
[----:B------:R1:W-:Y:S02]  /*232d0*/  MUFU.EX2 R182, R3 ;  /* 0x0000000300b67308 */ /* 0x0003e40000000800 */
[--C-:B-1----:R-:W-:Y:S01]  /*232e0*/  FFMA R7, R219, UR4, -R0.reuse ;  /* 0x00000004db077c23 */ /* 0x102fe20008000800 */
[----:B------:R-:W-:Y:S01]  /*232f0*/  FFMA R3, R218, UR4, -R0 ;  /* 0x00000004da037c23 */ /* 0x000fe20008000800 */
[----:B------:R-:W-:Y:S01]  /*23300*/  @!P2 FMUL R6, R6, 0.5 ;  /* 0x3f0000000606a820 */ /* 0x000fe20000400000 */
[----:B------:R-:W-:-:S03]  /*23310*/  @!P3 FMUL R155, R155, R155 ;  /* 0x0000009b9b9bb220 */ /* 0x000fc60000400000 */
[----:B------:R-:W-:Y:S01]  /*23320*/  FSETP.GEU.AND P4, PT, R3, -126, PT ;  /* 0xc2fc00000300780b */ /* 0x000fe20003f8e000 */
[----:B------:R1:W3:Y:S01]  /*23330*/  MUFU.EX2 R20, R6 ;  /* 0x0000000600147308 */ /* 0x0002e20000000800 */
[----:B------:R-:W-:Y:S01]  /*23340*/  FSETP.GEU.AND P3, PT, R7, -126, PT ;  /* 0xc2fc00000700780b */ /* 0x000fe20003f6e000 */
[----:B------:R-:W-:Y:S01]  /*23350*/  @!P5 FMUL R153, R153, R153 ;  /* 0x000000999999d220 */ /* 0x000fe20000400000 */
[----:B-1----:R-:W-:-:S09]  /*23360*/  FFMA R6, R216, UR4, -R0 ;  /* 0x00000004d8067c23 */ /* 0x002fd20008000800 */
[----:B------:R-:W-:Y:S01]  /*23370*/  @!P4 FMUL R3, R3, 0.5 ;  /* 0x3f0000000303c820 */ /* 0x000fe20000400000 */
[----:B------:R-:W-:Y:S01]  /*23380*/  FSETP.GEU.AND P5, PT, R6, -126, PT ;  /* 0xc2fc00000600780b */ /* 0x000fe20003fae000 */
[----:B------:R-:W-:Y:S02]  /*23390*/  @!P3 FMUL R7, R7, 0.5 ;  /* 0x3f0000000707b820 */ /* 0x000fe40000400000 */
[----:B------:R1:W1:Y:S01]  /*233a0*/  MUFU.EX2 R14, R3 ;  /* 0x00000003000e7308 */ /* 0x0002620000000800 */
[----:B------:R1:W-:Y:S01]  /*233b0*/  STL [R1+0x1f8], R176 ;  /* 0x0001f8b001007387 */ /* 0x0003e20000100800 */
[----:B---3--:R-:W-:Y:S01]  /*233c0*/  @!P2 FMUL R20, R20, R20 ;  /* 0x000000141414a220 */ /* 0x008fe20000400000 */
[----:B------:R-:W-:Y:S01]  /*233d0*/  @!P6 FMUL R182, R182, R182 ;  /* 0x000000b6b6b6e220 */ /* 0x000fe20000400000 */
[--C-:B------:R-:W-:Y:S01]  /*233e0*/  FFMA R8, R18, UR4, -R0.reuse ;  /* 0x0000000412087c23 */ /* 0x100fe20008000800 */
[--C-:B------:R-:W-:Y:S01]  /*233f0*/  FFMA R11, R11, UR4, -R0.reuse ;  /* 0x000000040b0b7c23 */ /* 0x100fe20008000800 */
[--C-:B------:R-:W-:Y:S01]  /*23400*/  FFMA R10, R152, UR4, -R0.reuse ;  /* 0x00000004980a7c23 */ /* 0x100fe20008000800 */
[--C-:B------:R-:W-:Y:S01]  /*23410*/  FFMA R9, R204, UR4, -R0.reuse ;  /* 0x00000004cc097c23 */ /* 0x100fe20008000800 */
[--C-:B------:R-:W-:Y:S01]  /*23420*/  FFMA R12, R156, UR4, -R0.reuse ;  /* 0x000000049c0c7c23 */ /* 0x100fe20008000800 */
[--C-:B-1----:R-:W-:Y:S01]  /*23430*/  FFMA R3, R172, UR4, -R0.reuse ;  /* 0x00000004ac037c23 */ /* 0x102fe20008000800 */
[--C-:B------:R-:W-:Y:S01]  /*23440*/  FFMA R178, R224, UR4, -R0.reuse ;  /* 0x00000004e0b27c23 */ /* 0x100fe20008000800 */
[----:B------:R1:W3:Y:S01]  /*23450*/  MUFU.EX2 R176, R7 ;  /* 0x0000000700b07308 */ /* 0x0002e20000000800 */
[----:B------:R-:W-:Y:S01]  /*23460*/  @!P5 FMUL R6, R6, 0.5 ;  /* 0x3f0000000606d820 */ /* 0x000fe20000400000 */
[--C-:B------:R-:W-:Y:S01]  /*23470*/  FFMA R13, R217, UR4, -R0.reuse ;  /* 0x00000004d90d7c23 */ /* 0x100fe20008000800 */
[----:B------:R-:W-:Y:S01]  /*23480*/  FSETP.GEU.AND P2, PT, R3, -126, PT ;  /* 0xc2fc00000300780b */ /* 0x000fe20003f4e000 */
[----:B------:R-:W2:Y:S01]  /*23490*/  LDL.LU R223, [R1+0x1c0] ;  /* 0x0001c00001df7983 */ /* 0x000ea20000300800 */
[----:B------:R-:W-:Y:S01]  /*234a0*/  @!P4 FMUL R14, R14, R14 ;  /* 0x0000000e0e0ec220 */ /* 0x000fe20000400000 */
[----:B-1----:R-:W-:-:S02]  /*234b0*/  FFMA R7, R19, UR4, -R0 ;  /* 0x0000000413077c23 */ /* 0x002fc40008000800 */
[----:B------:R-:W2:Y:S01]  /*234c0*/  LDL.LU R222, [R1+0x1b4] ;  /* 0x0001b40001de7983 */ /* 0x000ea20000300800 */
[----:B------:R1:W1:Y:S02]  /*234d0*/  MUFU.EX2 R19, R6 ;  /* 0x0000000600137308 */ /* 0x0002640000000800 */
[----:B------:R-:W-:Y:S01]  /*234e0*/  FSETP.GEU.AND P6, PT, R7, -126, PT ;  /* 0xc2fc00000700780b */ /* 0x000fe20003fce000 */
[----:B------:R-:W2:Y:S01]  /*234f0*/  LDL.LU R221, [R1+0x1b0] ;  /* 0x0001b00001dd7983 */ /* 0x000ea20000300800 */
[----:B------:R-:W-:-:S03]  /*23500*/  FSETP.GEU.AND P4, PT, R8, -126, PT ;  /* 0xc2fc00000800780b */ /* 0x000fc60003f8e000 */
[----:B------:R-:W-:Y:S01]  /*23510*/  @!P2 FMUL R3, R3, 0.5 ;  /* 0x3f0000000303a820 */ /* 0x000fe20000400000 */
[----:B---3--:R-:W-:Y:S01]  /*23520*/  @!P3 FMUL R176, R176, R176 ;  /* 0x000000b0b0b0b220 */ /* 0x008fe20000400000 */
[----:B------:R-:W3:Y:S01]  /*23530*/  LDL.LU R220, [R1+0x1a4] ;  /* 0x0001a40001dc7983 */ /* 0x000ee20000300800 */
[--C-:B-1----:R-:W-:Y:S01]  /*23540*/  FFMA R6, R168, UR4, -R0.reuse ;  /* 0x00000004a8067c23 */ /* 0x102fe20008000800 */
[----:B------:R1:W1:Y:S02]  /*23550*/  MUFU.EX2 R18, R3 ;  /* 0x0000000300127308 */ /* 0x0002640000000800 */
[----:B------:R-:W2:Y:S02]  /*23560*/  LDL.LU R219, [R1+0x1a0] ;  /* 0x0001a00001db7983 */ /* 0x000ea40000300800 */
[----:B------:R-:W-:Y:S01]  /*23570*/  FSETP.GEU.AND P3, PT, R6, -126, PT ;  /* 0xc2fc00000600780b */ /* 0x000fe20003f6e000 */
[----:B------:R-:W-:Y:S01]  /*23580*/  @!P6 FMUL R7, R7, 0.5 ;  /* 0x3f0000000707e820 */ /* 0x000fe20000400000 */
[----:B------:R-:W-:Y:S01]  /*23590*/  @!P5 FMUL R19, R19, R19 ;  /* 0x000000131313d220 */ /* 0x000fe20000400000 */
[----:B------:R-:W-:Y:S01]  /*235a0*/  @!P4 FMUL R8, R8, 0.5 ;  /* 0x3f0000000808c820 */ /* 0x000fe20000400000 */
[--C-:B-1----:R-:W-:Y:S01]  /*235b0*/  FFMA R3, R164, UR4, -R0.reuse ;  /* 0x00000004a4037c23 */ /* 0x102fe20008000800 */
[----:B------:R1:W1:Y:S01]  /*235c0*/  MUFU.EX2 R172, R7 ;  /* 0x0000000700ac7308 */ /* 0x0002620000000800 */
[----:B------:R-:W3:Y:S03]  /*235d0*/  LDL.LU R218, [R1+0x194] ;  /* 0x0001940001da7983 */ /* 0x000ee60000300800 */
[----:B------:R-:W-:Y:S01]  /*235e0*/  FSETP.GEU.AND P5, PT, R3, -126, PT ;  /* 0xc2fc00000300780b */ /* 0x000fe20003fae000 */
[----:B------:R-:W2:Y:S03]  /*235f0*/  LDL.LU R216, [R1+0x190] ;  /* 0x0001900001d87983 */ /* 0x000ea60000300800 */
[----:B------:R-:W-:Y:S01]  /*23600*/  @!P3 FMUL R6, R6, 0.5 ;  /* 0x3f0000000606b820 */ /* 0x000fe20000400000 */
[--C-:B-1----:R-:W-:Y:S01]  /*23610*/  FFMA R7, R17, UR4, -R0.reuse ;  /* 0x0000000411077c23 */ /* 0x102fe20008000800 */
[----:B------:R-:W-:Y:S01]  /*23620*/  @!P2 FMUL R18, R18, R18 ;  /* 0x000000121212a220 */ /* 0x000fe20000400000 */
[----:B------:R1:W-:Y:S01]  /*23630*/  MUFU.EX2 R17, R8 ;  /* 0x0000000800117308 */ /* 0x0003e20000000800 */
[----:B------:R-:W3:Y:S04]  /*23640*/  LDL.LU R224, [R1+0x184] ;  /* 0x0001840001e07983 */ /* 0x000ee80000300800 */
[----:B------:R-:W2:Y:S01]  /*23650*/  LDL.LU R217, [R1+0x180] ;  /* 0x0001800001d97983 */ /* 0x000ea20000300800 */
[----:B-1----:R-:W-:-:S02]  /*23660*/  FFMA R8, R160, UR4, -R0 ;  /* 0x00000004a0087c23 */ /* 0x002fc40008000800 */
[----:B------:R1:W1:Y:S01]  /*23670*/  MUFU.EX2 R174, R6 ;  /* 0x0000000600ae7308 */ /* 0x0002620000000800 */
[----:B------:R-:W-:Y:S02]  /*23680*/  @!P5 FMUL R3, R3, 0.5 ;  /* 0x3f0000000303d820 */ /* 0x000fe40000400000 */
[----:B------:R-:W-:Y:S01]  /*23690*/  FSETP.GEU.AND P2, PT, R8, -126, PT ;  /* 0xc2fc00000800780b */ /* 0x000fe20003f4e000 */
[----:B------:R-:W-:Y:S01]  /*236a0*/  @!P6 FMUL R172, R172, R172 ;  /* 0x000000acacace220 */ /* 0x000fe20000400000 */
[----:B------:R-:W-:-:S03]  /*236b0*/  FSETP.GEU.AND P6, PT, R7, -126, PT ;  /* 0xc2fc00000700780b */ /* 0x000fc60003fce000 */
[----:B------:R1:W1:Y:S02]  /*236c0*/  MUFU.EX2 R168, R3 ;  /* 0x0000000300a87308 */ /* 0x0002640000000800 */
[----:B-1----:R-:W-:-:S06]  /*236d0*/  FFMA R6, R16, UR4, -R0 ;  /* 0x0000000410067c23 */ /* 0x002fcc0008000800 */
[----:B------:R-:W-:Y:S01]  /*236e0*/  @!P2 FMUL R8, R8, 0.5 ;  /* 0x3f0000000808a820 */ /* 0x000fe20000400000 */
[----:B------:R-:W-:Y:S01]  /*236f0*/  @!P3 FMUL R174, R174, R174 ;  /* 0x000000aeaeaeb220 */ /* 0x000fe20000400000 */
[----:B------:R-:W-:Y:S01]  /*23700*/  FSETP.GEU.AND P3, PT, R6, -126, PT ;  /* 0xc2fc00000600780b */ /* 0x000fe20003f6e000 */
[--C-:B------:R-:W-:Y:S01]  /*23710*/  FFMA R3, R23, UR4, -R0.reuse ;  /* 0x0000000417037c23 */ /* 0x100fe20008000800 */
[----:B------:R-:W-:Y:S01]  /*23720*/  @!P6 FMUL R7, R7, 0.5 ;  /* 0x3f0000000707e820 */ /* 0x000fe20000400000 */
[----:B------:R1:W-:Y:S01]  /*23730*/  MUFU.EX2 R23, R8 ;  /* 0x0000000800177308 */ /* 0x0003e20000000800 */
[----:B------:R-:W-:Y:S01]  /*23740*/  @!P5 FMUL R168, R168, R168 ;  /* 0x000000a8a8a8d220 */ /* 0x000fe20000400000 */
[----:B-1----:R-:W-:-:S06]  /*23750*/  FFMA R8, R157, UR4, -R0 ;  /* 0x000000049d087c23 */ /* 0x002fcc0008000800 */
[----:B------:R-:W1:Y:S01]  /*23760*/  MUFU.EX2 R16, R7 ;  /* 0x0000000700107308 */ /* 0x000e620000000800 */
[----:B------:R-:W-:Y:S01]  /*23770*/  FSETP.GEU.AND P5, PT, R8, -126, PT ;  /* 0xc2fc00000800780b */ /* 0x000fe20003fae000 */
[----:B------:R-:W-:Y:S01]  /*23780*/  @!P3 FMUL R6, R6, 0.5 ;  /* 0x3f0000000606b820 */ /* 0x000fe20000400000 */
[----:B------:R-:W-:-:S05]  /*23790*/  @!P4 FMUL R17, R17, R17 ;  /* 0x000000111111c220 */ /* 0x000fca0000400000 */
[----:B------:R1:W-:Y:S01]  /*237a0*/  MUFU.EX2 R164, R6 ;  /* 0x0000000600a47308 */ /* 0x0003e20000000800 */
[----:B------:R-:W-:Y:S01]  /*237b0*/  FSETP.GEU.AND P4, PT, R3, -126, PT ;  /* 0xc2fc00000300780b */ /* 0x000fe20003f8e000 */
[----:B-1----:R-:W-:-:S04]  /*237c0*/  FFMA R6, R22, UR4, -R0 ;  /* 0x0000000416067c23 */ /* 0x002fc80008000800 */
[----:B------:R-:W-:Y:S01]  /*237d0*/  @!P5 FMUL R8, R8, 0.5 ;  /* 0x3f0000000808d820 */ /* 0x000fe20000400000 */
[----:B------:R-:W-:Y:S01]  /*237e0*/  @!P6 FMUL R16, R16, R16 ;  /* 0x000000101010e220 */ /* 0x000fe20000400000 */
[----:B------:R-:W-:Y:S02]  /*237f0*/  FSETP.GEU.AND P6, PT, R6, -126, PT ;  /* 0xc2fc00000600780b */ /* 0x000fe40003fce000 */
[----:B------:R-:W1:Y:S04]  /*23800*/  MUFU.EX2 R166, R8 ;  /* 0x0000000800a67308 */ /* 0x000e680000000800 */
[----:B------:R-:W-:Y:S01]  /*23810*/  @!P4 FMUL R3, R3, 0.5 ;  /* 0x3f0000000303c820 */ /* 0x000fe20000400000 */
[----:B------:R-:W-:Y:S01]  /*23820*/  FFMA R7, R21, UR4, -R0 ;  /* 0x0000000415077c23 */ /* 0x000fe20008000800 */
[----:B------:R-:W-:-:S02]  /*23830*/  @!P2 FMUL R23, R23, R23 ;  /* 0x000000171717a220 */ /* 0x000fc40000400000 */
[----:B------:R1:W-:Y:S03]  /*23840*/  MUFU.EX2 R22, R3 ;  /* 0x0000000300167308 */ /* 0x0003e60000000800 */
[----:B------:R-:W-:Y:S01]  /*23850*/  @!P6 FMUL R6, R6, 0.5 ;  /* 0x3f0000000606e820 */ /* 0x000fe20000400000 */
[----:B------:R-:W-:Y:S01]  /*23860*/  FSETP.GEU.AND P2, PT, R7, -126, PT ;  /* 0xc2fc00000700780b */ /* 0x000fe20003f4e000 */
[----:B-1----:R-:W-:-:S03]  /*23870*/  FFMA R3, R15, UR4, -R0 ;  /* 0x000000040f037c23 */ /* 0x002fc60008000800 */
[----:B------:R-:W1:Y:S01]  /*23880*/  MUFU.EX2 R21, R6 ;  /* 0x0000000600157308 */ /* 0x000e620000000800 */
[----:B------:R-:W-:Y:S01]  /*23890*/  @!P5 FMUL R166, R166, R166 ;  /* 0x000000a6a6a6d220 */ /* 0x000fe20000400000 */
[----:B------:R-:W-:Y:S01]  /*238a0*/  @!P3 FMUL R164, R164, R164 ;  /* 0x000000a4a4a4b220 */ /* 0x000fe20000400000 */
[----:B------:R-:W-:Y:S02]  /*238b0*/  FSETP.GEU.AND P5, PT, R11, -126, PT ;  /* 0xc2fc00000b00780b */ /* 0x000fe40003fae000 */
[----:B------:R-:W-:-:S04]  /*238c0*/  FSETP.GEU.AND P3, PT, R3, -126, PT ;  /* 0xc2fc00000300780b */ /* 0x000fc80003f6e000 */
[----:B------:R-:W-:-:S04]  /*238d0*/  @!P2 FMUL R7, R7, 0.5 ;  /* 0x3f0000000707a820 */ /* 0x000fc80000400000 */
[----:B------:R4:W4:Y:S03]  /*238e0*/  MUFU.EX2 R160, R7 ;  /* 0x0000000700a07308 */ /* 0x0009260000000800 */
[----:B------:R-:W-:Y:S01]  /*238f0*/  @!P5 FMUL R11, R11, 0.5 ;  /* 0x3f0000000b0bd820 */ /* 0x000fe20000400000 */
[----:B-1----:R-:W-:Y:S01]  /*23900*/  @!P6 FMUL R21, R21, R21 ;  /* 0x000000151515e220 */ /* 0x002fe20000400000 */
[----:B------:R-:W-:Y:S01]  /*23910*/  @!P3 FMUL R3, R3, 0.5 ;  /* 0x3f0000000303b820 */ /* 0x000fe20000400000 */
[----:B------:R-:W-:-:S03]  /*23920*/  FSETP.GEU.AND P6, PT, R10, -126, PT ;  /* 0xc2fc00000a00780b */ /* 0x000fc60003fce000 */
[----:B------:R-:W1:Y:S01]  /*23930*/  MUFU.EX2 R157, R3 ;  /* 0x00000003009d7308 */ /* 0x000e620000000800 */
[----:B------:R-:W-:-:S07]  /*23940*/  FFMA R6, R154, UR4, -R0 ;  /* 0x000000049a067c23 */ /* 0x000fce0008000800 */
[----:B------:R-:W1:Y:S01]  /*23950*/  MUFU.EX2 R11, R11 ;  /* 0x0000000b000b7308 */ /* 0x000e620000000800 */
[----:B------:R-:W-:Y:S01]  /*23960*/  @!P4 FMUL R22, R22, R22 ;  /* 0x000000161616c220 */ /* 0x000fe20000400000 */
[----:B------:R-:W-:Y:S01]  /*23970*/  FSETP.GEU.AND P4, PT, R6, -126, PT ;  /* 0xc2fc00000600780b */ /* 0x000fe20003f8e000 */
[----:B------:R-:W-:Y:S01]  /*23980*/  @!P6 FMUL R10, R10, 0.5 ;  /* 0x3f0000000a0ae820 */ /* 0x000fe20000400000 */
[--C-:B----4-:R-:W-:Y:S01]  /*23990*/  FFMA R7, R209, UR4, -R0.reuse ;  /* 0x00000004d1077c23 */ /* 0x110fe20008000800 */
[--C-:B------:R-:W-:Y:S01]  /*239a0*/  FFMA R8, R205, UR4, -R0.reuse ;  /* 0x00000004cd087c23 */ /* 0x100fe20008000800 */
[----:B------:R-:W-:Y:S02]  /*239b0*/  @!P2 FMUL R160, R160, R160 ;  /* 0x000000a0a0a0a220 */ /* 0x000fe40000400000 */
[----:B------:R4:W4:Y:S01]  /*239c0*/  MUFU.EX2 R156, R10 ;  /* 0x0000000a009c7308 */ /* 0x0009220000000800 */
[----:B------:R-:W-:Y:S01]  /*239d0*/  FSETP.GEU.AND P2, PT, R9, -126, PT ;  /* 0xc2fc00000900780b */ /* 0x000fe20003f4e000 */
[----:B-1----:R-:W-:Y:S01]  /*239e0*/  @!P3 FMUL R157, R157, R157 ;  /* 0x0000009d9d9db220 */ /* 0x002fe20000400000 */
[----:B------:R-:W-:Y:S01]  /*239f0*/  FSETP.GEU.AND P3, PT, R7, -126, PT ;  /* 0xc2fc00000700780b */ /* 0x000fe20003f6e000 */
[----:B------:R-:W-:Y:S01]  /*23a00*/  FFMA R3, R213, UR4, -R0 ;  /* 0x00000004d5037c23 */ /* 0x000fe20008000800 */
[----:B------:R-:W3:Y:S01]  /*23a10*/  LDL.LU R205, [R1+0x174] ;  /* 0x0001740001cd7983 */ /* 0x000ee20000300800 */
[----:B------:R-:W-:Y:S01]  /*23a20*/  @!P5 FMUL R11, R11, R11 ;  /* 0x0000000b0b0bd220 */ /* 0x000fe20000400000 */
[----:B------:R-:W-:Y:S01]  /*23a30*/  FSETP.GEU.AND P5, PT, R8, -126, PT ;  /* 0xc2fc00000800780b */ /* 0x000fe20003fae000 */
[----:B------:R-:W-:Y:S01]  /*23a40*/  @!P4 FMUL R6, R6, 0.5 ;  /* 0x3f0000000606c820 */ /* 0x000fe20000400000 */
[----:B----4-:R-:W-:Y:S01]  /*23a50*/  FADD R10, R155, R23 ;  /* 0x000000179b0a7221 */ /* 0x010fe20000000000 */
[----:B------:R-:W4:Y:S02]  /*23a60*/  LDL.LU R209, [R1+0x170] ;  /* 0x0001700001d17983 */ /* 0x000f240000300800 */
[----:B------:R1:W1:Y:S02]  /*23a70*/  MUFU.EX2 R15, R6 ;  /* 0x00000006000f7308 */ /* 0x0002640000000800 */
[----:B------:R-:W-:-:S02]  /*23a80*/  @!P2 FMUL R9, R9, 0.5 ;  /* 0x3f0000000909a820 */ /* 0x000fc40000400000 */
[----:B------:R-:W-:Y:S01]  /*23a90*/  @!P3 FMUL R7, R7, 0.5 ;  /* 0x3f0000000707b820 */ /* 0x000fe20000400000 */
[----:B------:R-:W-:Y:S01]  /*23aa0*/  @!P6 FMUL R156, R156, R156 ;  /* 0x0000009c9c9ce220 */ /* 0x000fe20000400000 */
[----:B-1----:R-:W-:Y:S02]  /*23ab0*/  FFMA R6, R212, UR4, -R0 ;  /* 0x00000004d4067c23 */ /* 0x002fe40008000800 */
[----:B------:R-:W-:Y:S01]  /*23ac0*/  @!P5 FMUL R8, R8, 0.5 ;  /* 0x3f0000000808d820 */ /* 0x000fe20000400000 */
[----:B------:R1:W1:Y:S01]  /*23ad0*/  MUFU.EX2 R152, R7 ;  /* 0x0000000700987308 */ /* 0x0002620000000800 */
[----:B------:R-:W2:Y:S01]  /*23ae0*/  LDL.LU R212, [R1+0x164] ;  /* 0x0001640001d47983 */ /* 0x000ea20000300800 */
[----:B------:R-:W-:Y:S01]  /*23af0*/  FSETP.GEU.AND P6, PT, R6, -126, PT ;  /* 0xc2fc00000600780b */ /* 0x000fe20003fce000 */
[----:B------:R-:W-:Y:S02]  /*23b00*/  FADD R0, R19, R157 ;  /* 0x0000009d13007221 */ /* 0x000fe40000000000 */
[----:B------:R-:W3:Y:S03]  /*23b10*/  LDL.LU R213, [R1+0x160] ;  /* 0x0001600001d57983 */ /* 0x000ee60000300800 */
[----:B------:R-:W1:Y:S01]  /*23b20*/  MUFU.EX2 R9, R9 ;  /* 0x0000000900097308 */ /* 0x000e620000000800 */
[----:B------:R-:W-:Y:S01]  /*23b30*/  FADD R154, R10, R0 ;  /* 0x000000000a9a7221 */ /* 0x000fe20000000000 */
[----:B------:R-:W-:-:S06]  /*23b40*/  FADD R10, R20, R21 ;  /* 0x00000015140a7221 */ /* 0x000fcc0000000000 */
[----:B------:R-:W1:Y:S01]  /*23b50*/  MUFU.EX2 R158, R8 ;  /* 0x00000008009e7308 */ /* 0x000e620000000800 */
[----:B------:R-:W-:Y:S01]  /*23b60*/  FADD R0, R17, R11 ;  /* 0x0000000b11007221 */ /* 0x000fe20000000000 */
[----:B------:R-:W-:-:S03]  /*23b70*/  @!P6 FMUL R6, R6, 0.5 ;  /* 0x3f0000000606e820 */ /* 0x000fc60000400000 */
[----:B------:R-:W-:Y:S01]  /*23b80*/  FADD R0, R10, R0 ;  /* 0x000000000a007221 */ /* 0x000fe20000000000 */
[----:B------:R-:W-:Y:S01]  /*23b90*/  @!P4 FMUL R15, R15, R15 ;  /* 0x0000000f0f0fc220 */ /* 0x000fe20000400000 */
[----:B-1----:R-:W-:Y:S02]  /*23ba0*/  FADD R7, R180, R164 ;  /* 0x000000a4b4077221 */ /* 0x002fe40000000000 */
[----:B------:R-:W-:Y:S01]  /*23bb0*/  FADD R204, R154, R0 ;  /* 0x000000009acc7221 */ /* 0x000fe20000000000 */
[----:B------:R-:W-:Y:S01]  /*23bc0*/  FADD R0, R172, R156 ;  /* 0x0000009cac007221 */ /* 0x000fe20000000000 */
[----:B------:R-:W-:Y:S01]  /*23bd0*/  FSETP.GEU.AND P4, PT, R178, -126, PT ;  /* 0xc2fc0000b200780b */ /* 0x000fe20003f8e000 */
[----:B------:R-:W-:Y:S01]  /*23be0*/  @!P3 FMUL R152, R152, R152 ;  /* 0x000000989898b220 */ /* 0x000fe20000400000 */
[----:B------:R-:W1:Y:S01]  /*23bf0*/  MUFU.EX2 R6, R6 ;  /* 0x0000000600067308 */ /* 0x000e620000000800 */
[----:B------:R-:W-:Y:S01]  /*23c00*/  @!P2 FMUL R9, R9, R9 ;  /* 0x000000090909a220 */ /* 0x000fe20000400000 */
[----:B------:R-:W-:Y:S01]  /*23c10*/  FSETP.GEU.AND P2, PT, R13, -126, PT ;  /* 0xc2fc00000d00780b */ /* 0x000fe20003f4e000 */
[----:B------:R-:W-:Y:S01]  /*23c20*/  @!P5 FMUL R158, R158, R158 ;  /* 0x0000009e9e9ed220 */ /* 0x000fe20000400000 */
[----:B------:R-:W-:Y:S01]  /*23c30*/  FSETP.GEU.AND P3, PT, R12, -126, PT ;  /* 0xc2fc00000c00780b */ /* 0x000fe20003f6e000 */
[----:B------:R-:W-:Y:S01]  /*23c40*/  FADD R8, R7, R0 ;  /* 0x0000000007087221 */ /* 0x000fe20000000000 */
[----:B------:R-:W-:Y:S01]  /*23c50*/  FSETP.GEU.AND P5, PT, R3, -126, PT ;  /* 0xc2fc00000300780b */ /* 0x000fe20003fae000 */
[----:B------:R-:W-:Y:S01]  /*23c60*/  FADD R7, R176, R160 ;  /* 0x000000a0b0077221 */ /* 0x000fe20000000000 */
[----:B------:R-:W-:-:S04]  /*23c70*/  FADD R0, R168, R152 ;  /* 0x00000098a8007221 */ /* 0x000fc80000000000 */
[----:B------:R-:W-:Y:S01]  /*23c80*/  FADD R0, R7, R0 ;  /* 0x0000000007007221 */ /* 0x000fe20000000000 */
[----:B------:R-:W-:-:S03]  /*23c90*/  @!P4 FMUL R178, R178, 0.5 ;  /* 0x3f000000b2b2c820 */ /* 0x000fc60000400000 */
[----:B------:R-:W-:Y:S01]  /*23ca0*/  FADD R203, R8, R0 ;  /* 0x0000000008cb7221 */ /* 0x000fe20000000000 */
[----:B------:R-:W-:Y:S01]  /*23cb0*/  FMUL R0, R162, UR4 ;  /* 0x00000004a2007c20 */ /* 0x000fe20008400000 */
[----:B------:R-:W-:Y:S01]  /*23cc0*/  @!P2 FMUL R13, R13, 0.5 ;  /* 0x3f0000000d0da820 */ /* 0x000fe20000400000 */
[----:B------:R-:W-:Y:S01]  /*23cd0*/  @!P3 FMUL R12, R12, 0.5 ;  /* 0x3f0000000c0cb820 */ /* 0x000fe20000400000 */
[----:B------:R-:W-:Y:S01]  /*23ce0*/  @!P5 FMUL R3, R3, 0.5 ;  /* 0x3f0000000303d820 */ /* 0x000fe20000400000 */
[----:B-1----:R-:W-:Y:S01]  /*23cf0*/  @!P6 FMUL R6, R6, R6 ;  /* 0x000000060606e220 */ /* 0x002fe20000400000 */
[----:B------:R-:W-:Y:S01]  /*23d00*/  FSETP.GEU.AND P6, PT, R0, -126, PT ;  /* 0xc2fc00000000780b */ /* 0x000fe20003fce000 */
[----:B------:R-:W1:Y:S01]  /*23d10*/  MUFU.EX2 R178, R178 ;  /* 0x000000b200b27308 */ /* 0x000e620000000800 */
[----:B------:R-:W-:Y:S01]  /*23d20*/  FADD R8, R153, R22 ;  /* 0x0000001699087221 */ /* 0x000fe20000000000 */
[----:B------:R-:W-:-:S06]  /*23d30*/  FADD R7, R18, R9 ;  /* 0x0000000912077221 */ /* 0x000fcc0000000000 */
[----:B------:R1:W1:Y:S01]  /*23d40*/  MUFU.EX2 R170, R13 ;  /* 0x0000000d00aa7308 */ /* 0x0002620000000800 */
[----:B------:R-:W-:-:S07]  /*23d50*/  FADD R10, R8, R7 ;  /* 0x00000007080a7221 */ /* 0x000fce0000000000 */
[----:B------:R-:W1:Y:S01]  /*23d60*/  MUFU.EX2 R162, R12 ;  /* 0x0000000c00a27308 */ /* 0x000e620000000800 */
[----:B------:R-:W-:-:S07]  /*23d70*/  FADD R8, R14, R15 ;  /* 0x0000000f0e087221 */ /* 0x000fce0000000000 */
[----:B------:R1:W1:Y:S01]  /*23d80*/  MUFU.EX2 R154, R3 ;  /* 0x00000003009a7308 */ /* 0x0002620000000800 */
[----:B------:R-:W-:Y:S01]  /*23d90*/  FADD R7, R16, R6 ;  /* 0x0000000610077221 */ /* 0x000fe20000000000 */
[----:B------:R-:W-:Y:S01]  /*23da0*/  @!P6 FMUL R0, R0, 0.5 ;  /* 0x3f0000000000e820 */ /* 0x000fe20000400000 */
[----:B-1----:R-:W-:Y:S01]  /*23db0*/  @!P4 FMUL R178, R178, R178 ;  /* 0x000000b2b2b2c220 */ /* 0x002fe20000400000 */
[----:B------:R-:W4:Y:S01]  /*23dc0*/  LDL.LU R13, [R1+0x154] ;  /* 0x00015400010d7983 */ /* 0x000f220000300800 */
[----:B------:R-:W-:Y:S01]  /*23dd0*/  FADD R3, R8, R7 ;  /* 0x0000000708037221 */ /* 0x000fe20000000000 */
[----:B------:R-:W-:Y:S01]  /*23de0*/  FADD R7, R182, R166 ;  /* 0x000000a6b6077221 */ /* 0x000fe20000000000 */
[----:B------:R-:W-:Y:S01]  /*23df0*/  @!P2 FMUL R170, R170, R170 ;  /* 0x000000aaaaaaa220 */ /* 0x000fe20000400000 */
[----:B------:R-:W-:Y:S01]  /*23e00*/  @!P3 FMUL R162, R162, R162 ;  /* 0x000000a2a2a2b220 */ /* 0x000fe20000400000 */
[----:B------:R-:W-:Y:S01]  /*23e10*/  FADD R10, R10, R3 ;  /* 0x000000030a0a7221 */ /* 0x000fe20000000000 */
[----:B------:R-:W-:Y:S01]  /*23e20*/  FADD R3, R174, R158 ;  /* 0x0000009eae037221 */ /* 0x000fe20000000000 */
[----:B------:R-:W1:Y:S01]  /*23e30*/  MUFU.EX2 R0, R0 ;  /* 0x0000000000007308 */ /* 0x000e620000000800 */
[----:B------:R-:W2:Y:S01]  /*23e40*/  LDL.LU R12, [R1+0x150] ;  /* 0x00015000010c7983 */ /* 0x000ea20000300800 */
[----:B------:R-:W-:Y:S01]  /*23e50*/  @!P5 FMUL R154, R154, R154 ;  /* 0x0000009a9a9ad220 */ /* 0x000fe20000400000 */
[----:B------:R-:W-:Y:S01]  /*23e60*/  FADD R8, R7, R3 ;  /* 0x0000000307087221 */ /* 0x000fe20000000000 */
[----:B------:R-:W-:-:S02]  /*23e70*/  FADD R7, R178, R162 ;  /* 0x000000a2b2077221 */ /* 0x000fc40000000000 */
[----:B------:R-:W-:-:S04]  /*23e80*/  FADD R3, R170, R154 ;  /* 0x0000009aaa037221 */ /* 0x000fc80000000000 */
[----:B------:R-:W-:Y:S01]  /*23e90*/  FADD R3, R7, R3 ;  /* 0x0000000307037221 */ /* 0x000fe20000000000 */
[----:B------:R-:W-:-:S03]  /*23ea0*/  FADD R7, R204, R10 ;  /* 0x0000000acc077221 */ /* 0x000fc60000000000 */
[----:B------:R-:W-:Y:S02]  /*23eb0*/  FADD R3, R8, R3 ;  /* 0x0000000308037221 */ /* 0x000fe40000000000 */
[----:B------:R-:W3:Y:S02]  /*23ec0*/  LDL.LU R8, [R1+0x144] ;  /* 0x0001440001087983 */ /* 0x000ee40000300800 */
[----:B------:R-:W-:Y:S01]  /*23ed0*/  FADD R3, R203, R3 ;  /* 0x00000003cb037221 */ /* 0x000fe20000000000 */
[----:B-1----:R-:W-:Y:S01]  /*23ee0*/  @!P6 FMUL R0, R0, R0 ;  /* 0x000000000000e220 */ /* 0x002fe20000400000 */
[----:B------:R-:W4:Y:S01]  /*23ef0*/  LDL.LU R203, [R1+0x140] ;  /* 0x0001400001cb7983 */ /* 0x000f220000300800 */
[----:B------:R-:W-:Y:S01]  /*23f00*/  F2FP.F16.F32.PACK_AB R181, R181, R189 ;  /* 0x000000bdb5b5723e */ /* 0x000fe200000000ff */
[----:B------:R-:W-:Y:S02]  /*23f10*/  FADD R3, R7, R3 ;  /* 0x0000000307037221 */ /* 0x000fe40000000000 */
[----:B------:R-:W2:Y:S01]  /*23f20*/  LDL.LU R204, [R1+0x130] ;  /* 0x0001300001cc7983 */ /* 0x000ea20000300800 */
[----:B------:R-:W-:Y:S01]  /*23f30*/  F2FP.F16.F32.PACK_AB R183, R183, R161 ;  /* 0x000000a1b7b7723e */ /* 0x000fe200000000ff */
[----:B------:R-:W-:-:S02]  /*23f40*/  FMUL R100, R100, R0 ;  /* 0x0000000064647220 */ /* 0x000fc40000400000 */
[----:B------:R-:W3:Y:S01]  /*23f50*/  LDL.LU R10, [R1+0x134] ;  /* 0x00013400010a7983 */ /* 0x000ee20000300800 */
[----:B------:R-:W-:-:S03]  /*23f60*/  F2FP.F16.F32.PACK_AB R177, R177, R159 ;  /* 0x0000009fb1b1723e */ /* 0x000fc600000000ff */
[----:B------:R-:W4:Y:S01]  /*23f70*/  LDL.LU R7, [R1+0x124] ;  /* 0x0001240001077983 */ /* 0x000f220000300800 */
[----:B------:R-:W-:-:S03]  /*23f80*/  FMUL R101, R101, R0 ;  /* 0x0000000065657220 */ /* 0x000fc60000400000 */
[----:B------:R-:W2:Y:S01]  /*23f90*/  LDL.LU R189, [R1+0x120] ;  /* 0x0001200001bd7983 */ /* 0x000ea20000300800 */
[----:B------:R-:W-:-:S03]  /*23fa0*/  FMUL R104, R104, R0 ;  /* 0x0000000068687220 */ /* 0x000fc60000400000 */
[----:B------:R-:W3:Y:S04]  /*23fb0*/  LDL.LU R161, [R1+0x114] ;  /* 0x0001140001a17983 */ /* 0x000ee80000300800 */
[----:B------:R-:W4:Y:S01]  /*23fc0*/  LDL.LU R159, [R1+0x110] ;  /* 0x00011000019f7983 */ /* 0x000f220000300800 */
[----:B------:R-:W-:-:S03]  /*23fd0*/  FMUL R105, R105, R0 ;  /* 0x0000000069697220 */ /* 0x000fc60000400000 */
[----:B------:R1:W-:Y:S01]  /*23fe0*/  STL [R1], R100 ;  /* 0x0000006401007387 */ /* 0x0003e20000100800 */
        /* <DEDUP_REMOVED lines=81> */
[----:B-1----:R1:W5:Y:S04]  /*24500*/  LDL.LU R235, [R1+0x2d4] ;  /* 0x0002d40001eb7983 */ /* 0x0023680000300800 */
[----:B------:R3:W-:Y:S01]  /*24510*/  STL [R1+0xd4], R234 ;  /* 0x0000d4ea01007387 */ /* 0x0007e20000100800 */
[-C--:B------:R-:W-:Y:S01]  /*24520*/  FMUL R225, R225, R0.reuse ;  /* 0x00000000e1e17220 */ /* 0x080fe20000400000 */
[----:B----4-:R-:W-:-:S02]  /*24530*/  FMUL R159, R159, R0 ;  /* 0x000000009f9f7220 */ /* 0x010fc40000400000 */
[----:B---3--:R1:W5:Y:S04]  /*24540*/  LDL.LU R234, [R1+0x2d0] ;  /* 0x0002d00001ea7983 */ /* 0x0083680000300800 */
[----:B------:R3:W-:Y:S01]  /*24550*/  STL [R1+0xe0], R233 ;  /* 0x0000e0e901007387 */ /* 0x0007e20000100800 */
[-C--:B------:R-:W-:Y:S01]  /*24560*/  FMUL R161, R161, R0.reuse ;  /* 0x00000000a1a17220 */ /* 0x080fe20000400000 */
[-C--:B--2---:R-:W-:Y:S02]  /*24570*/  FMUL R189, R189, R0.reuse ;  /* 0x00000000bdbd7220 */ /* 0x084fe40000400000 */
[----:B---3--:R1:W5:Y:S04]  /*24580*/  LDL.LU R233, [R1+0x2cc] ;  /* 0x0002cc0001e97983 */ /* 0x0083680000300800 */
        /* <DEDUP_REMOVED lines=21> */
[----:B------:R2:W-:Y:S04]  /*246e0*/  STL [R1+0x114], R161 ;  /* 0x000114a101007387 */ /* 0x0005e80000100800 */
[----:B------:R1:W-:Y:S04]  /*246f0*/  STL [R1+0x120], R189 ;  /* 0x000120bd01007387 */ /* 0x0003e80000100800 */
[----:B------:R1:W-:Y:S04]  /*24700*/  STL [R1+0x124], R7 ;  /* 0x0001240701007387 */ /* 0x0003e80000100800 */
[----:B------:R1:W-:Y:S01]  /*24710*/  STL [R1+0x130], R204 ;  /* 0x000130cc01007387 */ /* 0x0003e20000100800 */
[----:B------:R-:W-:-:S03]  /*24720*/  FMUL R205, R205, R0 ;  /* 0x00000000cdcd7220 */ /* 0x000fc60000400000 */
        /* <DEDUP_REMOVED lines=41> */
[----:B------:R-:W-:Y:S01]  /*249c0*/  ULEA UR10, UR5, UR37, 0x3 ;  /* 0x00000025050a7291 */ /* 0x000fe2000f8e183f */
[----:B------:R-:W-:Y:S01]  /*249d0*/  FFMA R228, R0, R228, R3 ;  /* 0x000000e400e47223 */ /* 0x000fe20000000003 */
[----:B------:R-:W-:Y:S01]  /*249e0*/  SHF.L.U32 R3, R226, 0x1f, RZ ;  /* 0x0000001fe2037819 */ /* 0x000fe200000006ff */
[-C--:B------:R-:W-:Y:S01]  /*249f0*/  FMUL R24, R24, R0.reuse ;  /* 0x0000000018187220 */ /* 0x080fe20000400000 */
[----:B------:R-:W-:Y:S01]  /*24a00*/  F2FP.F16.F32.PACK_AB R182, R182, R153 ;  /* 0x00000099b6b6723e */ /* 0x000fe200000000ff */
[----:B------:R-:W-:Y:S01]  /*24a10*/  FMUL R25, R25, R0 ;  /* 0x0000000019197220 */ /* 0x000fe20000400000 */
[----:B------:R-:W-:-:S03]  /*24a20*/  F2FP.F16.F32.PACK_AB R156, R156, R157 ;  /* 0x0000009d9c9c723e */ /* 0x000fc600000000ff */
[----:B------:R1:W3:Y:S01]  /*24a30*/  SYNCS.PHASECHK.TRANS64.TRYWAIT P2, [UR10+0xc4400], R3 ;  /* 0x0c440003ff0075a7 */ /* 0x0002e2000804014a */
        /* <DEDUP_REMOVED lines=79> */
[----:B--2---:R-:W-:Y:S02]  /*24f30*/  F2FP.F16.F32.PACK_AB R161, R188, R195 ;  /* 0x000000c3bca1723e */ /* 0x004fe400000000ff */
[----:B------:R-:W-:-:S02]  /*24f40*/  F2FP.F16.F32.PACK_AB R162, R162, R15 ;  /* 0x0000000fa2a2723e */ /* 0x000fc400000000ff */
[----:B------:R-:W-:Y:S02]  /*24f50*/  F2FP.F16.F32.PACK_AB R163, R163, R194 ;  /* 0x000000c2a3a3723e */ /* 0x000fe400000000ff */
[----:B------:R-:W-:Y:S02]  /*24f60*/  F2FP.F16.F32.PACK_AB R157, R187, R193 ;  /* 0x000000c1bb9d723e */ /* 0x000fe400000000ff */
[----:B------:R-:W-:Y:S02]  /*24f70*/  F2FP.F16.F32.PACK_AB R158, R158, R9 ;  /* 0x000000099e9e723e */ /* 0x000fe400000000ff */
[----:B------:R-:W-:Y:S02]  /*24f80*/  F2FP.F16.F32.PACK_AB R159, R186, R192 ;  /* 0x000000c0ba9f723e */ /* 0x000fe400000000ff */
[----:B------:R-:W-:Y:S02]  /*24f90*/  F2FP.F16.F32.PACK_AB R152, R152, R11 ;  /* 0x0000000b9898723e */ /* 0x000fe400000000ff */
[----:B------:R-:W-:-:S02]  /*24fa0*/  F2FP.F16.F32.PACK_AB R153, R185, R191 ;  /* 0x000000bfb999723e */ /* 0x000fc400000000ff */
[----:B------:R-:W-:Y:S01]  /*24fb0*/  F2FP.F16.F32.PACK_AB R154, R154, R6 ;  /* 0x000000069a9a723e */ /* 0x000fe200000000ff */
[----:B-1-3--:R-:W-:Y:S06]  /*24fc0*/  @!P0 BRA `(.L_x_41) ;  /* 0x0000000000048947 */ /* 0x00afec0003800000 */
[----:B------:R-:W-:Y:S01]  /*24fd0*/  BPT.TRAP 0x1 ;  /* 0x000000040000795c */ /* 0x000fe20000300000 */
.L_x_41:
[----:B------:R-:W-:Y:S05]  /*24fe0*/  @P2 BRA `(.L_x_42) ;  /* 0x0000000000082947 */ /* 0x000fea0003800000 */
[----:B------:R-:W1:Y:S02]  /*24ff0*/  SYNCS.PHASECHK.TRANS64.TRYWAIT P2, [UR10+0xc4400], R3 ;  /* 0x0c440003ff0075a7 */ /* 0x000e64000804014a */
[----:B-1----:R-:W-:Y:S05]  /*25000*/  @!P2 BRA `(.L_x_43) ;  /* 0x0000012c00e8a947 */ /* 0x002fea0003800000 */
.L_x_42:
        /* <DEDUP_REMOVED lines=161> */
[----:B---3--:R-:W-:Y:S01]  /*25a20*/  IMAD.MOV.U32 R2, RZ, RZ, R150 ;  /* 0x000000ffff027224 */ /* 0x008fe200078e0096 */
[----:B-1----:R-:W-:Y:S01]  /*25a30*/  MOV R0, R151 ;  /* 0x0000009700007202 */ /* 0x002fe20000000f00 */
[----:B------:R-:W-:Y:S01]  /*25a40*/  IMAD.MOV.U32 R5, RZ, RZ, R147 ;  /* 0x000000ffff057224 */ /* 0x000fe200078e0093 */
        /* <DEDUP_REMOVED lines=109> */
[----:B------:R-:W-:-:S02]  /*26120*/  MOV R232, R68 ;  /* 0x0000004400e87202 */ /* 0x000fc40000000f00 */
[----:B------:R-:W-:Y:S01]  /*26130*/  MOV R233, R67 ;  /* 0x0000004300e97202 */ /* 0x000fe20000000f00 */
[----:B------:R-:W2:Y:S01]  /*26140*/  LDL.LU.64 R134, [R1+0x1280] ;  /* 0x0012800001867983 */ /* 0x000ea20000300a00 */
[----:B------:R-:W-:-:S03]  /*26150*/  MOV R235, R65 ;  /* 0x0000004100eb7202 */ /* 0x000fc60000000f00 */
        /* <DEDUP_REMOVED lines=245> */
[----:B------:R-:W-:Y:S01]  /*270b0*/  MOV R174, R2 ;  /* 0x0000000200ae7202 */ /* 0x000fe20000000f00 */
        /* <DEDUP_REMOVED lines=927> */
[----:B------:R-:W-:-:S03]  /*2aab0*/  MOV R4, R148 ;  /* 0x0000009400047202 */ /* 0x000fc60000000f00 */
[----:B------:R-:W-:Y:S01]  /*2aac0*/  STL.64 [R1+0x68], R50 ;  /* 0x0000683201007387 */ /* 0x000fe20000100a00 */
[----:B------:R-:W-:Y:S01]  /*2aad0*/  MOV R3, R149 ;  /* 0x0000009500037202 */ /* 0x000fe20000000f00 */
[----:B------:R-:W-:Y:S02]  /*2aae0*/  IMAD.MOV.U32 R5, RZ, RZ, R147 ;  /* 0x000000ffff057224 */ /* 0x000fe400078e0093 */
[----:B------:R1:W-:Y:S01]  /*2aaf0*/  STL [R1+0x70], R52 ;  /* 0x0000703401007387 */ /* 0x0003e20000100800 */
        /* <DEDUP_REMOVED lines=253> */
[----:B------:R-:W-:-:S03]  /*2bad0*/  IMAD.MOV.U32 R62, RZ, RZ, R161 ;  /* 0x000000ffff3e7224 */ /* 0x000fc600078e00a1 */
[----:B------:R-:W2:Y:S01]  /*2bae0*/  LDL.LU R58, [R1+0x68] ;  /* 0x00006800013a7983 */ /* 0x000ea20000300800 */
[----:B------:R-:W-:-:S03]  /*2baf0*/  MOV R63, R162 ;  /* 0x000000a2003f7202 */ /* 0x000fc60000000f00 */
        /* <DEDUP_REMOVED lines=911> */
[----:B-1----:R-:W-:Y:S05]  /*2f3f0*/  @!P0 BRA `(.L_x_44) ;  /* 0x0000000000048947 */ /* 0x002fea0003800000 */
[----:B------:R-:W-:Y:S01]  /*2f400*/  BPT.TRAP 0x1 ;  /* 0x000000040000795c */ /* 0x000fe20000300000 */
.L_x_44:
[----:B------:R-:W-:-:S04]  /*2f410*/  ULEA UR10, UR7, UR37, 0x3 ;  /* 0x00000025070a7291 */ /* 0x000fc8000f8e183f */
[----:B------:R-:W-:-:S04]  /*2f420*/  UIADD3 UR10, UR10, 0xc4428, URZ ;  /* 0x000c44280a0a7890 */ /* 0x000fc8000fffe03f */
[----:B------:R-:W-:-:S09]  /*2f430*/  UPRMT UR10, URZ, 0x654, UR10 ;  /* 0x000006543f0a7896 */ /* 0x000fd2000800000a */
[----:B------:R-:W-:Y:S01]  /*2f440*/  SYNCS.ARRIVE.TRANS64.RED.A1T0 RZ, [UR10], RZ ;  /* 0x000000ffffff79a7 */ /* 0x000fe2000810040a */
[----:B------:R-:W-:Y:S05]  /*2f450*/  @P1 BRA `(.L_x_45) ;  /* 0x0000000000041947 */ /* 0x000fea0003800000 */
[----:B------:R-:W-:Y:S01]  /*2f460*/  BPT.TRAP 0x1 ;  /* 0x000000040000795c */ /* 0x000fe20000300000 */
.L_x_45:
[----:B------:R-:W-:-:S04]  /*2f470*/  UIADD3 UR7, UR7, 0x1, URZ ;  /* 0x0000000107077890 */ /* 0x000fc8000fffe03f */
[----:B------:R-:W-:-:S04]  /*2f480*/  UISETP.NE.AND UP0, UPT, UR7, 0x5, UPT ;  /* 0x000000050700788c */ /* 0x000fc8000bf05270 */
[----:B------:R-:W-:Y:S01]  /*2f490*/  USEL UR7, UR7, URZ, UP0 ;  /* 0x0000003f07077287 */ /* 0x000fe20008000000 */
[----:B------:R-:W-:Y:S11]  /*2f4a0*/  @!P0 BRA `(.L_x_46) ;  /* 0x0000000000048947 */ /* 0x000ff60003800000 */
[----:B------:R-:W-:Y:S01]  /*2f4b0*/  BPT.TRAP 0x1 ;  /* 0x000000040000795c */ /* 0x000fe20000300000 */
.L_x_46:
[----:B------:R-:W-:-:S04]  /*2f4c0*/  ULEA UR10, UR7, UR37, 0x3 ;  /* 0x00000025070a7291 */ /* 0x000fc8000f8e183f */
[----:B------:R-:W-:-:S04]  /*2f4d0*/  UIADD3 UR10, UR10, 0xc4428, URZ ;  /* 0x000c44280a0a7890 */ /* 0x000fc8000fffe03f */
[----:B------:R-:W-:-:S09]  /*2f4e0*/  UPRMT UR10, URZ, 0x654, UR10 ;  /* 0x000006543f0a7896 */ /* 0x000fd2000800000a */
[----:B------:R-:W-:Y:S01]  /*2f4f0*/  SYNCS.ARRIVE.TRANS64.RED.A1T0 RZ, [UR10], RZ ;  /* 0x000000ffffff79a7 */ /* 0x000fe2000810040a */
[----:B------:R-:W-:Y:S05]  /*2f500*/  @P1 BRA `(.L_x_47) ;  /* 0x0000000000041947 */ /* 0x000fea0003800000 */
[----:B------:R-:W-:Y:S01]  /*2f510*/  BPT.TRAP 0x1 ;  /* 0x000000040000795c */ /* 0x000fe20000300000 */
.L_x_47:
[----:B------:R-:W-:Y:S01]  /*2f520*/  UIADD3 UR5, UR5, 0x1, URZ ;  /* 0x0000000105057890 */ /* 0x000fe2000fffe03f */
[C---:B-----5:R-:W-:Y:S01]  /*2f530*/  ISETP.GT.AND P2, PT, R225.reuse, 0x1, PT ;  /* 0x00000001e100780c */ /* 0x060fe20003f44270 */
[----:B------:R-:W-:Y:S01]  /*2f540*/  UIADD3 UR7, UR7, 0x1, URZ ;  /* 0x0000000107077890 */ /* 0x000fe2000fffe03f */
[----:B------:R-:W-:Y:S01]  /*2f550*/  IADD3 R0, R225, -0x1, RZ ;  /* 0xffffffffe1007810 */ /* 0x000fe20007ffe0ff */
[----:B------:R-:W-:Y:S01]  /*2f560*/  UISETP.NE.AND UP1, UPT, UR5, 0x5, UPT ;  /* 0x000000050500788c */ /* 0x000fe2000bf25270 */
[----:B------:R-:W-:Y:S01]  /*2f570*/  IADD3 R2, R2, 0x80, RZ ;  /* 0x0000008002027810 */ /* 0x000fe20007ffe0ff */
[----:B------:R-:W-:Y:S01]  /*2f580*/  UISETP.NE.AND UP0, UPT, UR7, 0x5, UPT ;  /* 0x000000050700788c */ /* 0x000fe2000bf05270 */
[----:B------:R-:W-:Y:S01]  /*2f590*/  MOV R20, R5 ;  /* 0x0000000500147202 */ /* 0x000fe20000000f00 */
[----:B------:R-:W-:Y:S01]  /*2f5a0*/  USEL UR10, URZ, 0x1, UP1 ;  /* 0x000000013f0a7887 */ /* 0x000fe20008800000 */
[----:B------:R-:W-:Y:S01]  /*2f5b0*/  IMAD.MOV.U32 R225, RZ, RZ, R0 ;  /* 0x000000ffffe17224 */ /* 0x000fe200078e0000 */
[----:B------:R-:W-:Y:S01]  /*2f5c0*/  USEL UR7, UR7, URZ, UP0 ;  /* 0x0000003f07077287 */ /* 0x000fe20008000000 */
[----:B------:R-:W-:Y:S01]  /*2f5d0*/  MOV R13, R4 ;  /* 0x00000004000d7202 */ /* 0x000fe20000000f00 */
[----:B------:R-:W-:-:S02]  /*2f5e0*/  USEL UR36, UR5, URZ, UP1 ;  /* 0x0000003f05247287 */ /* 0x000fc40008800000 */
[----:B------:R-:W-:Y:S01]  /*2f5f0*/  LOP3.LUT R16, R226, UR10, RZ, 0x3c, !PT ;  /* 0x0000000ae2107c12 */ /* 0x000fe2000f8e3cff */
[----:B------:R-:W-:Y:S09]  /*2f600*/  @P2 BRA `(.L_x_48) ;  /* 0xfffffef400ac2947 */ /* 0x000ff2000383ffff */
.L_x_37:
[----:B------:R-:W2:Y:S02]  /*2f610*/  LDL R0, [R1+0x2a4] ;  /* 0x0002a40001007983 */ /* 0x000ea40000100800 */
[----:B--2---:R-:W-:-:S13]  /*2f620*/  R2UR UR4, R0 ;  /* 0x00000000000472ca */ /* 0x004fda00000e0000 */
[----:B------:R-:W-:-:S04]  /*2f630*/  ULOP3.LUT UR4, UR4, 0x1, URZ, 0xfc, !UPT ;  /* 0x0000000104047892 */ /* 0x000fc8000f8efc3f */
[----:B------:R-:W-:-:S06]  /*2f640*/  UISETP.NE.AND UP0, UPT, UR4, 0x3, UPT ;  /* 0x000000030400788c */ /* 0x000fcc000bf05270 */
[----:B------:R-:W-:-:S13]  /*2f650*/  PLOP3.LUT P2, PT, PT, PT, UP0, 0x80, 0x0 ;  /* 0x000000000000781c */ /* 0x000fda0003f4f008 */
[----:B------:R-:W-:Y:S05]  /*2f660*/  @!P2 BRA `(.L_x_49) ;  /* 0x000000000004a947 */ /* 0x000fea0003800000 */
[----:B------:R-:W-:Y:S01]  /*2f670*/  BPT.TRAP 0x1 ;  /* 0x000000040000795c */ /* 0x000fe20000300000 */
.L_x_49:
[----:B------:R-:W-:Y:S01]  /*2f680*/  R2UR UR5, R0 ;  /* 0x00000000000572ca */ /* 0x000fe200000e0000 */
[----:B------:R-:W-:-:S04]  /*2f690*/  ULEA UR4, UR45, UR37, 0x3 ;  /* 0x000000252d047291 */ /* 0x000fc8000f8e183f */
[----:B------:R-:W-:-:S04]  /*2f6a0*/  UIADD3 UR4, UR4, 0xc4460, URZ ;  /* 0x000c446004047890 */ /* 0x000fc8000fffe03f */
[----:B------:R-:W-:-:S04]  /*2f6b0*/  UPRMT UR4, URZ, 0x654, UR4 ;  /* 0x000006543f047896 */ /* 0x000fc80008000004 */
[----:B------:R-:W-:-:S05]  /*2f6c0*/  UISETP.GT.U32.AND UP0, UPT, UR5, 0x1, UPT ;  /* 0x000000010500788c */ /* 0x000fca000bf04070 */
[----:B------:R-:W-:Y:S01]  /*2f6d0*/  SYNCS.ARRIVE.TRANS64.RED.A1T0 RZ, [UR4], RZ ;  /* 0x000000ffffff79a7 */ /* 0x000fe20008100404 */
[----:B------:R-:W-:-:S13]  /*2f6e0*/  PLOP3.LUT P2, PT, PT, PT, UP0, 0x80, 0x0 ;  /* 0x000000000000781c */ /* 0x000fda0003f4f008 */
[----:B------:R-:W-:Y:S05]  /*2f6f0*/  @P2 BRA `(.L_x_50) ;  /* 0x0000000000042947 */ /* 0x000fea0003800000 */
[----:B------:R-:W-:Y:S01]  /*2f700*/  BPT.TRAP 0x1 ;  /* 0x000000040000795c */ /* 0x000fe20000300000 */
.L_x_50:
[----:B------:R-:W-:Y:S05]  /*2f710*/  @!P0 BRA `(.L_x_51) ;  /* 0x0000000000048947 */ /* 0x000fea0003800000 */
[----:B------:R-:W-:Y:S01]  /*2f720*/  BPT.TRAP 0x1 ;  /* 0x000000040000795c */ /* 0x000fe20000300000 */
.L_x_51:
[----:B------:R-:W-:-:S04]  /*2f730*/  ULEA UR7, UR7, UR37, 0x3 ;  /* 0x0000002507077291 */ /* 0x000fc8000f8e183f */
[----:B------:R-:W-:-:S04]  /*2f740*/  UIADD3 UR7, UR7, 0xc4428, URZ ;  /* 0x000c442807077890 */ /* 0x000fc8000fffe03f */
[----:B------:R-:W-:-:S09]  /*2f750*/  UPRMT UR7, URZ, 0x654, UR7 ;  /* 0x000006543f077896 */ /* 0x000fd20008000007 */
[----:B------:R-:W-:Y:S01]  /*2f760*/  SYNCS.ARRIVE.TRANS64.RED.A1T0 RZ, [UR7], RZ ;  /* 0x000000ffffff79a7 */ /* 0x000fe20008100407 */
[----:B------:R-:W-:Y:S05]  /*2f770*/  @P1 BRA `(.L_x_52) ;  /* 0x0000000000041947 */ /* 0x000fea0003800000 */
[----:B------:R-:W-:Y:S01]  /*2f780*/  BPT.TRAP 0x1 ;  /* 0x000000040000795c */ /* 0x000fe20000300000 */
.L_x_52:
[----:B------:R-:W1:Y:S01]  /*2f790*/  SHFL.BFLY PT, R0, R228, 0x1, 0x1f ;  /* 0x0c201f00e4007f89 */ /* 0x000e6200000e0000 */
[----:B------:R-:W-:Y:S01]  /*2f7a0*/  BSSY B0, `(.L_x_53) ;  /* 0x0000025000007945 */ /* 0x000fe20003800000 */
[----:B------:R-:W-:Y:S01]  /*2f7b0*/  IMAD.MOV.U32 R12, RZ, RZ, 0x7f800000 ;  /* 0x7f800000ff0c7424 */ /* 0x000fe200078e00ff */
[----:B------:R-:W-:Y:S01]  /*2f7c0*/  MOV R11, 0x3f800000 ;  /* 0x3f800000000b7802 */ /* 0x000fe20000000f00 */
[----:B------:R-:W2:Y:S01]  /*2f7d0*/  SHFL.BFLY PT, R2, R227, 0x1, 0x1f ;  /* 0x0c201f00e3027f89 */ /* 0x000ea200000e0000 */
[----:B------:R-:W-:Y:S02]  /*2f7e0*/  IMAD.MOV.U32 R10, RZ, RZ, 0x7f800000 ;  /* 0x7f800000ff0a7424 */ /* 0x000fe400078e00ff */
[----:B-1----:R-:W-:Y:S01]  /*2f7f0*/  FADD R228, R0, R228 ;  /* 0x000000e400e47221 */ /* 0x002fe20000000000 */
[----:B--2---:R-:W-:-:S04]  /*2f800*/  FADD R227, R2, R227 ;  /* 0x000000e302e37221 */ /* 0x004fc80000000000 */
[----:B------:R-:W1:Y:S04]  /*2f810*/  SHFL.BFLY PT, R0, R228, 0x2, 0x1f ;  /* 0x0c401f00e4007f89 */ /* 0x000e6800000e0000 */
[----:B------:R-:W2:Y:S01]  /*2f820*/  SHFL.BFLY PT, R13, R227, 0x2, 0x1f ;  /* 0x0c401f00e30d7f89 */ /* 0x000ea200000e0000 */
[C---:B-1----:R-:W-:Y:S01]  /*2f830*/  FSETP.NE.AND P0, PT, R228.reuse, -R0, PT ;  /* 0x80000000e400720b */ /* 0x042fe20003f05000 */
[----:B------:R-:W-:Y:S01]  /*2f840*/  FADD R228, R228, R0 ;  /* 0x00000000e4e47221 */ /* 0x000fe20000000000 */
[----:B------:R-:W-:Y:S01]  /*2f850*/  MOV R0, 0x3f800000 ;  /* 0x3f80000000007802 */ /* 0x000fe20000000f00 */
[----:B--2---:R-:W-:-:S10]  /*2f860*/  FADD R6, R227, R13 ;  /* 0x0000000de3067221 */ /* 0x004fd40000000000 */
[----:B------:R-:W-:Y:S05]  /*2f870*/  @!P0 BRA `(.L_x_54) ;  /* 0x00000000005c8947 */ /* 0x000fea0003800000 */
[----:B------:R-:W-:Y:S01]  /*2f880*/  MOV R0, R228 ;  /* 0x000000e400007202 */ /* 0x000fe20000000f00 */
[----:B------:R-:W-:Y:S03]  /*2f890*/  BSSY B1, `(.L_x_55) ;  /* 0x000000d000017945 */ /* 0x000fe60003800000 */
[----:B------:R-:W-:-:S04]  /*2f8a0*/  IADD3 R2, R0, 0x1800000, RZ ;  /* 0x0180000000027810 */ /* 0x000fc80007ffe0ff */
[----:B------:R-:W-:-:S04]  /*2f8b0*/  LOP3.LUT R2, R2, 0x7f800000, RZ, 0xc0, !PT ;  /* 0x7f80000002027812 */ /* 0x000fc800078ec0ff */
[----:B------:R-:W-:-:S13]  /*2f8c0*/  ISETP.GT.U32.AND P0, PT, R2, 0x1ffffff, PT ;  /* 0x01ffffff0200780c */ /* 0x000fda0003f04070 */
[----:B------:R-:W-:Y:S05]  /*2f8d0*/  @P0 BRA `(.L_x_56) ;  /* 0x0000000000100947 */ /* 0x000fea0003800000 */
[----:B------:R-:W-:-:S07]  /*2f8e0*/  MOV R9, 0x2f900 ;  /* 0x0002f90000097802 */ /* 0x000fce0000000f00 */
[----:B------:R-:W-:Y:S05]  /*2f8f0*/  CALL.REL.NOINC `($__internal_0_$__cuda_sm20_rcp_rn_f32_slowpath) ;  /* 0x0000008800c47944 */ /* 0x000fea0003c00000 */
[----:B------:R-:W-:Y:S01]  /*2f900*/  IMAD.MOV.U32 R2, RZ, RZ, R7 ;  /* 0x000000ffff027224 */ /* 0x000fe200078e0007 */
[----:B------:R-:W-:Y:S06]  /*2f910*/  BRA `(.L_x_57) ;  /* 0x0000000000107947 */ /* 0x000fec0003800000 */
.L_x_56:
[----:B------:R-:W1:Y:S02]  /*2f920*/  MUFU.RCP R2, R0 ;  /* 0x0000000000027308 */ /* 0x000e640000001000 */
[----:B-1----:R-:W-:-:S04]  /*2f930*/  FFMA R3, R0, R2, -1 ;  /* 0xbf80000000037423 */ /* 0x002fc80000000002 */
[----:B------:R-:W-:-:S04]  /*2f940*/  FADD.FTZ R3, -R3, -RZ ;  /* 0x800000ff03037221 */ /* 0x000fc80000010100 */
[----:B------:R-:W-:-:S07]  /*2f950*/  FFMA R2, R2, R3, R2 ;  /* 0x0000000302027223 */ /* 0x000fce0000000002 */
.L_x_57:
[----:B------:R-:W-:Y:S05]  /*2f960*/  BSYNC B1 ;  /* 0x0000000000017941 */ /* 0x000fea0003800000 */
.L_x_55:
[----:B------:R-:W-:Y:S01]  /*2f970*/  FSETP.GEU.AND P0, PT, |R0|, 1.175494350822287508e-38, PT ;  /* 0x008000000000780b */ /* 0x000fe20003f0e200 */
[----:B------:R-:W-:-:S12]  /*2f980*/  ULDC UR4, c[0x0][0x600] ;  /* 0x0001800000047ab9 */ /* 0x000fd80000000800 */
[----:B------:R-:W-:-:S06]  /*2f990*/  @!P0 FMUL R0, R0, 16777216 ;  /* 0x4b80000000008820 */ /* 0x000fcc0000400000 */
[----:B------:R-:W1:Y:S02]  /*2f9a0*/  MUFU.LG2 R0, R0 ;  /* 0x0000000000007308 */ /* 0x000e640000000c00 */
[----:B-1----:R-:W-:-:S04]  /*2f9b0*/  @!P0 FADD R0, R0, -24 ;  /* 0xc1c0000000008421 */ /* 0x002fc80000000000 */
[----:B------:R-:W-:-:S04]  /*2f9c0*/  FMUL R0, R0, 0.69314718246459960938 ;  /* 0x3f31721800007820 */ /* 0x000fc80000400000 */
[----:B------:R-:W-:Y:S01]  /*2f9d0*/  FFMA R10, R5, UR4, R0 ;  /* 0x00000004050a7c23 */ /* 0x000fe20008000000 */
[----:B------:R-:W-:-:S07]  /*2f9e0*/  MOV R0, R2 ;  /* 0x0000000200007202 */ /* 0x000fce0000000f00 */
.L_x_54:
[----:B------:R-:W-:Y:S05]  /*2f9f0*/  BSYNC B0 ;  /* 0x0000000000007941 */ /* 0x000fea0003800000 */
.L_x_53:
[----:B------:R-:W2:Y:S01]  /*2fa00*/  LDL.LU R166, [R1] ;  /* 0x0000000001a67983 */ /* 0x000ea20000300800 */
[----:B------:R-:W-:-:S03]  /*2fa10*/  ULDC UR4, c[0x0][0x608] ;  /* 0x0001820000047ab9 */ /* 0x000fc60000000800 */
[----:B------:R-:W3:Y:S04]  /*2fa20*/  LDL.LU R162, [R1+0x4] ;  /* 0x0000040001a27983 */ /* 0x000ee80000300800 */
[----:B------:R-:W4:Y:S04]  /*2fa30*/  LDL.LU R159, [R1+0x10] ;  /* 0x00001000019f7983 */ /* 0x000f280000300800 */
[----:B------:R-:W5:Y:S04]  /*2fa40*/  LDL.LU R155, [R1+0x14] ;  /* 0x00001400019b7983 */ /* 0x000f680000300800 */
        /* <DEDUP_REMOVED lines=59> */
[----:B------:R-:W5:Y:S01]  /*2fe00*/  LDL.LU R2, [R1+0x1f4] ;  /* 0x0001f40001027983 */ /* 0x000f620000300800 */
[----:B------:R-:W-:Y:S01]  /*2fe10*/  FMUL R0, R0, UR4 ;  /* 0x0000000400007c20 */ /* 0x000fe20008400000 */
[----:B------:R-:W-:Y:S01]  /*2fe20*/  FSETP.NE.AND P0, PT, R227, -R13, PT ;  /* 0x8000000de300720b */ /* 0x000fe20003f05000 */
[----:B------:R-:W-:Y:S02]  /*2fe30*/  BSSY B0, `(.L_x_58) ;  /* 0x00000ed000007945 */ /* 0x000fe40003800000 */
[-C--:B--2---:R-:W-:Y:S01]  /*2fe40*/  FMUL R166, R166, R0.reuse ;  /* 0x00000000a6a67220 */ /* 0x084fe20000400000 */
[-C--:B---3--:R-:W-:Y:S01]  /*2fe50*/  FMUL R162, R162, R0.reuse ;  /* 0x00000000a2a27220 */ /* 0x088fe20000400000 */
[-C--:B----4-:R-:W-:Y:S01]  /*2fe60*/  FMUL R159, R159, R0.reuse ;  /* 0x000000009f9f7220 */ /* 0x090fe20000400000 */
[-C--:B-----5:R-:W-:Y:S01]  /*2fe70*/  FMUL R155, R155, R0.reuse ;  /* 0x000000009b9b7220 */ /* 0x0a0fe20000400000 */
        /* <DEDUP_REMOVED lines=39> */
[----:B------:R-:W-:-:S04]  /*300f0*/  FMUL R236, R164, R0 ;  /* 0x00000000a4ec7220 */ /* 0x000fc80000400000 */
[----:B------:R-:W-:Y:S01]  /*30100*/  STL [R1+0x4], R165 ;  /* 0x000004a501007387 */ /* 0x000fe20000100800 */
[-C--:B------:R-:W-:Y:S01]  /*30110*/  FMUL R161, R161, R0.reuse ;  /* 0x00000000a1a17220 */ /* 0x080fe20000400000 */
[----:B------:R-:W-:-:S04]  /*30120*/  FMUL R160, R160, R0 ;  /* 0x00000000a0a07220 */ /* 0x000fc80000400000 */
[----:B------:R-:W-:Y:S01]  /*30130*/  STL [R1+0x14], R161 ;  /* 0x000014a101007387 */ /* 0x000fe20000100800 */
[----:B------:R-:W-:-:S03]  /*30140*/  FMUL R157, R157, R0 ;  /* 0x000000009d9d7220 */ /* 0x000fc60000400000 */
[----:B------:R-:W-:Y:S01]  /*30150*/  STL [R1], R160 ;  /* 0x000000a001007387 */ /* 0x000fe20000100800 */
        /* <DEDUP_REMOVED lines=31> */
[----:B------:R1:W-:Y:S01]  /*30350*/  STL [R1+0xa0], R5 ;  /* 0x0000a00501007387 */ /* 0x0003e20000100800 */
[----:B------:R-:W-:-:S03]  /*30360*/  FMUL R2, R2, R0 ;  /* 0x0000000002027220 */ /* 0x000fc60000400000 */
[----:B------:R2:W-:Y:S04]  /*30370*/  STL [R1+0xc4], R3 ;  /* 0x0000c40301007387 */ /* 0x0005e80000100800 */
[----:B------:R3:W-:Y:S01]  /*30380*/  STL [R1+0xb0], R2 ;  /* 0x0000b00201007387 */ /* 0x0007e20000100800 */
[-C--:B-1----:R-:W-:Y:S01]  /*30390*/  FMUL R5, R24, R0.reuse ;  /* 0x0000000018057220 */ /* 0x082fe20000400000 */
[----:B--2---:R-:W-:-:S04]  /*303a0*/  FMUL R3, R25, R0 ;  /* 0x0000000019037220 */ /* 0x004fc80000400000 */
[----:B------:R1:W-:Y:S01]  /*303b0*/  STL [R1+0xd4], R5 ;  /* 0x0000d40501007387 */ /* 0x0003e20000100800 */
[----:B---3--:R-:W-:-:S03]  /*303c0*/  FMUL R2, R28, R0 ;  /* 0x000000001c027220 */ /* 0x008fc60000400000 */
        /* <DEDUP_REMOVED lines=119> */
[-C--:B---3--:R-:W-:Y:S01]  /*30b40*/  FMUL R2, R148, R0.reuse ;  /* 0x0000000094027220 */ /* 0x088fe20000400000 */
[----:B------:R-:W-:Y:S02]  /*30b50*/  FMUL R0, R149, R0 ;  /* 0x0000000095007220 */ /* 0x000fe40000400000 */
[----:B------:R1:W-:Y:S04]  /*30b60*/  STL [R1+0x250], R3 ;  /* 0x0002500301007387 */ /* 0x0003e80000100800 */
[----:B------:R1:W-:Y:S04]  /*30b70*/  STL [R1+0x260], R2 ;  /* 0x0002600201007387 */ /* 0x0003e80000100800 */
[----:B------:R1:W-:Y:S01]  /*30b80*/  STL [R1+0x258], R0 ;  /* 0x0002580001007387 */ /* 0x0003e20000100800 */
[----:B------:R-:W-:Y:S05]  /*30b90*/  @!P0 BRA `(.L_x_59) ;  /* 0x0000000000588947 */ /* 0x000fea0003800000 */
[----:B-1----:R-:W-:Y:S01]  /*30ba0*/  IADD3 R0, R6, 0x1800000, RZ ;  /* 0x0180000006007810 */ /* 0x002fe20007ffe0ff */
[----:B------:R-:W-:Y:S03]  /*30bb0*/  BSSY B1, `(.L_x_60) ;  /* 0x000000c000017945 */ /* 0x000fe60003800000 */
[----:B------:R-:W-:-:S04]  /*30bc0*/  LOP3.LUT R0, R0, 0x7f800000, RZ, 0xc0, !PT ;  /* 0x7f80000000007812 */ /* 0x000fc800078ec0ff */
[----:B------:R-:W-:-:S13]  /*30bd0*/  ISETP.GT.U32.AND P0, PT, R0, 0x1ffffff, PT ;  /* 0x01ffffff0000780c */ /* 0x000fda0003f04070 */
[----:B------:R-:W-:Y:S05]  /*30be0*/  @P0 BRA `(.L_x_61) ;  /* 0x0000000000100947 */ /* 0x000fea0003800000 */
[----:B------:R-:W-:Y:S01]  /*30bf0*/  IMAD.MOV.U32 R0, RZ, RZ, R6 ;  /* 0x000000ffff007224 */ /* 0x000fe200078e0006 */
[----:B------:R-:W-:-:S07]  /*30c00*/  MOV R9, 0x30c20 ;  /* 0x00030c2000097802 */ /* 0x000fce0000000f00 */
[----:B------:R-:W-:Y:S05]  /*30c10*/  CALL.REL.NOINC `($__internal_0_$__cuda_sm20_rcp_rn_f32_slowpath) ;  /* 0x0000007400fc7944 */ /* 0x000fea0003c00000 */
[----:B------:R-:W-:Y:S05]  /*30c20*/  BRA `(.L_x_62) ;  /* 0x0000000000107947 */ /* 0x000fea0003800000 */
.L_x_61:
[----:B------:R-:W1:Y:S02]  /*30c30*/  MUFU.RCP R7, R6 ;  /* 0x0000000600077308 */ /* 0x000e640000001000 */
[----:B-1----:R-:W-:-:S04]  /*30c40*/  FFMA R0, R6, R7, -1 ;  /* 0xbf80000006007423 */ /* 0x002fc80000000007 */
[----:B------:R-:W-:-:S04]  /*30c50*/  FADD.FTZ R0, -R0, -RZ ;  /* 0x800000ff00007221 */ /* 0x000fc80000010100 */
[----:B------:R-:W-:-:S07]  /*30c60*/  FFMA R7, R7, R0, R7 ;  /* 0x0000000007077223 */ /* 0x000fce0000000007 */
.L_x_62:
[----:B------:R-:W-:Y:S05]  /*30c70*/  BSYNC B1 ;  /* 0x0000000000017941 */ /* 0x000fea0003800000 */
.L_x_60:
[----:B------:R-:W-:Y:S01]  /*30c80*/  FSETP.GEU.AND P0, PT, |R6|, 1.175494350822287508e-38, PT ;  /* 0x008000000600780b */ /* 0x000fe20003f0e200 */
[----:B------:R-:W-:Y:S01]  /*30c90*/  ULDC UR4, c[0x0][0x600] ;  /* 0x0001800000047ab9 */ /* 0x000fe20000000800 */
[----:B------:R-:W-:-:S11]  /*30ca0*/  MOV R11, R7 ;  /* 0x00000007000b7202 */ /* 0x000fd60000000f00 */
[----:B------:R-:W-:-:S06]  /*30cb0*/  @!P0 FMUL R6, R6, 16777216 ;  /* 0x4b80000006068820 */ /* 0x000fcc0000400000 */
[----:B------:R-:W1:Y:S02]  /*30cc0*/  MUFU.LG2 R6, R6 ;  /* 0x0000000600067308 */ /* 0x000e640000000c00 */
[----:B-1----:R-:W-:-:S04]  /*30cd0*/  @!P0 FADD R6, R6, -24 ;  /* 0xc1c0000006068421 */ /* 0x002fc80000000000 */
[----:B------:R-:W-:-:S04]  /*30ce0*/  FMUL R6, R6, 0.69314718246459960938 ;  /* 0x3f31721806067820 */ /* 0x000fc80000400000 */
[----:B------:R-:W-:-:S07]  /*30cf0*/  FFMA R12, R4, UR4, R6 ;  /* 0x00000004040c7c23 */ /* 0x000fce0008000006 */
.L_x_59:
[----:B------:R-:W-:Y:S05]  /*30d00*/  BSYNC B0 ;  /* 0x0000000000007941 */ /* 0x000fea0003800000 */
.L_x_58:
[----:B-1----:R-:W2:Y:S01]  /*30d10*/  LDL R0, [R1+0x2a8] ;  /* 0x0002a80001007983 */ /* 0x002ea20000100800 */
        /* <DEDUP_REMOVED lines=9> */
[----:B------:R-:W3:Y:S04]  /*30db0*/  LDL.LU R112, [R1+0x48] ;  /* 0x0000480001707983 */ /* 0x000ee80000300800 */
[----:B------:R-:W5:Y:S04]  /*30dc0*/  LDL.LU R61, [R1+0x4c] ;  /* 0x00004c00013d7983 */ /* 0x000f680000300800 */
        /* <DEDUP_REMOVED lines=50> */
[----:B------:R-:W3:Y:S04]  /*310f0*/  LDL.LU R4, [R1+0x1e8] ;  /* 0x0001e80001047983 */ /* 0x000ee80000300800 */
[----:B------:R-:W4:Y:S04]  /*31100*/  LDL.LU R3, [R1+0x1ec] ;  /* 0x0001ec0001037983 */ /* 0x000f280000300800 */
[----:B------:R-:W5:Y:S01]  /*31110*/  LDL.LU R2, [R1+0x1f8] ;  /* 0x0001f80001027983 */ /* 0x000f620000300800 */
[----:B--2---:R-:W-:-:S03]  /*31120*/  R2UR UR5, R0 ;  /* 0x00000000000572ca */ /* 0x004fc600000e0000 */
[----:B------:R-:W2:Y:S01]  /*31130*/  LDL.LU R0, [R1+0x1fc] ;  /* 0x0001fc0001007983 */ /* 0x000ea20000300800 */
[----:B------:R-:W-:-:S04]  /*31140*/  FMUL R11, R11, UR4 ;  /* 0x000000040b0b7c20 */ /* 0x000fc80008400000 */
[-C--:B--2---:R-:W-:Y:S02]  /*31150*/  FMUL R136, R0, R11.reuse ;  /* 0x0000000b00887220 */ /* 0x084fe40000400000 */
[----:B------:R-:W2:Y:S01]  /*31160*/  LDL R0, [R1+0x29c] ;  /* 0x00029c0001007983 */ /* 0x000ea20000100800 */
[-C--:B----4-:R-:W-:Y:S01]  /*31170*/  FMUL R140, R3, R11.reuse ;  /* 0x0000000b038c7220 */ /* 0x090fe20000400000 */
[-C--:B-----5:R-:W-:Y:S01]  /*31180*/  FMUL R137, R2, R11.reuse ;  /* 0x0000000b02897220 */ /* 0x0a0fe20000400000 */
[-C--:B------:R-:W-:Y:S01]  /*31190*/  FMUL R3, R134, R11.reuse ;  /* 0x0000000b86037220 */ /* 0x080fe20000400000 */
[-C--:B------:R-:W-:Y:S01]  /*311a0*/  FMUL R2, R138, R11.reuse ;  /* 0x0000000b8a027220 */ /* 0x080fe20000400000 */
[-C--:B---3--:R-:W-:Y:S01]  /*311b0*/  FMUL R141, R4, R11.reuse ;  /* 0x0000000b048d7220 */ /* 0x088fe20000400000 */
[-C--:B------:R-:W-:Y:S02]  /*311c0*/  FMUL R4, R142, R11.reuse ;  /* 0x0000000b8e047220 */ /* 0x080fe40000400000 */
[----:B------:R1:W-:Y:S04]  /*311d0*/  STL [R1+0x24], R3 ;  /* 0x0000240301007387 */ /* 0x0003e80000100800 */
[----:B------:R3:W-:Y:S01]  /*311e0*/  STL [R1+0x2c], R2 ;  /* 0x00002c0201007387 */ /* 0x0007e20000100800 */
[----:B-1----:R-:W-:-:S03]  /*311f0*/  FMUL R3, R143, R11 ;  /* 0x0000000b8f037220 */ /* 0x002fc60000400000 */
[----:B------:R1:W-:Y:S01]  /*31200*/  STL [R1+0x34], R4 ;  /* 0x0000340401007387 */ /* 0x0003e20000100800 */
[----:B---3--:R-:W-:-:S03]  /*31210*/  FMUL R2, R146, R11 ;  /* 0x0000000b92027220 */ /* 0x008fc60000400000 */
[----:B------:R3:W-:Y:S04]  /*31220*/  STL [R1+0x28], R3 ;  /* 0x0000280301007387 */ /* 0x0007e80000100800 */
[----:B------:R4:W-:Y:S01]  /*31230*/  STL [R1+0x3c], R2 ;  /* 0x00003c0201007387 */ /* 0x0009e20000100800 */
[-C--:B-1----:R-:W-:Y:S01]  /*31240*/  FMUL R4, R147, R11.reuse ;  /* 0x0000000b93047220 */ /* 0x082fe20000400000 */
[----:B---3--:R-:W-:-:S04]  /*31250*/  FMUL R3, R150, R11 ;  /* 0x0000000b96037220 */ /* 0x008fc80000400000 */
[----:B------:R-:W-:Y:S01]  /*31260*/  STL [R1+0x30], R4 ;  /* 0x0000300401007387 */ /* 0x000fe20000100800 */
[----:B----4-:R-:W-:-:S03]  /*31270*/  FMUL R2, R151, R11 ;  /* 0x0000000b97027220 */ /* 0x010fc60000400000 */
[----:B------:R-:W-:Y:S01]  /*31280*/  STL [R1+0x40], R3 ;  /* 0x0000400301007387 */ /* 0x000fe20000100800 */
[----:B------:R-:W-:-:S03]  /*31290*/  UISETP.NE.AND UP0, UPT, UR47, 0x1, UPT ;  /* 0x000000012f00788c */ /* 0x000fc6000bf05270 */
[----:B------:R1:W-:Y:S01]  /*312a0*/  STL [R1+0x38], R2 ;  /* 0x0000380201007387 */ /* 0x0003e20000100800 */
[----:B------:R-:W-:Y:S01]  /*312b0*/  UISETP.NE.AND UP1, UPT, UR47, 0x2, UPT ;  /* 0x000000022f00788c */ /* 0x000fe2000bf25270 */
[----:B-1----:R-:W1:Y:S06]  /*312c0*/  S2R R2, SR_TID.X ;  /* 0x0000000000027919 */ /* 0x002e6c0000002100 */
[----:B------:R-:W-:Y:S02]  /*312d0*/  @!UP0 ULOP3.LUT UP2, URZ, UR45, 0x2, URZ, 0xc0, !UPT ;  /* 0x000000022d3f8892 */ /* 0x000fe4000f84c03f */
[----:B------:R-:W-:-:S02]  /*312e0*/  @!UP0 ULOP3.LUT UR45, UR45, 0x1, URZ, 0xc0, !UPT ;  /* 0x000000012d2d8892 */ /* 0x000fc4000f8ec03f */
[----:B------:R-:W-:-:S04]  /*312f0*/  @!UP0 USEL UR4, URZ, 0x1, UP2 ;  /* 0x000000013f048887 */ /* 0x000fc80009000000 */
[----:B------:R-:W-:Y:S01]  /*31300*/  @!UP0 ULOP3.LUT UR46, UR46, UR4, URZ, 0x3c, !UPT ;  /* 0x000000042e2e8292 */ /* 0x000fe2000f8e3c3f */
        /* <DEDUP_REMOVED lines=116> */
[----:B-1----:R-:W-:-:S02]  /*31a50*/  LOP3.LUT P0, RZ, R2, 0x3, RZ, 0xc0, !PT ;  /* 0x0000000302ff7812 */ /* 0x002fc4000780c0ff */
[----:B--2---:R-:W-:-:S04]  /*31a60*/  SHF.L.U32 R0, R0, 0x1f, RZ ;  /* 0x0000001f00007819 */ /* 0x004fc800000006ff */
[----:B------:R-:W1:Y:S01]  /*31a70*/  SYNCS.PHASECHK.TRANS64.TRYWAIT P1, [UR5+0x8], R0 ;  /* 0x00000800ff0075a7 */ /* 0x000e620008020145 */
[----:B------:R-:W-:-:S04]  /*31a80*/  @!UP1 UIADD3 UR5, UR45, 0x1, URZ ;  /* 0x000000012d059890 */ /* 0x000fc8000fffe03f */
[----:B------:R-:W-:-:S04]  /*31a90*/  @!UP1 UISETP.GT.U32.AND UP2, UPT, UR5, 0x1, UPT ;  /* 0x000000010500988c */ /* 0x000fc8000bf44070 */
[----:B------:R-:W-:Y:S02]  /*31aa0*/  @!UP1 USEL UR4, URZ, 0x1, !UP2 ;  /* 0x000000013f049887 */ /* 0x000fe4000d000000 */
[----:B------:R-:W-:Y:S02]  /*31ab0*/  @!UP1 ULOP3.LUT UR45, UR45, 0x1, URZ, 0xc, !UPT ;  /* 0x000000012d2d9892 */ /* 0x000fe4000f8e0c3f */
[----:B------:R-:W-:Y:S01]  /*31ac0*/  @!UP1 ULOP3.LUT UR46, UR46, UR4, URZ, 0x3c, !UPT ;  /* 0x000000042e2e9292 */ /* 0x000fe2000f8e3c3f */
[----:B-1----:R-:W-:Y:S11]  /*31ad0*/  @!P1 BRA `(.L_x_63) ;  /* 0x00000064004c9947 */ /* 0x002ff60003800000 */
.L_x_155:
[----:B------:R-:W2:Y:S01]  /*31ae0*/  S2R R56, SR_TID.X ;  /* 0x0000000000387919 */ /* 0x000ea20000002100 */
[----:B------:R-:W-:Y:S01]  /*31af0*/  USHF.L.U32 UR42, UR42, 0x6, URZ ;  /* 0x000000062a2a7899 */ /* 0x000fe2000800063f */
[----:B------:R-:W-:Y:S04]  /*31b00*/  BSSY B0, `(.L_x_64) ;  /* 0x0000019000007945 */ /* 0x000fe80003800000 */
[----:B------:R-:W-:Y:S07]  /*31b10*/  @P0 BRA `(.L_x_65) ;  /* 0x00000000005c0947 */ /* 0x000fee0003800000 */
[----:B-12---:R-:W-:Y:S01]  /*31b20*/  LOP3.LUT R0, R56, 0x60, RZ, 0xc0, !PT ;  /* 0x0000006038007812 */ /* 0x006fe200078ec0ff */
[----:B------:R-:W-:Y:S01]  /*31b30*/  ULDC.64 UR4, c[0x0][0x688] ;  /* 0x0001a20000047ab9 */ /* 0x000fe20000000a00 */
[----:B------:R-:W-:Y:S01]  /*31b40*/  SHF.R.U32.HI R2, RZ, 0x2, R56 ;  /* 0x00000002ff027819 */ /* 0x000fe20000011638 */
[----:B------:R-:W-:Y:S01]  /*31b50*/  UIMAD UR4, UR43, UR4, UR42 ;  /* 0x000000042b0472a4 */ /* 0x000fe2000f8e022a */
[----:B------:R-:W-:Y:S01]  /*31b60*/  SHF.R.U32.HI R0, RZ, 0x5, R0 ;  /* 0x00000005ff007819 */ /* 0x000fe20000011600 */
[----:B------:R-:W-:Y:S01]  /*31b70*/  ULDC UR6, c[0x0][0x288] ;  /* 0x0000a20000067ab9 */ /* 0x000fe20000000800 */
[----:B------:R-:W-:Y:S01]  /*31b80*/  LOP3.LUT R2, R2, 0x7, RZ, 0xc0, !PT ;  /* 0x0000000702027812 */ /* 0x000fe200078ec0ff */
[----:B------:R-:W-:Y:S01]  /*31b90*/  UIMAD UR4, UR44, UR5, UR4 ;  /* 0x000000052c0472a4 */ /* 0x000fe2000f8e0204 */
[----:B------:R-:W-:Y:S01]  /*31ba0*/  SHF.L.U32 R0, R0, 0x4, RZ ;  /* 0x0000000400007819 */ /* 0x000fe200000006ff */
[----:B------:R-:W-:-:S03]  /*31bb0*/  ULDC.64 UR8, c[0x0][0x208] ;  /* 0x0000820000087ab9 */ /* 0x000fc60000000a00 */
[----:B------:R-:W-:Y:S02]  /*31bc0*/  LOP3.LUT R0, R0, 0xfffffff0, R2, 0xe2, !PT ;  /* 0xfffffff000007812 */ /* 0x000fe400078ee202 */
[----:B------:R-:W-:-:S03]  /*31bd0*/  MOV R3, UR4 ;  /* 0x0000000400037c02 */ /* 0x000fc60008000f00 */
[C---:B------:R-:W-:Y:S01]  /*31be0*/  VIADD R2, R0.reuse, UR42 ;  /* 0x0000002a00027c36 */ /* 0x040fe20008000000 */
[----:B------:R-:W-:Y:S01]  /*31bf0*/  IADD3 R0, P2, R0, UR4, RZ ;  /* 0x0000000400007c10 */ /* 0x000fe2000ff5e0ff */
[----:B------:R-:W-:-:S03]  /*31c00*/  ULDC.64 UR4, c[0x0][0x680] ;  /* 0x0001a00000047ab9 */ /* 0x000fc60000000a00 */
[C---:B------:R-:W-:Y:S02]  /*31c10*/  ISETP.GE.U32.AND P0, PT, R2.reuse, UR6, PT ;  /* 0x0000000602007c0c */ /* 0x040fe4000bf06070 */
[----:B------:R-:W-:Y:S02]  /*31c20*/  IADD3 R2, R2, 0x8, RZ ;  /* 0x0000000802027810 */ /* 0x000fe40007ffe0ff */
[----:B------:R-:W-:Y:S02]  /*31c30*/  LEA.HI.X.SX32 R3, R3, RZ, 0x1, P2 ;  /* 0x000000ff03037211 */ /* 0x000fe400010f0eff */
[----:B------:R-:W-:Y:S02]  /*31c40*/  ISETP.GE.U32.AND P1, PT, R2, UR6, PT ;  /* 0x0000000602007c0c */ /* 0x000fe4000bf26070 */
[----:B------:R-:W-:-:S04]  /*31c50*/  LEA R2, P2, R0, UR4, 0x2 ;  /* 0x0000000400027c11 */ /* 0x000fc8000f8410ff */
[----:B------:R-:W-:-:S05]  /*31c60*/  LEA.HI.X R3, R0, UR5, R3, 0x2, P2 ;  /* 0x0000000500037c11 */ /* 0x000fca00090f1403 */
[----:B------:R3:W-:Y:S04]  /*31c70*/  @!P0 STG.E desc[UR8][R2.64], R10 ;  /* 0x0000000a02008986 */ /* 0x0007e8000c101908 */
[----:B------:R3:W-:Y:S02]  /*31c80*/  @!P1 STG.E desc[UR8][R2.64+0x20], R12 ;  /* 0x0000200c02009986 */ /* 0x0007e4000c101908 */
.L_x_65:
[----:B------:R-:W-:Y:S05]  /*31c90*/  BSYNC B0 ;  /* 0x0000000000007941 */ /* 0x000fea0003800000 */
.L_x_64:
[----:B------:R-:W-:Y:S02]  /*31ca0*/  ULDC.64 UR4, c[0x0][0x730] ;  /* 0x0001cc0000047ab9 */ /* 0x000fe40000000a00 */
[----:B------:R-:W-:-:S04]  /*31cb0*/  ISETP.NE.U32.AND P0, PT, RZ, UR4, PT ;  /* 0x00000004ff007c0c */ /* 0x000fc8000bf05070 */
[----:B------:R-:W-:-:S13]  /*31cc0*/  ISETP.NE.AND.EX P0, PT, RZ, UR5, PT, P0 ;  /* 0x00000005ff007c0c */ /* 0x000fda000bf05300 */
[----:B------:R-:W-:Y:S05]  /*31cd0*/  @P0 BRA `(.L_x_66) ;  /* 0x0000000000300947 */ /* 0x000fea0003800000 */
[----:B------:R-:W-:Y:S02]  /*31ce0*/  ULDC.64 UR4, c[0x0][0x728] ;  /* 0x0001ca0000047ab9 */ /* 0x000fe40000000a00 */
[----:B------:R-:W-:-:S04]  /*31cf0*/  ISETP.NE.U32.AND P0, PT, RZ, UR4, PT ;  /* 0x00000004ff007c0c */ /* 0x000fc8000bf05070 */
[----:B------:R-:W-:-:S13]  /*31d00*/  ISETP.NE.AND.EX P0, PT, RZ, UR5, PT, P0 ;  /* 0x00000005ff007c0c */ /* 0x000fda000bf05300 */
[----:B------:R-:W-:Y:S05]  /*31d10*/  @!P0 BRA `(.L_x_67) ;  /* 0x0000000000148947 */ /* 0x000fea0003800000 */
[----:B-1-3--:R-:W1:Y:S01]  /*31d20*/  LDC.64 R2, c[0x0][0x728] ;  /* 0x0001ca00ff027b82 */ /* 0x00ae620000000a00 */
[----:B------:R-:W-:Y:S02]  /*31d30*/  ULDC.64 UR4, c[0x0][0x208] ;  /* 0x0000820000047ab9 */ /* 0x000fe40000000a00 */
[----:B-1----:R-:W3:Y:S04]  /*31d40*/  LDG.E R0, desc[UR4][R2.64] ;  /* 0x0000000402007981 */ /* 0x002ee8000c1e1900 */
[----:B---3--:R1:W-:Y:S01]  /*31d50*/  STL [R1+0x2a0], R0 ;  /* 0x0002a00001007387 */ /* 0x0083e20000100800 */
[----:B------:R-:W-:Y:S05]  /*31d60*/  BRA `(.L_x_66) ;  /* 0x00000000000c7947 */ /* 0x000fea0003800000 */
.L_x_67:
[----:B------:R-:W-:Y:S02]  /*31d70*/  ULDC UR4, c[0x0][0x720] ;  /* 0x0001c80000047ab9 */ /* 0x000fe40000000800 */
[----:B-1----:R-:W-:-:S05]  /*31d80*/  IMAD.U32 R0, RZ, RZ, UR4 ;  /* 0x00000004ff007e24 */ /* 0x002fca000f8e00ff */
[----:B------:R4:W-:Y:S02]  /*31d90*/  STL [R1+0x2a0], R0 ;  /* 0x0002a00001007387 */ /* 0x0009e40000100800 */
.L_x_66:
[----:B-1--4-:R-:W-:-:S04]  /*31da0*/  MOV R0, RZ ;  /* 0x000000ff00007202 */ /* 0x012fc80000000f00 */
[----:B------:R-:W-:-:S13]  /*31db0*/  LOP3.LUT P0, RZ, R0, 0x1bf, RZ, 0xc0, !PT ;  /* 0x000001bf00ff7812 */ /* 0x000fda000780c0ff */
[----:B------:R-:W-:Y:S05]  /*31dc0*/  @!P0 BRA `(.L_x_68) ;  /* 0x0000000000408947 */ /* 0x000fea0003800000 */
[----:B---3--:R-:W-:Y:S01]  /*31dd0*/  MOV R2, 0x0 ;  /* 0x0000000000027802 */ /* 0x008fe20000000f00 */
[----:B------:R-:W-:Y:S01]  /*31de0*/  ULDC.64 UR4, c[0x4][0x70] ;  /* 0x01001c0000047ab9 */ /* 0x000fe20000000a00 */
[----:B------:R-:W-:Y:S01]  /*31df0*/  ULDC.64 UR6, c[0x4][0x78] ;  /* 0x01001e0000067ab9 */ /* 0x000fe20000000a00 */
[----:B------:R-:W-:Y:S01]  /*31e00*/  ULDC.64 UR8, c[0x4][0x8] ;  /* 0x0100020000087ab9 */ /* 0x000fe20000000a00 */
[----:B------:R-:W-:Y:S01]  /*31e10*/  MOV R4, UR4 ;  /* 0x0000000400047c02 */ /* 0x000fe20008000f00 */
[----:B------:R-:W-:Y:S01]  /*31e20*/  IMAD.U32 R6, RZ, RZ, UR6 ;  /* 0x00000006ff067e24 */ /* 0x000fe2000f8e00ff */
[----:B------:R-:W1:Y:S01]  /*31e30*/  LDC.64 R2, c[0x4][R2] ;  /* 0x0100000002027b82 */ /* 0x000e620000000a00 */
[----:B------:R-:W-:Y:S01]  /*31e40*/  MOV R5, UR5 ;  /* 0x0000000500057c02 */ /* 0x000fe20008000f00 */
[----:B------:R-:W-:Y:S01]  /*31e50*/  IMAD.U32 R11, RZ, RZ, UR9 ;  /* 0x00000009ff0b7e24 */ /* 0x000fe2000f8e00ff */
[----:B------:R-:W-:Y:S01]  /*31e60*/  MOV R7, UR7 ;  /* 0x0000000700077c02 */ /* 0x000fe20008000f00 */
[----:B------:R-:W-:Y:S01]  /*31e70*/  IMAD.MOV.U32 R13, RZ, RZ, RZ ;  /* 0x000000ffff0d7224 */ /* 0x000fe200078e00ff */
[----:B------:R-:W-:-:S02]  /*31e80*/  MOV R10, UR8 ;  /* 0x00000008000a7c02 */ /* 0x000fc40008000f00 */
[----:B------:R-:W-:Y:S02]  /*31e90*/  MOV R8, 0x70 ;  /* 0x0000007000087802 */ /* 0x000fe40000000f00 */
[----:B------:R-:W-:-:S07]  /*31ea0*/  MOV R12, 0x1 ;  /* 0x00000001000c7802 */ /* 0x000fce0000000f00 */
[----:B------:R-:W-:-:S07]  /*31eb0*/  LEPC R20, `(.L_x_68) ;  /* 0x000000001014794e */ /* 0x000fce0000000000 */
[----:B-12---:R-:W-:Y:S05]  /*31ec0*/  CALL.ABS.NOINC R2 ;  /* 0x0000000002007343 */ /* 0x006fea0003c00000 */
.L_x_68:
[----:B---3--:R-:W-:Y:S02]  /*31ed0*/  MOV R2, UR37 ;  /* 0x0000002500027c02 */ /* 0x008fe40008000f00 */
[----:B------:R-:W-:-:S05]  /*31ee0*/  MOV R0, UR47 ;  /* 0x0000002f00007c02 */ /* 0x000fca0008000f00 */
[----:B------:R-:W-:-:S04]  /*31ef0*/  IMAD R2, R0, 0x2200, R2 ;  /* 0x0000220000027824 */ /* 0x000fc800078e0202 */
[----:B------:R-:W-:-:S05]  /*31f00*/  VIADD R55, R2, 0xbde00 ;  /* 0x000bde0002377836 */ /* 0x000fca0000000000 */
[----:B------:R-:W-:-:S13]  /*31f10*/  LOP3.LUT P0, RZ, R55, 0x1b0, RZ, 0xc0, !PT ;  /* 0x000001b037ff7812 */ /* 0x000fda000780c0ff */
[----:B------:R-:W-:Y:S05]  /*31f20*/  @!P0 BRA `(.L_x_69) ;  /* 0x0000000000408947 */ /* 0x000fea0003800000 */
[----:B------:R-:W-:Y:S01]  /*31f30*/  MOV R14, 0x0 ;  /* 0x00000000000e7802 */ /* 0x000fe20000000f00 */
        /* <DEDUP_REMOVED lines=15> */
.L_x_69:
[----:B------:R-:W3:Y:S01]  /*32030*/  LDL R20, [R1+0x2a0] ;  /* 0x0002a00001147983 */ /* 0x000ee20000100800 */
[----:B------:R-:W-:Y:S01]  /*32040*/  ULDC.64 UR4, c[0x0][0x730] ;  /* 0x0001cc0000047ab9 */ /* 0x000fe20000000a00 */
[----:B--2---:R-:W-:Y:S02]  /*32050*/  SHF.L.U32 R0, R56, 0x4, RZ ;  /* 0x0000000438007819 */ /* 0x004fe400000006ff */
[----:B------:R-:W-:Y:S01]  /*32060*/  ISETP.NE.U32.AND P0, PT, RZ, UR4, PT ;  /* 0x00000004ff007c0c */ /* 0x000fe2000bf05070 */
[----:B------:R-:W-:Y:S01]  /*32070*/  ULDC UR4, c[0x0][0x720] ;  /* 0x0001c80000047ab9 */ /* 0x000fe20000000800 */
[----:B------:R-:W-:Y:S02]  /*32080*/  LOP3.LUT R0, R0, 0x600, RZ, 0xc0, !PT ;  /* 0x0000060000007812 */ /* 0x000fe400078ec0ff */
[----:B------:R-:W-:Y:S02]  /*32090*/  ISETP.NE.AND.EX P0, PT, RZ, UR5, PT, P0 ;  /* 0x00000005ff007c0c */ /* 0x000fe4000bf05300 */
[----:B------:R-:W-:-:S02]  /*320a0*/  SHF.L.U32 R3, R56, 0x5, RZ ;  /* 0x0000000538037819 */ /* 0x000fc400000006ff */
[----:B------:R-:W-:Y:S02]  /*320b0*/  SHF.R.U32.HI R8, RZ, 0x1, R56 ;  /* 0x00000001ff087819 */ /* 0x000fe40000011638 */
[----:B------:R-:W-:-:S04]  /*320c0*/  LOP3.LUT R0, R0, 0x20, R3, 0xf8, !PT ;  /* 0x0000002000007812 */ /* 0x000fc800078ef803 */
[----:B------:R-:W-:Y:S02]  /*320d0*/  LOP3.LUT R0, R0, 0x100, R3, 0xf8, !PT ;  /* 0x0000010000007812 */ /* 0x000fe400078ef803 */
[----:B------:R-:W-:-:S04]  /*320e0*/  LOP3.LUT R3, R3, 0xc0, RZ, 0xc0, !PT ;  /* 0x000000c003037812 */ /* 0x000fc800078ec0ff */
[----:B------:R-:W-:Y:S02]  /*320f0*/  LOP3.LUT R3, R3, 0x8, R8, 0xf8, !PT ;  /* 0x0000000803037812 */ /* 0x000fe400078ef808 */
[----:B------:R-:W-:-:S04]  /*32100*/  SHF.L.U32 R8, R56, 0x2, RZ ;  /* 0x0000000238087819 */ /* 0x000fc800000006ff */
[----:B------:R-:W-:-:S04]  /*32110*/  LOP3.LUT R3, R3, 0x18, R8, 0x78, !PT ;  /* 0x0000001803037812 */ /* 0x000fc800078e7808 */
[----:B------:R-:W-:Y:S02]  /*32120*/  LOP3.LUT R3, R0, R3, RZ, 0xfc, !PT ;  /* 0x0000000300037212 */ /* 0x000fe400078efcff */
[----:B---3--:R-:W-:Y:S02]  /*32130*/  FSEL R54, R20, UR4, !P0 ;  /* 0x0000000414367c08 */ /* 0x008fe4000c000000 */
[----:B------:R-:W1:Y:S03]  /*32140*/  S2R R20, SR_TID.X ;  /* 0x0000000000147919 */ /* 0x000e660000002100 */
        /* <DEDUP_REMOVED lines=12> */
[----:B-1----:R-:W-:-:S05]  /*32210*/  LOP3.LUT R20, R20, 0x7f, RZ, 0xc0, !PT ;  /* 0x0000007f14147812 */ /* 0x002fca00078ec0ff */
[----:B------:R-:W-:-:S05]  /*32220*/  VIADD R20, R20, 0x1f ;  /* 0x0000001f14147836 */ /* 0x000fca0000000000 */
[----:B------:R-:W-:-:S13]  /*32230*/  ISETP.GT.U32.AND P1, PT, R20, 0x3e, PT ;  /* 0x0000003e1400780c */ /* 0x000fda0003f24070 */
[----:B------:R-:W-:Y:S05]  /*32240*/  @P1 BRA `(.L_x_70) ;  /* 0x0000000000041947 */ /* 0x000fea0003800000 */
[----:B------:R-:W-:-:S04]  /*32250*/  DEPBAR.LE SB0, 0x1 ;  /* 0x000080400000791a */ /* 0x000fc80000000000 */
.L_x_70:
[----:B------:R1:W-:Y:S01]  /*32260*/  STL [R1+0x2b8], R16 ;  /* 0x0002b81001007387 */ /* 0x0003e20000100800 */
[----:B------:R-:W-:Y:S05]  /*32270*/  WARPSYNC.ALL ;  /* 0x0000000000007948 */ /* 0x000fea0003800000 */
[----:B------:R-:W2:Y:S01]  /*32280*/  LDL.LU R21, [R1+0x4] ;  /* 0x0000040001157983 */ /* 0x000ea20000300800 */
[C---:B------:R-:W-:Y:S01]  /*32290*/  LEA R0, R3.reuse, R2, 0x1 ;  /* 0x0000000203007211 */ /* 0x040fe200078e08ff */
[----:B------:R-:W-:Y:S01]  /*322a0*/  IMAD R3, R3, 0x2, R55 ;  /* 0x0000000203037824 */ /* 0x000fe200078e0237 */
[----:B------:R-:W-:Y:S01]  /*322b0*/  LOP3.LUT P0, RZ, R56, 0x4, RZ, 0xc0, !PT ;  /* 0x0000000438ff7812 */ /* 0x000fe2000780c0ff */
[----:B------:R-:W3:Y:S01]  /*322c0*/  LDL.LU R13, [R1] ;  /* 0x00000000010d7983 */ /* 0x000ee20000300800 */
[-C--:B------:R-:W-:Y:S01]  /*322d0*/  FMUL R163, R163, R54.reuse ;  /* 0x00000036a3a37220 */ /* 0x080fe20000400000 */
[-C--:B------:R-:W-:Y:S01]  /*322e0*/  FMUL R32, R32, R54.reuse ;  /* 0x0000003620207220 */ /* 0x080fe20000400000 */
[-C--:B------:R-:W-:Y:S01]  /*322f0*/  FMUL R154, R154, R54.reuse ;  /* 0x000000369a9a7220 */ /* 0x080fe20000400000 */
[----:B------:R-:W4:Y:S04]  /*32300*/  LDL.LU R12, [R1+0x14] ;  /* 0x00001400010c7983 */ /* 0x000f280000300800 */
[----:B------:R-:W2:Y:S01]  /*32310*/  LDL.LU R10, [R1+0x10] ;  /* 0x00001000010a7983 */ /* 0x000ea20000300800 */
[----:B------:R-:W-:Y:S01]  /*32320*/  BAR.SYNC.DEFER_BLOCKING 0x1, 0x80 ;  /* 0x0042000000007b1d */ /* 0x000fe20000010000 */
[----:B------:R-:W-:Y:S01]  /*32330*/  MOV R55, 0x20 ;  /* 0x0000002000377802 */ /* 0x000fe20000000f00 */
[----:B------:R-:W-:-:S03]  /*32340*/  FMUL R28, R28, R54 ;  /* 0x000000361c1c7220 */ /* 0x000fc60000400000 */
[----:B------:R-:W-:Y:S01]  /*32350*/  SEL R55, R55, 0xffffffe0, !P0 ;  /* 0xffffffe037377807 */ /* 0x000fe20004000000 */
[----:B------:R-:W2:Y:S04]  /*32360*/  LDL.LU R9, [R1+0x44] ;  /* 0x0000440001097983 */ /* 0x000ea80000300800 */
[----:B------:R-:W2:Y:S04]  /*32370*/  LDL.LU R8, [R1+0x20] ;  /* 0x0000200001087983 */ /* 0x000ea80000300800 */
[----:B------:R-:W2:Y:S04]  /*32380*/  LDL.LU R20, [R1+0x54] ;  /* 0x0000540001147983 */ /* 0x000ea80000300800 */
[----:B------:R-:W2:Y:S04]  /*32390*/  LDL.LU R14, [R1+0x50] ;  /* 0x00005000010e7983 */ /* 0x000ea80000300800 */
[----:B------:R1:W-:Y:S04]  /*323a0*/  STSM.16.M88.4 [R0+0xbde00], R4 ;  /* 0x0bde000400007844 */ /* 0x0003e80000000200 */
[----:B-1----:R-:W2:Y:S04]  /*323b0*/  LDL.LU R16, [R1+0x64] ;  /* 0x0000640001107983 */ /* 0x002ea80000300800 */
[----:B------:R-:W2:Y:S04]  /*323c0*/  LDL.LU R15, [R1+0x60] ;  /* 0x00006000010f7983 */ /* 0x000ea80000300800 */
[----:B------:R-:W2:Y:S01]  /*323d0*/  LDL.LU R11, [R1+0x74] ;  /* 0x00007400010b7983 */ /* 0x000ea20000300800 */
[-C--:B------:R-:W-:Y:S01]  /*323e0*/  FMUL R4, R167, R54.reuse ;  /* 0x00000036a7047220 */ /* 0x080fe20000400000 */
[-C--:B------:R-:W-:Y:S01]  /*323f0*/  FMUL R5, R24, R54.reuse ;  /* 0x0000003618057220 */ /* 0x080fe20000400000 */
[-C--:B------:R-:W-:Y:S01]  /*32400*/  FMUL R6, R158, R54.reuse ;  /* 0x000000369e067220 */ /* 0x080fe20000400000 */
[----:B------:R-:W-:Y:S01]  /*32410*/  FMUL R7, R23, R54 ;  /* 0x0000003617077220 */ /* 0x000fe20000400000 */
[----:B------:R-:W-:-:S02]  /*32420*/  IADD3 R0, R3, R55, RZ ;  /* 0x0000003703007210 */ /* 0x000fc40007ffe0ff */
[----:B------:R-:W-:Y:S02]  /*32430*/  F2FP.F16.F32.PACK_AB R4, R163, R4 ;  /* 0x00000004a304723e */ /* 0x000fe400000000ff */
[----:B------:R-:W-:Y:S02]  /*32440*/  F2FP.F16.F32.PACK_AB R5, R32, R5 ;  /* 0x000000052005723e */ /* 0x000fe400000000ff */
[----:B------:R-:W-:Y:S02]  /*32450*/  F2FP.F16.F32.PACK_AB R6, R154, R6 ;  /* 0x000000069a06723e */ /* 0x000fe400000000ff */
[----:B------:R-:W-:-:S05]  /*32460*/  F2FP.F16.F32.PACK_AB R7, R28, R7 ;  /* 0x000000071c07723e */ /* 0x000fca00000000ff */
[----:B------:R1:W-:Y:S01]  /*32470*/  STSM.16.M88.4 [R0], R4 ;  /* 0x0000000400007844 */ /* 0x0003e20000000200 */
        /* <DEDUP_REMOVED lines=15> */
[----:B-1----:R-:W2:Y:S01]  /*32570*/  LDL.LU R6, [R1+0x70] ;  /* 0x0000700001067983 */ /* 0x002ea20000300800 */
        /* <DEDUP_REMOVED lines=107> */
[----:B------:R-:W-:Y:S01]  /*32c30*/  @!PT LDS RZ, [RZ] ;  /* 0x00000000fffff984 */ /* 0x000fe20000000800 */
[----:B------:R-:W-:Y:S01]  /*32c40*/  @!PT LDS RZ, [RZ] ;  /* 0x00000000fffff984 */ /* 0x000fe20000000800 */
[----:B------:R-:W-:Y:S01]  /*32c50*/  @!PT LDS RZ, [RZ] ;  /* 0x00000000fffff984 */ /* 0x000fe20000000800 */
[----:B------:R-:W-:Y:S01]  /*32c60*/  @!PT LDS RZ, [RZ] ;  /* 0x00000000fffff984 */ /* 0x000fe20000000800 */
[----:B------:R1:W-:Y:S06]  /*32c70*/  MEMBAR.ALL.CTA ;  /* 0x0000000000007992 */ /* 0x0003ec0000008000 */
[----:B-1----:R-:W1:Y:S01]  /*32c80*/  FENCE.VIEW.ASYNC.S ;  /* 0x00000000000073c6 */ /* 0x002e620000000000 */
[----:B---3--:R-:W-:-:S03]  /*32c90*/  FMUL R174, R13, R54 ;  /* 0x000000360dae7220 */ /* 0x008fc60000400000 */
[----:B------:R-:W3:Y:S01]  /*32ca0*/  LDL.LU R13, [R1+0x84] ;  /* 0x00008400010d7983 */ /* 0x000ee20000300800 */
[----:B----4-:R-:W-:-:S03]  /*32cb0*/  FMUL R175, R12, R54 ;  /* 0x000000360caf7220 */ /* 0x010fc60000400000 */
[----:B------:R-:W4:Y:S01]  /*32cc0*/  LDL.LU R12, [R1+0x80] ;  /* 0x00008000010c7983 */ /* 0x000f220000300800 */
[----:B--2---:R-:W-:-:S03]  /*32cd0*/  FMUL R170, R10, R54 ;  /* 0x000000360aaa7220 */ /* 0x004fc60000400000 */
[----:B------:R-:W2:Y:S01]  /*32ce0*/  LDL.LU R10, [R1+0x94] ;  /* 0x00009400010a7983 */ /* 0x000ea20000300800 */
[----:B------:R-:W-:-:S03]  /*32cf0*/  FMUL R171, R9, R54 ;  /* 0x0000003609ab7220 */ /* 0x000fc60000400000 */
[----:B------:R-:W2:Y:S01]  /*32d00*/  LDL.LU R9, [R1+0x90] ;  /* 0x0000900001097983 */ /* 0x000ea20000300800 */
[----:B------:R-:W-:-:S03]  /*32d10*/  FMUL R166, R8, R54 ;  /* 0x0000003608a67220 */ /* 0x000fc60000400000 */
[----:B------:R-:W2:Y:S04]  /*32d20*/  LDL.LU R8, [R1+0xa4] ;  /* 0x0000a40001087983 */ /* 0x000ea80000300800 */
[----:B------:R-:W2:Y:S01]  /*32d30*/  LDL.LU R7, [R1+0xa0] ;  /* 0x0000a00001077983 */ /* 0x000ea20000300800 */
[----:B------:R-:W-:-:S03]  /*32d40*/  FMUL R162, R14, R54 ;  /* 0x000000360ea27220 */ /* 0x000fc60000400000 */
[----:B------:R-:W2:Y:S04]  /*32d50*/  LDL.LU R14, [R1+0xb4] ;  /* 0x0000b400010e7983 */ /* 0x000ea80000300800 */
[----:B------:R-:W2:Y:S04]  /*32d60*/  LDL.LU R5, [R1+0xb0] ;  /* 0x0000b00001057983 */ /* 0x000ea80000300800 */
[----:B------:R-:W2:Y:S01]  /*32d70*/  LDL.LU R4, [R1+0xc4] ;  /* 0x0000c40001047983 */ /* 0x000ea20000300800 */
[----:B------:R-:W-:-:S03]  /*32d80*/  FMUL R159, R11, R54 ;  /* 0x000000360b9f7220 */ /* 0x000fc60000400000 */
[----:B------:R-:W2:Y:S01]  /*32d90*/  LDL.LU R11, [R1+0xc0] ;  /* 0x0000c000010b7983 */ /* 0x000ea20000300800 */
[----:B------:R-:W-:-:S03]  /*32da0*/  FMUL R154, R6, R54 ;  /* 0x00000036069a7220 */ /* 0x000fc60000400000 */
[----:B------:R-:W2:Y:S01]  /*32db0*/  LDL.LU R6, [R1+0xd4] ;  /* 0x0000d40001067983 */ /* 0x000ea20000300800 */
        /* <DEDUP_REMOVED lines=10> */
[----:B------:R-:W-:Y:S01]  /*32e60*/  BSSY B0, `(.L_x_71) ;  /* 0x00000c8000007945 */ /* 0x000fe20003800000 */
[----:B------:R-:W-:-:S02]  /*32e70*/  F2FP.F16.F32.PACK_AB R60, R60, R232 ;  /* 0x000000e83c3c723e */ /* 0x000fc400000000ff */
[----:B------:R-:W-:Y:S01]  /*32e80*/  F2FP.F16.F32.PACK_AB R61, R61, R231 ;  /* 0x000000e73d3d723e */ /* 0x000fe200000000ff */
[-C--:B---3--:R-:W-:Y:S02]  /*32e90*/  FMUL R155, R13, R54.reuse ;  /* 0x000000360d9b7220 */ /* 0x088fe40000400000 */
        /* <DEDUP_REMOVED lines=16> */
[----:B------:R-:W2:Y:S04]  /*32fa0*/  LDL.LU R4, [R1+0x110] ;  /* 0x0001100001047983 */ /* 0x000ea80000300800 */
[----:B------:R-:W2:Y:S01]  /*32fb0*/  LDL.LU R14, [R1+0x124] ;  /* 0x00012400010e7983 */ /* 0x000ea20000300800 */
[-C--:B------:R-:W-:Y:S01]  /*32fc0*/  FMUL R134, R11, R54.reuse ;  /* 0x000000360b867220 */ /* 0x080fe20000400000 */
[----:B------:R-:W-:Y:S02]  /*32fd0*/  FMUL R135, R6, R54 ;  /* 0x0000003606877220 */ /* 0x000fe40000400000 */
[----:B------:R-:W2:Y:S04]  /*32fe0*/  LDL.LU R6, [R1+0x120] ;  /* 0x0001200001067983 */ /* 0x000ea80000300800 */
[----:B------:R-:W2:Y:S01]  /*32ff0*/  LDL.LU R11, [R1+0x134] ;  /* 0x00013400010b7983 */ /* 0x000ea20000300800 */
[----:B------:R-:W-:-:S02]  /*33000*/  F2FP.F16.F32.PACK_AB R62, R62, R230 ;  /* 0x000000e63e3e723e */ /* 0x000fc400000000ff */
[----:B------:R-:W-:Y:S02]  /*33010*/  F2FP.F16.F32.PACK_AB R63, R63, R228 ;  /* 0x000000e43f3f723e */ /* 0x000fe400000000ff */
[----:B------:R-:W-:Y:S02]  /*33020*/  F2FP.F16.F32.PACK_AB R56, R56, R227 ;  /* 0x000000e33838723e */ /* 0x000fe400000000ff */
[----:B------:R-:W-:Y:S02]  /*33030*/  F2FP.F16.F32.PACK_AB R57, R57, R226 ;  /* 0x000000e23939723e */ /* 0x000fe400000000ff */
[----:B------:R-:W-:Y:S02]  /*33040*/  F2FP.F16.F32.PACK_AB R58, R58, R225 ;  /* 0x000000e13a3a723e */ /* 0x000fe400000000ff */
        /* <DEDUP_REMOVED lines=8> */
[----:B------:R-:W4:Y:S01]  /*330d0*/  LDL.LU R9, [R1+0x154] ;  /* 0x0001540001097983 */ /* 0x000f220000300800 */
        /* <DEDUP_REMOVED lines=8> */
[-C--:B------:R-:W-:Y:S01]  /*33160*/  FMUL R118, R15, R54.reuse ;  /* 0x000000360f767220 */ /* 0x080fe20000400000 */
[-C--:B------:R-:W-:Y:S02]  /*33170*/  FMUL R110, R6, R54.reuse ;  /* 0x00000036066e7220 */ /* 0x080fe40000400000 */
[----:B------:R-:W4:Y:S01]  /*33180*/  LDL.LU R6, [R1+0x170] ;  /* 0x0001700001067983 */ /* 0x000f220000300800 */
[----:B------:R-:W-:-:S03]  /*33190*/  FMUL R111, R11, R54 ;  /* 0x000000360b6f7220 */ /* 0x000fc60000400000 */
[----:B------:R-:W4:Y:S04]  /*331a0*/  LDL.LU R11, [R1+0x184] ;  /* 0x00018400010b7983 */ /* 0x000f280000300800 */
[----:B------:R-:W4:Y:S04]  /*331b0*/  LDL.LU R17, [R1+0x180] ;  /* 0x0001800001117983 */ /* 0x000f280000300800 */
[----:B------:R-:W4:Y:S04]  /*331c0*/  LDL.LU R16, [R1+0x194] ;  /* 0x0001940001107983 */ /* 0x000f280000300800 */
[----:B------:R-:W4:Y:S01]  /*331d0*/  LDL.LU R15, [R1+0x190] ;  /* 0x00019000010f7983 */ /* 0x000f220000300800 */
[----:B------:R-:W-:Y:S01]  /*331e0*/  IADD3 R55, R55, 0x1000, R3 ;  /* 0x0000100037377810 */ /* 0x000fe20007ffe003 */
[----:B-1----:R-:W-:Y:S01]  /*331f0*/  BAR.SYNC.DEFER_BLOCKING 0x1, 0x80 ;  /* 0x0042000000007b1d */ /* 0x002fe20000010000 */
[----:B--2---:R-:W-:-:S05]  /*33200*/  FMUL R102, R10, R54 ;  /* 0x000000360a667220 */ /* 0x004fca0000400000 */
[----:B------:R-:W2:Y:S01]  /*33210*/  LDL.LU R10, [R1+0x1a4] ;  /* 0x0001a400010a7983 */ /* 0x000ea20000300800 */
[-C--:B------:R-:W-:Y:S01]  /*33220*/  FMUL R115, R14, R54.reuse ;  /* 0x000000360e737220 */ /* 0x080fe20000400000 */
[-C--:B---3--:R-:W-:Y:S02]  /*33230*/  FMUL R106, R13, R54.reuse ;  /* 0x000000360d6a7220 */ /* 0x088fe40000400000 */
[----:B------:R-:W3:Y:S04]  /*33240*/  LDL.LU R14, [R1+0x1a0] ;  /* 0x0001a000010e7983 */ /* 0x000ee80000300800 */
[----:B------:R-:W3:Y:S01]  /*33250*/  LDL.LU R13, [R1+0x1b4] ;  /* 0x0001b400010d7983 */ /* 0x000ee20000300800 */
[----:B----4-:R-:W-:-:S03]  /*33260*/  FMUL R103, R9, R54 ;  /* 0x0000003609677220 */ /* 0x010fc60000400000 */
[----:B------:R-:W4:Y:S01]  /*33270*/  LDL.LU R9, [R1+0x1b0] ;  /* 0x0001b00001097983 */ /* 0x000f220000300800 */
[----:B------:R-:W-:-:S03]  /*33280*/  FMUL R98, R8, R54 ;  /* 0x0000003608627220 */ /* 0x000fc60000400000 */
[----:B------:R-:W4:Y:S01]  /*33290*/  LDL.LU R8, [R1+0x1c4] ;  /* 0x0001c40001087983 */ /* 0x000f220000300800 */
[-C--:B------:R-:W-:Y:S01]  /*332a0*/  FMUL R107, R12, R54.reuse ;  /* 0x000000360c6b7220 */ /* 0x080fe20000400000 */
[-C--:B------:R-:W-:Y:S01]  /*332b0*/  FMUL R99, R7, R54.reuse ;  /* 0x0000003607637220 */ /* 0x080fe20000400000 */
[-C--:B------:R-:W-:Y:S02]  /*332c0*/  FMUL R94, R5, R54.reuse ;  /* 0x00000036055e7220 */ /* 0x080fe40000400000 */
[----:B------:R-:W4:Y:S01]  /*332d0*/  LDL.LU R5, [R1+0x1c0] ;  /* 0x0001c00001057983 */ /* 0x000f220000300800 */
[----:B------:R-:W-:-:S03]  /*332e0*/  FMUL R95, R4, R54 ;  /* 0x00000036045f7220 */ /* 0x000fc60000400000 */
[----:B------:R-:W4:Y:S01]  /*332f0*/  LDL.LU R4, [R1+0x1d4] ;  /* 0x0001d40001047983 */ /* 0x000f220000300800 */
[----:B------:R-:W-:-:S03]  /*33300*/  FMUL R90, R6, R54 ;  /* 0x00000036065a7220 */ /* 0x000fc60000400000 */
[----:B------:R-:W4:Y:S04]  /*33310*/  LDL.LU R6, [R1+0x1d0] ;  /* 0x0001d00001067983 */ /* 0x000f280000300800 */
[----:B------:R-:W4:Y:S01]  /*33320*/  LDL.LU R7, [R1+0x1e4] ;  /* 0x0001e40001077983 */ /* 0x000f220000300800 */
[----:B------:R-:W-:-:S03]  /*33330*/  FMUL R91, R11, R54 ;  /* 0x000000360b5b7220 */ /* 0x000fc60000400000 */
[----:B------:R-:W4:Y:S04]  /*33340*/  LDL.LU R12, [R1+0x1e0] ;  /* 0x0001e000010c7983 */ /* 0x000f280000300800 */
[----:B------:R-:W4:Y:S01]  /*33350*/  LDL.LU R11, [R1+0x1f4] ;  /* 0x0001f400010b7983 */ /* 0x000f220000300800 */
[-C--:B------:R-:W-:Y:S01]  /*33360*/  FMUL R87, R16, R54.reuse ;  /* 0x0000003610577220 */ /* 0x080fe20000400000 */
[-C--:B------:R-:W-:Y:S02]  /*33370*/  FMUL R82, R15, R54.reuse ;  /* 0x000000360f527220 */ /* 0x080fe40000400000 */
[----:B------:R-:W4:Y:S01]  /*33380*/  LDL.LU R16, [R1+0x1f0] ;  /* 0x0001f00001107983 */ /* 0x000f220000300800 */
[----:B--2---:R-:W-:-:S03]  /*33390*/  FMUL R83, R10, R54 ;  /* 0x000000360a537220 */ /* 0x004fc60000400000 */
[----:B------:R-:W2:Y:S04]  /*333a0*/  LDL.LU R10, [R1+0x204] ;  /* 0x00020400010a7983 */ /* 0x000ea80000300800 */
[----:B------:R-:W2:Y:S01]  /*333b0*/  LDL.LU R15, [R1+0x200] ;  /* 0x00020000010f7983 */ /* 0x000ea20000300800 */
[-C--:B---3--:R-:W-:Y:S01]  /*333c0*/  FMUL R78, R14, R54.reuse ;  /* 0x000000360e4e7220 */ /* 0x088fe20000400000 */
[-C--:B------:R-:W-:Y:S02]  /*333d0*/  FMUL R79, R13, R54.reuse ;  /* 0x000000360d4f7220 */ /* 0x080fe40000400000 */
[----:B------:R-:W3:Y:S01]  /*333e0*/  LDL.LU R13, [R1+0x20c] ;  /* 0x00020c00010d7983 */ /* 0x000ee20000300800 */
[-C--:B------:R-:W-:Y:S01]  /*333f0*/  FMUL R86, R17, R54.reuse ;  /* 0x0000003611567220 */ /* 0x080fe20000400000 */
[----:B----4-:R-:W-:-:S02]  /*33400*/  FMUL R14, R12, R54 ;  /* 0x000000360c0e7220 */ /* 0x010fc40000400000 */
[----:B------:R-:W4:Y:S01]  /*33410*/  LDL.LU R12, [R1+0x208] ;  /* 0x00020800010c7983 */ /* 0x000f220000300800 */
[----:B------:R-:W-:-:S03]  /*33420*/  FMUL R17, R11, R54 ;  /* 0x000000360b117220 */ /* 0x000fc60000400000 */
[----:B------:R1:W-:Y:S04]  /*33430*/  STL [R1+0xc], R14 ;  /* 0x00000c0e01007387 */ /* 0x0003e80000100800 */
[----:B------:R-:W4:Y:S01]  /*33440*/  LDL.LU R11, [R1+0x214] ;  /* 0x00021400010b7983 */ /* 0x000f220000300800 */
[----:B------:R-:W-:-:S03]  /*33450*/  FMUL R237, R16, R54 ;  /* 0x0000003610ed7220 */ /* 0x000fc60000400000 */
[----:B-1----:R-:W4:Y:S04]  /*33460*/  LDL.LU R14, [R1+0x210] ;  /* 0x00021000010e7983 */ /* 0x002f280000300800 */
[----:B------:R1:W-:Y:S04]  /*33470*/  STL [R1+0x8], R17 ;  /* 0x0000081101007387 */ /* 0x0003e80000100800 */
[----:B------:R-:W-:Y:S01]  /*33480*/  STL [R1+0x4], R18 ;  /* 0x0000041201007387 */ /* 0x000fe20000100800 */
[----:B-1----:R-:W-:-:S05]  /*33490*/  FMUL R17, R35, R54 ;  /* 0x0000003623117220 */ /* 0x002fca0000400000 */
[----:B------:R-:W-:Y:S01]  /*334a0*/  STL [R1], R17 ;  /* 0x0000001101007387 */ /* 0x000fe20000100800 */
[----:B--2---:R-:W-:-:S03]  /*334b0*/  FMUL R16, R15, R54 ;  /* 0x000000360f107220 */ /* 0x004fc60000400000 */
[----:B------:R-:W2:Y:S04]  /*334c0*/  LDL.LU R15, [R1+0x21c] ;  /* 0x00021c00010f7983 */ /* 0x000ea80000300800 */
[----:B------:R1:W-:Y:S04]  /*334d0*/  STL [R1+0x20], R16 ;  /* 0x0000201001007387 */ /* 0x0003e80000100800 */
[----:B------:R-:W2:Y:S04]  /*334e0*/  LDL.LU R19, [R1+0x218] ;  /* 0x0002180001137983 */ /* 0x000ea80000300800 */
[----:B-1----:R-:W2:Y:S01]  /*334f0*/  LDL.LU R16, [R1+0x224] ;  /* 0x0002240001107983 */ /* 0x002ea20000300800 */
[-C--:B---3--:R-:W-:Y:S01]  /*33500*/  FMUL R13, R13, R54.reuse ;  /* 0x000000360d0d7220 */ /* 0x088fe20000400000 */
[----:B------:R-:W-:-:S04]  /*33510*/  FMUL R17, R37, R54 ;  /* 0x0000003625117220 */ /* 0x000fc80000400000 */
[----:B------:R1:W-:Y:S01]  /*33520*/  STL [R1+0x1c], R13 ;  /* 0x00001c0d01007387 */ /* 0x0003e20000100800 */
[----:B------:R-:W-:-:S03]  /*33530*/  FMUL R75, R8, R54 ;  /* 0x00000036084b7220 */ /* 0x000fc60000400000 */
[----:B------:R-:W-:Y:S01]  /*33540*/  STL [R1+0x18], R17 ;  /* 0x0000181101007387 */ /* 0x000fe20000100800 */
[----:B-1----:R-:W-:-:S03]  /*33550*/  FMUL R13, R40, R54 ;  /* 0x00000036280d7220 */ /* 0x002fc60000400000 */
[----:B------:R-:W3:Y:S01]  /*33560*/  LDL.LU R23, [R1+0x220] ;  /* 0x0002200001177983 */ /* 0x000ee20000300800 */
[----:B------:R-:W-:-:S03]  /*33570*/  FMUL R8, R27, R54 ;  /* 0x000000361b087220 */ /* 0x000fc60000400000 */
[----:B------:R-:W-:Y:S04]  /*33580*/  STL [R1+0x14], R13 ;  /* 0x0000140d01007387 */ /* 0x000fe80000100800 */
[----:B------:R-:W3:Y:S01]  /*33590*/  LDL.LU R24, [R1+0x22c] ;  /* 0x00022c0001187983 */ /* 0x000ee20000300800 */
[----:B----4-:R-:W-:-:S05]  /*335a0*/  FMUL R12, R12, R54 ;  /* 0x000000360c0c7220 */ /* 0x010fca0000400000 */
[----:B------:R1:W-:Y:S04]  /*335b0*/  STL [R1+0x10], R12 ;  /* 0x0000100c01007387 */ /* 0x0003e80000100800 */
[----:B------:R-:W4:Y:S04]  /*335c0*/  LDL.LU R27, [R1+0x228] ;  /* 0x00022800011b7983 */ /* 0x000f280000300800 */
[----:B------:R-:W4:Y:S04]  /*335d0*/  LDL.LU R28, [R1+0x234] ;  /* 0x00023400011c7983 */ /* 0x000f280000300800 */
[----:B------:R-:W4:Y:S04]  /*335e0*/  LDL.LU R31, [R1+0x230] ;  /* 0x00023000011f7983 */ /* 0x000f280000300800 */
[----:B------:R-:W4:Y:S04]  /*335f0*/  LDL.LU R32, [R1+0x23c] ;  /* 0x00023c0001207983 */ /* 0x000f280000300800 */
[----:B------:R-:W4:Y:S01]  /*33600*/  LDL.LU R35, [R1+0x238] ;  /* 0x0002380001237983 */ /* 0x000f220000300800 */
[----:B--2---:R-:W-:-:S03]  /*33610*/  FMUL R20, R16, R54 ;  /* 0x0000003610147220 */ /* 0x004fc60000400000 */
[----:B------:R-:W2:Y:S01]  /*33620*/  LDL.LU R16, [R1+0x244] ;  /* 0x0002440001107983 */ /* 0x000ea20000300800 */
[-C--:B------:R-:W-:Y:S01]  /*33630*/  FMUL R236, R10, R54.reuse ;  /* 0x000000360aec7220 */ /* 0x080fe20000400000 */
[-C--:B------:R-:W-:Y:S01]  /*33640*/  FMUL R10, R38, R54.reuse ;  /* 0x00000036260a7220 */ /* 0x080fe20000400000 */
[-C--:B-1----:R-:W-:Y:S01]  /*33650*/  FMUL R12, R39, R54.reuse ;  /* 0x00000036270c7220 */ /* 0x082fe20000400000 */
[----:B------:R-:W4:Y:S01]  /*33660*/  LDL.LU R38, [R1+0x24] ;  /* 0x0000240001267983 */ /* 0x000f220000300800 */
[-C--:B------:R-:W-:Y:S01]  /*33670*/  FMUL R13, R42, R54.reuse ;  /* 0x000000362a0d7220 */ /* 0x080fe20000400000 */
[-C--:B------:R-:W-:Y:S02]  /*33680*/  FMUL R21, R43, R54.reuse ;  /* 0x000000362b157220 */ /* 0x080fe40000400000 */
        /* <DEDUP_REMOVED lines=12> */
[-C--:B------:R-:W-:Y:S01]  /*33750*/  FMUL R74, R9, R54.reuse ;  /* 0x00000036094a7220 */ /* 0x080fe20000400000 */
[-C--:B------:R-:W-:Y:S02]  /*33760*/  FMUL R5, R30, R54.reuse ;  /* 0x000000361e057220 */ /* 0x080fe40000400000 */
[----:B------:R-:W4:Y:S01]  /*33770*/  LDL.LU R46, [R1+0x34] ;  /* 0x00003400012e7983 */ /* 0x000f220000300800 */
[-C--:B------:R-:W-:Y:S01]  /*33780*/  FMUL R9, R34, R54.reuse ;  /* 0x0000003622097220 */ /* 0x080fe20000400000 */
[----:B------:R-:W-:-:S02]  /*33790*/  FMUL R30, R50, R54 ;  /* 0x00000036321e7220 */ /* 0x000fc40000400000 */
        /* <DEDUP_REMOVED lines=9> */
[----:B--2---:R-:W-:-:S03]  /*33830*/  FMUL R36, R16, R54 ;  /* 0x0000003610247220 */ /* 0x004fc60000400000 */
[----:B------:R-:W2:Y:S04]  /*33840*/  LDL.LU R16, [R1+0x40] ;  /* 0x0000400001107983 */ /* 0x000ea80000300800 */
[----:B------:R-:W2:Y:S04]  /*33850*/  LDL.LU R51, [R1+0x258] ;  /* 0x0002580001337983 */ /* 0x000ea80000300800 */
[----:B------:R-:W2:Y:S01]  /*33860*/  LDL.LU R53, [R1+0x38] ;  /* 0x0000380001357983 */ /* 0x000ea20000300800 */
[-C--:B------:R-:W-:Y:S01]  /*33870*/  FMUL R6, R6, R54.reuse ;  /* 0x0000003606067220 */ /* 0x080fe20000400000 */
[-C--:B------:R-:W-:Y:S01]  /*33880*/  FMUL R7, R7, R54.reuse ;  /* 0x0000003607077220 */ /* 0x080fe20000400000 */
[-C--:B------:R-:W-:Y:S01]  /*33890*/  FMUL R11, R11, R54.reuse ;  /* 0x000000360b0b7220 */ /* 0x080fe20000400000 */
[-C--:B------:R-:W-:Y:S01]  /*338a0*/  FMUL R14, R14, R54.reuse ;  /* 0x000000360e0e7220 */ /* 0x080fe20000400000 */
[-C--:B------:R-:W-:Y:S01]  /*338b0*/  FMUL R15, R15, R54.reuse ;  /* 0x000000360f0f7220 */ /* 0x080fe20000400000 */
[-C--:B------:R-:W-:Y:S01]  /*338c0*/  FMUL R19, R19, R54.reuse ;  /* 0x0000003613137220 */ /* 0x080fe20000400000 */
[-C--:B---3--:R-:W-:Y:S01]  /*338d0*/  FMUL R23, R23, R54.reuse ;  /* 0x0000003617177220 */ /* 0x088fe20000400000 */
[-C--:B------:R-:W-:Y:S01]  /*338e0*/  FMUL R24, R24, R54.reuse ;  /* 0x0000003618187220 */ /* 0x080fe20000400000 */
[-C--:B----4-:R-:W-:Y:S01]  /*338f0*/  FMUL R27, R27, R54.reuse ;  /* 0x000000361b1b7220 */ /* 0x090fe20000400000 */
        /* <DEDUP_REMOVED lines=17> */
[-C--:B--2---:R-:W-:Y:S01]  /*33a10*/  FMUL R51, R51, R54.reuse ;  /* 0x0000003633337220 */ /* 0x084fe20000400000 */
[-C--:B------:R-:W-:Y:S01]  /*33a20*/  FMUL R53, R53, R54.reuse ;  /* 0x0000003635357220 */ /* 0x080fe20000400000 */
[----:B------:R-:W-:-:S02]  /*33a30*/  FMUL R54, R16, R54 ;  /* 0x0000003610367220 */ /* 0x000fc40000400000 */
[----:B------:R1:W5:Y:S01]  /*33a40*/  LDL.LU R16, [R1+0x2b8] ;  /* 0x0002b80001107983 */ /* 0x0003620000300800 */
[----:B------:R-:W-:Y:S05]  /*33a50*/  @P1 BRA `(.L_x_72) ;  /* 0x0000000000201947 */ /* 0x000fea0003800000 */
[----:B------:R-:W-:Y:S01]  /*33a60*/  R2UR UR40, R2 ;  /* 0x00000000022872ca */ /* 0x000fe200000e0000 */
[----:B------:R-:W-:Y:S01]  /*33a70*/  UIADD3 UR4, UP0, UR60, 0x670, URZ ;  /* 0x000006703c047890 */ /* 0x000fe2000ff1e03f */
[----:B------:R-:W-:-:S03]  /*33a80*/  UMOV UR41, URZ ;  /* 0x0000003f00297c82 */ /* 0x000fc60008000000 */
[----:B------:R-:W-:-:S08]  /*33a90*/  UIADD3.X UR5, URZ, UR61, URZ, UP0, !UPT ;  /* 0x0000003d3f057290 */ /* 0x000fd000087fe43f */
[----:B------:R-:W-:-:S09]  /*33aa0*/  UIADD3 UR40, UR40, 0xbde00, URZ ;  /* 0x000bde0028287890 */ /* 0x000fd2000fffe03f */
[----:B------:R2:W-:Y:S01]  /*33ab0*/  UTMASTG.4D [UR40], [UR4] ;  /* 0x00000028040073b5 */ /* 0x0005e20008018000 */
[----:B------:R0:W-:Y:S01]  /*33ac0*/  UTMACMDFLUSH ;  /* 0x00000000000079b7 */ /* 0x0001e20000000000 */
[----:B--2---:R-:W-:-:S04]  /*33ad0*/  DEPBAR.LE SB0, 0x1 ;  /* 0x000080400000791a */ /* 0x004fc80000000000 */
.L_x_72:
[----:B------:R-:W-:Y:S05]  /*33ae0*/  BSYNC B0 ;  /* 0x0000000000007941 */ /* 0x000fea0003800000 */
.L_x_71:
[----:B------:R-:W-:Y:S01]  /*33af0*/  BAR.SYNC.DEFER_BLOCKING 0x1, 0x80 ;  /* 0x0042000000007b1d */ /* 0x000fe20000010000 */
[----:B------:R-:W-:Y:S02]  /*33b00*/  F2FP.F16.F32.PACK_AB R64, R223, R64 ;  /* 0x00000040df40723e */ /* 0x000fe400000000ff */
[----:B------:R-:W-:Y:S02]  /*33b10*/  F2FP.F16.F32.PACK_AB R65, R222, R65 ;  /* 0x00000041de41723e */ /* 0x000fe400000000ff */
[----:B------:R-:W-:Y:S01]  /*33b20*/  F2FP.F16.F32.PACK_AB R66, R221, R66 ;  /* 0x00000042dd42723e */ /* 0x000fe200000000ff */
[----:B------:R-:W-:Y:S01]  /*33b30*/  BSSY B0, `(.L_x_73) ;  /* 0x0000018000007945 */ /* 0x000fe20003800000 */
[----:B------:R-:W-:Y:S02]  /*33b40*/  F2FP.F16.F32.PACK_AB R67, R220, R67 ;  /* 0x00000043dc43723e */ /* 0x000fe400000000ff */
[----:B------:R-:W-:Y:S02]  /*33b50*/  F2FP.F16.F32.PACK_AB R68, R219, R68 ;  /* 0x00000044db44723e */ /* 0x000fe400000000ff */
[----:B------:R-:W-:-:S02]  /*33b60*/  F2FP.F16.F32.PACK_AB R69, R218, R69 ;  /* 0x00000045da45723e */ /* 0x000fc400000000ff */
[----:B------:R-:W-:Y:S02]  /*33b70*/  F2FP.F16.F32.PACK_AB R70, R217, R70 ;  /* 0x00000046d946723e */ /* 0x000fe400000000ff */
[----:B------:R-:W-:Y:S01]  /*33b80*/  F2FP.F16.F32.PACK_AB R71, R216, R71 ;  /* 0x00000047d847723e */ /* 0x000fe200000000ff */
[----:B------:R2:W-:Y:S04]  /*33b90*/  STSM.16.M88.4 [R3+0x1000], R60 ;  /* 0x0010003c03007844 */ /* 0x0005e80000000200 */
[----:B------:R2:W-:Y:S01]  /*33ba0*/  STSM.16.M88.4 [R55], R56 ;  /* 0x0000003837007844 */ /* 0x0005e20000000200 */
[----:B------:R-:W-:Y:S01]  /*33bb0*/  @!PT LDS RZ, [RZ] ;  /* 0x00000000fffff984 */ /* 0x000fe20000000800 */
[----:B------:R-:W-:Y:S01]  /*33bc0*/  @!PT LDS RZ, [RZ] ;  /* 0x00000000fffff984 */ /* 0x000fe20000000800 */
[----:B------:R-:W-:Y:S01]  /*33bd0*/  @!PT LDS RZ, [RZ] ;  /* 0x00000000fffff984 */ /* 0x000fe20000000800 */
[----:B------:R-:W-:Y:S01]  /*33be0*/  @!PT LDS RZ, [RZ] ;  /* 0x00000000fffff984 */ /* 0x000fe20000000800 */
[----:B------:R3:W-:Y:S06]  /*33bf0*/  MEMBAR.ALL.CTA ;  /* 0x0000000000007992 */ /* 0x0007ec0000008000 */
[----:B---3--:R-:W3:Y:S02]  /*33c00*/  FENCE.VIEW.ASYNC.S ;  /* 0x00000000000073c6 */ /* 0x008ee40000000000 */
[----:B---3--:R-:W-:Y:S06]  /*33c10*/  BAR.SYNC.DEFER_BLOCKING 0x1, 0x80 ;  /* 0x0042000000007b1d */ /* 0x008fec0000010000 */
[----:B------:R-:W-:Y:S05]  /*33c20*/  @P1 BRA `(.L_x_74) ;  /* 0x0000000000201947 */ /* 0x000fea0003800000 */
[----:B------:R-:W-:Y:S01]  /*33c30*/  R2UR UR40, R2 ;  /* 0x00000000022872ca */ /* 0x000fe200000e0000 */
[----:B------:R-:W-:Y:S01]  /*33c40*/  UIADD3 UR4, UP0, UR60, 0x670, URZ ;  /* 0x000006703c047890 */ /* 0x000fe2000ff1e03f */
[----:B------:R-:W-:-:S03]  /*33c50*/  UMOV UR41, 0x20 ;  /* 0x0000002000297882 */ /* 0x000fc60000000000 */
[----:B------:R-:W-:-:S08]  /*33c60*/  UIADD3.X UR5, URZ, UR61, URZ, UP0, !UPT ;  /* 0x0000003d3f057290 */ /* 0x000fd000087fe43f */
[----:B------:R-:W-:-:S09]  /*33c70*/  UIADD3 UR40, UR40, 0xbee00, URZ ;  /* 0x000bee0028287890 */ /* 0x000fd2000fffe03f */
[----:B------:R3:W-:Y:S01]  /*33c80*/  UTMASTG.4D [UR40], [UR4] ;  /* 0x00000028040073b5 */ /* 0x0007e20008018000 */
[----:B------:R0:W-:Y:S01]  /*33c90*/  UTMACMDFLUSH ;  /* 0x00000000000079b7 */ /* 0x0001e20000000000 */
[----:B---3--:R-:W-:-:S04]  /*33ca0*/  DEPBAR.LE SB0, 0x1 ;  /* 0x000080400000791a */ /* 0x008fc80000000000 */
.L_x_74:
[----:B------:R-:W-:Y:S05]  /*33cb0*/  BSYNC B0 ;  /* 0x0000000000007941 */ /* 0x000fea0003800000 */
.L_x_73:
[----:B------:R-:W-:Y:S01]  /*33cc0*/  BAR.SYNC.DEFER_BLOCKING 0x1, 0x80 ;  /* 0x0042000000007b1d */ /* 0x000fe20000010000 */
[----:B--2---:R-:W-:Y:S02]  /*33cd0*/  F2FP.F16.F32.PACK_AB R56, R215, R214 ;  /* 0x000000d6d738723e */ /* 0x004fe400000000ff */
        /* <DEDUP_REMOVED lines=8> */
[----:B------:R2:W-:Y:S04]  /*33d60*/  STSM.16.M88.4 [R3], R64 ;  /* 0x0000004003007844 */ /* 0x0005e80000000200 */
        /* <DEDUP_REMOVED lines=17> */
.L_x_76:
[----:B------:R-:W-:Y:S05]  /*33e80*/  BSYNC B0 ;  /* 0x0000000000007941 */ /* 0x000fea0003800000 */
.L_x_75:
        /* <DEDUP_REMOVED lines=28> */
.L_x_78:
[----:B------:R-:W-:Y:S05]  /*34050*/  BSYNC B0 ;  /* 0x0000000000007941 */ /* 0x000fea0003800000 */
.L_x_77:
        /* <DEDUP_REMOVED lines=28> */
.L_x_80:
[----:B------:R-:W-:Y:S05]  /*34220*/  BSYNC B0 ;  /* 0x0000000000007941 */ /* 0x000fea0003800000 */
.L_x_79:
        /* <DEDUP_REMOVED lines=28> */
.L_x_82:
[----:B------:R-:W-:Y:S05]  /*343f0*/  BSYNC B0 ;  /* 0x0000000000007941 */ /* 0x000fea0003800000 */
.L_x_81:
        /* <DEDUP_REMOVED lines=28> */
.L_x_84:
[----:B------:R-:W-:Y:S05]  /*345c0*/  BSYNC B0 ;  /* 0x0000000000007941 */ /* 0x000fea0003800000 */
.L_x_83:
        /* <DEDUP_REMOVED lines=28> */
.L_x_86:
[----:B------:R-:W-:Y:S05]  /*34790*/  BSYNC B0 ;  /* 0x0000000000007941 */ /* 0x000fea0003800000 */
.L_x_85:
        /* <DEDUP_REMOVED lines=28> */
.L_x_88:
[----:B------:R-:W-:Y:S05]  /*34960*/  BSYNC B0 ;  /* 0x0000000000007941 */ /* 0x000fea0003800000 */
.L_x_87:
        /* <DEDUP_REMOVED lines=28> */
.L_x_90:
[----:B------:R-:W-:Y:S05]  /*34b30*/  BSYNC B0 ;  /* 0x0000000000007941 */ /* 0x000fea0003800000 */
.L_x_89:
        /* <DEDUP_REMOVED lines=28> */
.L_x_92:
[----:B------:R-:W-:Y:S05]  /*34d00*/  BSYNC B0 ;  /* 0x0000000000007941 */ /* 0x000fea0003800000 */
.L_x_91:
[----:B--2---:R-:W2:Y:S04]  /*34d10*/  LDL.LU R71, [R1+0xc] ;  /* 0x00000c0001477983 */ /* 0x004ea80000300800 */
[----:B------:R-:W2:Y:S04]  /*34d20*/  LDL.LU R70, [R1+0x8] ;  /* 0x0000080001467983 */ /* 0x000ea80000300800 */
[----:B------:R-:W3:Y:S04]  /*34d30*/  LDL.LU R69, [R1+0x4] ;  /* 0x0000040001457983 */ /* 0x000ee80000300800 */
[----:B------:R-:W3:Y:S01]  /*34d40*/  LDL.LU R68, [R1] ;  /* 0x0000000001447983 */ /* 0x000ee20000300800 */
[----:B------:R-:W-:Y:S01]  /*34d50*/  BSSY B0, `(.L_x_93) ;  /* 0x000001c000007945 */ /* 0x000fe20003800000 */
[----:B------:R-:W-:Y:S01]  /*34d60*/  F2FP.F16.F32.PACK_AB R64, R234, R233 ;  /* 0x000000e9ea40723e */ /* 0x000fe200000000ff */
[----:B------:R-:W-:Y:S01]  /*34d70*/  BAR.SYNC.DEFER_BLOCKING 0x1, 0x80 ;  /* 0x0042000000007b1d */ /* 0x000fe20000010000 */
[----:B------:R-:W-:-:S02]  /*34d80*/  F2FP.F16.F32.PACK_AB R65, R4, R5 ;  /* 0x000000050441723e */ /* 0x000fc400000000ff */
[----:B------:R-:W-:Y:S02]  /*34d90*/  F2FP.F16.F32.PACK_AB R66, R6, R7 ;  /* 0x000000070642723e */ /* 0x000fe400000000ff */
[----:B------:R-:W-:Y:S02]  /*34da0*/  F2FP.F16.F32.PACK_AB R67, R8, R9 ;  /* 0x000000090843723e */ /* 0x000fe400000000ff */
        /* <DEDUP_REMOVED lines=9> */
[----:B-1----:R-:W1:Y:S02]  /*34e40*/  FENCE.VIEW.ASYNC.S ;  /* 0x00000000000073c6 */ /* 0x002e640000000000 */
[----:B-1----:R-:W-:Y:S01]  /*34e50*/  BAR.SYNC.DEFER_BLOCKING 0x1, 0x80 ;  /* 0x0042000000007b1d */ /* 0x002fe20000010000 */
[----:B--2---:R-:W-:-:S02]  /*34e60*/  F2FP.F16.F32.PACK_AB R232, R71, R70 ;  /* 0x0000004647e8723e */ /* 0x004fc400000000ff */
[----:B---3--:R-:W-:-:S03]  /*34e70*/  F2FP.F16.F32.PACK_AB R233, R69, R68 ;  /* 0x0000004445e9723e */ /* 0x008fc600000000ff */
[----:B----4-:R-:W-:Y:S05]  /*34e80*/  @P1 BRA `(.L_x_94) ;  /* 0x0000000000201947 */ /* 0x010fea0003800000 */
[----:B------:R-:W-:Y:S01]  /*34e90*/  R2UR UR40, R2 ;  /* 0x00000000022872ca */ /* 0x000fe200000e0000 */
[----:B------:R-:W-:Y:S01]  /*34ea0*/  UIADD3 UR4, UP0, UR60, 0x670, URZ ;  /* 0x000006703c047890 */ /* 0x000fe2000ff1e03f */
[----:B------:R-:W-:-:S03]  /*34eb0*/  UMOV UR41, 0x160 ;  /* 0x0000016000297882 */ /* 0x000fc60000000000 */
[----:B------:R-:W-:-:S08]  /*34ec0*/  UIADD3.X UR5, URZ, UR61, URZ, UP0, !UPT ;  /* 0x0000003d3f057290 */ /* 0x000fd000087fe43f */
[----:B------:R-:W-:-:S09]  /*34ed0*/  UIADD3 UR40, UR40, 0xbee00, URZ ;  /* 0x000bee0028287890 */ /* 0x000fd2000fffe03f */
[----:B------:R1:W-:Y:S01]  /*34ee0*/  UTMASTG.4D [UR40], [UR4] ;  /* 0x00000028040073b5 */ /* 0x0003e20008018000 */
[----:B------:R0:W-:Y:S01]  /*34ef0*/  UTMACMDFLUSH ;  /* 0x00000000000079b7 */ /* 0x0001e20000000000 */
[----:B-1----:R-:W-:-:S04]  /*34f00*/  DEPBAR.LE SB0, 0x1 ;  /* 0x000080400000791a */ /* 0x002fc80000000000 */
.L_x_94:
[----:B------:R-:W-:Y:S05]  /*34f10*/  BSYNC B0 ;  /* 0x0000000000007941 */ /* 0x000fea0003800000 */
.L_x_93:
[----:B------:R-:W2:Y:S04]  /*34f20*/  LDL.LU R8, [R1+0x20] ;  /* 0x0000200001087983 */ /* 0x000ea80000300800 */
[----:B------:R-:W2:Y:S04]  /*34f30*/  LDL.LU R4, [R1+0x1c] ;  /* 0x00001c0001047983 */ /* 0x000ea80000300800 */
[----:B------:R-:W3:Y:S04]  /*34f40*/  LDL.LU R7, [R1+0x18] ;  /* 0x0000180001077983 */ /* 0x000ee80000300800 */
[----:B------:R-:W3:Y:S04]  /*34f50*/  LDL.LU R5, [R1+0x14] ;  /* 0x0000140001057983 */ /* 0x000ee80000300800 */
[----:B------:R-:W4:Y:S01]  /*34f60*/  LDL.LU R6, [R1+0x10] ;  /* 0x0000100001067983 */ /* 0x000f220000300800 */
[----:B------:R-:W-:Y:S01]  /*34f70*/  BSSY B0, `(.L_x_95) ;  /* 0x000001c000007945 */ /* 0x000fe20003800000 */
[----:B------:R-:W-:Y:S01]  /*34f80*/  F2FP.F16.F32.PACK_AB R9, R17, R18 ;  /* 0x000000121109723e */ /* 0x000fe200000000ff */
[----:B------:R-:W-:Y:S01]  /*34f90*/  BAR.SYNC.DEFER_BLOCKING 0x1, 0x80 ;  /* 0x0042000000007b1d */ /* 0x000fe20000010000 */
[----:B------:R-:W-:-:S05]  /*34fa0*/  F2FP.F16.F32.PACK_AB R10, R19, R20 ;  /* 0x00000014130a723e */ /* 0x000fca00000000ff */
[----:B------:R1:W-:Y:S04]  /*34fb0*/  STSM.16.M88.4 [R3], R64 ;  /* 0x0000004003007844 */ /* 0x0003e80000000200 */
        /* <DEDUP_REMOVED lines=9> */
[----:B------:R-:W-:Y:S02]  /*35050*/  F2FP.F16.F32.PACK_AB R8, R14, R15 ;  /* 0x0000000f0e08723e */ /* 0x000fe400000000ff */
[----:B---3--:R-:W-:Y:S02]  /*35060*/  F2FP.F16.F32.PACK_AB R5, R7, R5 ;  /* 0x000000050705723e */ /* 0x008fe400000000ff */
[----:B------:R-:W-:Y:S02]  /*35070*/  F2FP.F16.F32.PACK_AB R7, R12, R13 ;  /* 0x0000000d0c07723e */ /* 0x000fe400000000ff */
[----:B----4-:R-:W-:Y:S02]  /*35080*/  F2FP.F16.F32.PACK_AB R6, R6, R11 ;  /* 0x0000000b0606723e */ /* 0x010fe400000000ff */
[----:B------:R-:W-:Y:S01]  /*35090*/  F2FP.F16.F32.PACK_AB R11, R21, R22 ;  /* 0x00000016150b723e */ /* 0x000fe200000000ff */
[----:B------:R-:W-:Y:S06]  /*350a0*/  @P1 BRA `(.L_x_96) ;  /* 0x0000000000201947 */ /* 0x000fec0003800000 */
        /* <DEDUP_REMOVED lines=8> */
.L_x_96:
[----:B------:R-:W-:Y:S05]  /*35130*/  BSYNC B0 ;  /* 0x0000000000007941 */ /* 0x000fea0003800000 */
.L_x_95:
        /* <DEDUP_REMOVED lines=17> */
[----:B--2---:R-:W2:Y:S02]  /*35250*/  FENCE.VIEW.ASYNC.S ;  /* 0x00000000000073c6 */ /* 0x004ea40000000000 */
[----:B--2---:R-:W-:Y:S06]  /*35260*/  BAR.SYNC.DEFER_BLOCKING 0x1, 0x80 ;  /* 0x0042000000007b1d */ /* 0x004fec0000010000 */
        /* <DEDUP_REMOVED lines=8> */
[----:B--2---:R-:W-:-:S04]  /*352f0*/  DEPBAR.LE SB0, 0x1 ;  /* 0x000080400000791a */ /* 0x004fc80000000000 */
.L_x_98:
[----:B------:R-:W-:Y:S05]  /*35300*/  BSYNC B0 ;  /* 0x0000000000007941 */ /* 0x000fea0003800000 */
.L_x_97:
        /* <DEDUP_REMOVED lines=28> */
.L_x_100:
[----:B------:R-:W-:Y:S05]  /*354d0*/  BSYNC B0 ;  /* 0x0000000000007941 */ /* 0x000fea0003800000 */
.L_x_99:
[----:B------:R-:W-:Y:S06]  /*354e0*/  BAR.SYNC.DEFER_BLOCKING 0x1, 0x80 ;  /* 0x0042000000007b1d */ /* 0x000fec0000010000 */
[----:B------:R-:W-:Y:S01]  /*354f0*/  BSSY B0, `(.L_x_101) ;  /* 0x0000012000007945 */ /* 0x000fe20003800000 */
[----:B------:R3:W-:Y:S04]  /*35500*/  STSM.16.M88.4 [R3+0x1000], R40 ;  /* 0x0010002803007844 */ /* 0x0007e80000000200 */
[----:B------:R3:W-:Y:S01]  /*35510*/  STSM.16.M88.4 [R55], R48 ;  /* 0x0000003037007844 */ /* 0x0007e20000000200 */
[----:B------:R-:W-:Y:S01]  /*35520*/  @!PT LDS RZ, [RZ] ;  /* 0x00000000fffff984 */ /* 0x000fe20000000800 */
[----:B------:R-:W-:Y:S01]  /*35530*/  @!PT LDS RZ, [RZ] ;  /* 0x00000000fffff984 */ /* 0x000fe20000000800 */
[----:B------:R-:W-:Y:S01]  /*35540*/  @!PT LDS RZ, [RZ] ;  /* 0x00000000fffff984 */ /* 0x000fe20000000800 */
[----:B------:R-:W-:Y:S01]  /*35550*/  @!PT LDS RZ, [RZ] ;  /* 0x00000000fffff984 */ /* 0x000fe20000000800 */
[----:B------:R4:W-:Y:S06]  /*35560*/  MEMBAR.ALL.CTA ;  /* 0x0000000000007992 */ /* 0x0009ec0000008000 */
[----:B----4-:R-:W4:Y:S02]  /*35570*/  FENCE.VIEW.ASYNC.S ;  /* 0x00000000000073c6 */ /* 0x010f240000000000 */
[----:B----4-:R-:W-:Y:S06]  /*35580*/  BAR.SYNC.DEFER_BLOCKING 0x1, 0x80 ;  /* 0x0042000000007b1d */ /* 0x010fec0000010000 */
[----:B------:R-:W-:Y:S05]  /*35590*/  @P1 BRA `(.L_x_102) ;  /* 0x00000000001c1947 */ /* 0x000fea0003800000 */
[----:B------:R-:W-:Y:S01]  /*355a0*/  R2UR UR40, R2 ;  /* 0x00000000022872ca */ /* 0x000fe200000e0000 */
[----:B------:R-:W-:Y:S01]  /*355b0*/  UIADD3 UR4, UP0, UR60, 0x670, URZ ;  /* 0x000006703c047890 */ /* 0x000fe2000ff1e03f */
[----:B------:R-:W-:-:S03]  /*355c0*/  UMOV UR41, 0x1e0 ;  /* 0x000001e000297882 */ /* 0x000fc60000000000 */
[----:B------:R-:W-:-:S08]  /*355d0*/  UIADD3.X UR5, URZ, UR61, URZ, UP0, !UPT ;  /* 0x0000003d3f057290 */ /* 0x000fd000087fe43f */
[----:B------:R-:W-:-:S09]  /*355e0*/  UIADD3 UR40, UR40, 0xbee00, URZ ;  /* 0x000bee0028287890 */ /* 0x000fd2000fffe03f */
[----:B------:R4:W-:Y:S02]  /*355f0*/  UTMASTG.4D [UR40], [UR4] ;  /* 0x00000028040073b5 */ /* 0x0009e40008018000 */
[----:B----4-:R0:W-:Y:S02]  /*35600*/  UTMACMDFLUSH ;  /* 0x00000000000079b7 */ /* 0x0101e40000000000 */
.L_x_102:
[----:B------:R-:W-:Y:S05]  /*35610*/  BSYNC B0 ;  /* 0x0000000000007941 */ /* 0x000fea0003800000 */
.L_x_101:
[----:B-123--:R-:W2:Y:S01]  /*35620*/  LDL.LU R3, [R1+0x298] ;  /* 0x0002980001037983 */ /* 0x00eea20000300800 */
[----:B------:R-:W-:Y:S01]  /*35630*/  ULEA UR4, UR47, 0xfffffff8, 0x3 ;  /* 0xfffffff82f047891 */ /* 0x000fe2000f8e183f */
[----:B------:R-:W-:-:S04]  /*35640*/  DEPBAR.LE SB0, 0x0 ;  /* 0x000080000000791a */ /* 0x000fc80000000000 */
[----:B------:R-:W3:Y:S01]  /*35650*/  LDL.LU R2, [R1+0x29c] ;  /* 0x00029c0001027983 */ /* 0x000ee20000300800 */
[----:B------:R-:W-:-:S04]  /*35660*/  ULOP3.LUT UR4, UR4, 0x8, URZ, 0xc0, !UPT ;  /* 0x0000000804047892 */ /* 0x000fc8000f8ec03f */
[----:B------:R-:W-:-:S06]  /*35670*/  ULOP3.LUT UR4, UR4, 0x18, URZ, 0x3c, !UPT ;  /* 0x0000001804047892 */ /* 0x000fcc000f8e3c3f */
[----:B------:R-:W-:Y:S01]  /*35680*/  IMAD.U32 R0, RZ, RZ, UR4 ;  /* 0x00000004ff007e24 */ /* 0x000fe2000f8e00ff */
[----:B------:R-:W-:-:S03]  /*35690*/  ULDC UR4, c[0x0][0xc] ;  /* 0x0000030000047ab9 */ /* 0x000fc60000000800 */
[----:B------:R4:W-:Y:S01]  /*356a0*/  SYNCS.ARRIVE.TRANS64.A1T0 RZ, [R0+UR37+0xc4490], RZ ;  /* 0x0c4490ff00ff79a7 */ /* 0x0009e20008100025 */
[----:B--2---:R-:W-:Y:S01]  /*356b0*/  IADD3 R3, R3, UR4, RZ ;  /* 0x0000000403037c10 */ /* 0x004fe2000fffe0ff */
[----:B------:R-:W-:-:S03]  /*356c0*/  ULDC UR4, c[0x0][0xa00] ;  /* 0x0002800000047ab9 */ /* 0x000fc60000000800 */
[----:B------:R-:W-:Y:S01]  /*356d0*/  ISETP.GE.AND P0, PT, R3, UR4, PT ;  /* 0x0000000403007c0c */ /* 0x000fe2000bf06270 */
[----:B------:R4:W-:Y:S01]  /*356e0*/  STL [R1+0x298], R3 ;  /* 0x0002980301007387 */ /* 0x0009e20000100800 */
[----:B---3--:R-:W-:-:S05]  /*356f0*/  LOP3.LUT R2, R2, 0x1, RZ, 0x3c, !PT ;  /* 0x0000000102027812 */ /* 0x008fca00078e3cff */
[----:B------:R4:W-:Y:S06]  /*35700*/  STL [R1+0x29c], R2 ;  /* 0x00029c0201007387 */ /* 0x0009ec0000100800 */
[----:B------:R-:W-:Y:S05]  /*35710*/  @!P0 BRA `(.L_x_103) ;  /* 0xfffffcb4009c8947 */ /* 0x000fea000383ffff */
[----:B------:R-:W-:Y:S05]  /*35720*/  EXIT ;  /* 0x000000000000794d */ /* 0x000fea0003800000 */
.L_x_6:
[----:B------:R-:W-:-:S08]  /*35730*/  NOP ;  /* 0x0000000000007918 */ /* 0x000fd00000000000 */
[----:B------:R-:W2:-:S00]  /*35740*/  USETMAXREG.DEALLOC.CTAPOOL 0x18 ;  /* 0x00000018000079c8 */ /* 0x000e8000080e0500 */
[----:B------:R-:W-:-:S13]  /*35750*/  PLOP3.LUT P3, PT, PT, PT, UP0, 0x80, 0x0 ;  /* 0x000000000000781c */ /* 0x000fda0003f6f008 */
[----:B--2---:R-:W-:Y:S05]  /*35760*/  @!P3 BRA `(.L_x_104) ;  /* 0x0000000c0078b947 */ /* 0x004fea0003800000 */
[----:B------:R-:W-:-:S13]  /*35770*/  PLOP3.LUT P2, PT, PT, PT, UP1, 0x80, 0x0 ;  /* 0x000000000000781c */ /* 0x000fda0003f4f018 */
[----:B-1----:R-:W-:Y:S05]  /*35780*/  @P2 EXIT ;  /* 0x000000000000294d */ /* 0x002fea0003800000 */
[----:B------:R-:W2:Y:S01]  /*35790*/  LDL R0, [R1+0x298] ;  /* 0x0002980001007983 */ /* 0x000ea20000100800 */
[----:B------:R-:W-:Y:S02]  /*357a0*/  ULDC UR4, c[0x0][0xa00] ;  /* 0x0002800000047ab9 */ /* 0x000fe40000000800 */
[----:B--2---:R-:W-:-:S13]  /*357b0*/  ISETP.GE.AND P2, PT, R0, UR4, PT ;  /* 0x0000000400007c0c */ /* 0x004fda000bf46270 */
[----:B------:R-:W-:Y:S05]  /*357c0*/  @P2 EXIT ;  /* 0x000000000000294d */ /* 0x000fea0003800000 */
[----:B------:R-:W2:Y:S01]  /*357d0*/  LDL.LU R2, [R1+0x2a4] ;  /* 0x0002a40001027983 */ /* 0x000ea20000300800 */
[----:B------:R-:W-:Y:S01]  /*357e0*/  BSSY B0, `(.L_x_105) ;  /* 0x00000d5000007945 */ /* 0x000fe20003800000 */
[----:B------:R-:W-:Y:S01]  /*357f0*/  MOV R4, 0x1 ;  /* 0x0000000100047802 */ /* 0x000fe20000000f00 */
[----:B------:R-:W-:Y:S01]  /*35800*/  ULDC UR26, c[0x0][0xc] ;  /* 0x00000300001a7ab9 */ /* 0x000fe20000000800 */
[----:B------:R-:W1:Y:S01]  /*35810*/  S2R R0, SR_TID.X ;  /* 0x0000000000007919 */ /* 0x000e620000002100 */
[----:B------:R-:W-:Y:S01]  /*35820*/  MOV R5, 0x1 ;  /* 0x0000000100057802 */ /* 0x000fe20000000f00 */
[----:B------:R-:W-:Y:S01]  /*35830*/  ULDC.64 UR24, c[0x0][0x198] ;  /* 0x0000660000187ab9 */ /* 0x000fe20000000a00 */
[----:B------:R-:W-:Y:S01]  /*35840*/  ULDC UR27, c[0x0][0xa00] ;  /* 0x00028000001b7ab9 */ /* 0x000fe20000000800 */
[----:B-1----:R-:W-:Y:S01]  /*35850*/  LOP3.LUT P2, RZ, R0, 0x1f, RZ, 0xc0, !PT ;  /* 0x0000001f00ff7812 */ /* 0x002fe2000784c0ff */
[----:B------:R-:W-:-:S03]  /*35860*/  IMAD.MOV.U32 R0, RZ, RZ, RZ ;  /* 0x000000ffff007224 */ /* 0x000fc600078e00ff */
[----:B------:R-:W-:Y:S02]  /*35870*/  PLOP3.LUT P0, PT, P2, P0, PT, 0x2a, 0x0 ;  /* 0x000000000000781c */ /* 0x000fe40001700572 */
[----:B--2---:R-:W-:-:S13]  /*35880*/  R2UR UR4, R2 ;  /* 0x00000000020472ca */ /* 0x004fda00000e0000 */
[----:B------:R-:W-:-:S12]  /*35890*/  ULOP3.LUT UR23, UR4, 0x2, URZ, 0xfc, !UPT ;  /* 0x0000000204177892 */ /* 0x000fd8000f8efc3f */
.L_x_120:
[----:B------:R-:W2:Y:S01]  /*358a0*/  LDL R16, [R1+0x298] ;  /* 0x0002980001107983 */ /* 0x000ea20000100800 */
[----:B------:R-:W1:Y:S01]  /*358b0*/  LDC R6, c[0x0][0xa04] ;  /* 0x00028100ff067b82 */ /* 0x000e620000000800 */
[----:B------:R-:W-:-:S07]  /*358c0*/  UMOV UR4, 0xffffffff ;  /* 0xffffffff00047882 */ /* 0x000fce0000000000 */
[----:B------:R-:W3:Y:S08]  /*358d0*/  LDC R10, c[0x0][0xa10] ;  /* 0x00028400ff0a7b82 */ /* 0x000ef00000000800 */
[----:B------:R-:W4:Y:S01]  /*358e0*/  LDC R13, c[0x0][0xa1c] ;  /* 0x00028700ff0d7b82 */ /* 0x000f220000000800 */
[----:B-1----:R-:W-:Y:S02]  /*358f0*/  ISETP.NE.AND P2, PT, R6, 0x1, PT ;  /* 0x000000010600780c */ /* 0x002fe40003f45270 */
[----:B---3--:R-:W-:-:S11]  /*35900*/  ISETP.NE.AND P3, PT, R10, 0x1, PT ;  /* 0x000000010a00780c */ /* 0x008fd60003f65270 */
[----:B------:R-:W2:Y:S01]  /*35910*/  @P2 LDC.64 R8, c[0x0][0xa08] ;  /* 0x00028200ff082b82 */ /* 0x000ea20000000a00 */
[----:B----4-:R-:W-:-:S07]  /*35920*/  ISETP.NE.AND P4, PT, R13, 0x1, PT ;  /* 0x000000010d00780c */ /* 0x010fce0003f85270 */
[----:B------:R-:W1:Y:S08]  /*35930*/  @P3 LDC R12, c[0x0][0xa14] ;  /* 0x00028500ff0c3b82 */ /* 0x000e700000000800 */
[----:B------:R-:W3:Y:S08]  /*35940*/  @P3 LDC R11, c[0x0][0xa18] ;  /* 0x00028600ff0b3b82 */ /* 0x000ef00000000800 */
[----:B------:R-:W4:Y:S01]  /*35950*/  @P4 LDC.64 R2, c[0x0][0xa20] ;  /* 0x00028800ff024b82 */ /* 0x000f220000000a00 */
[----:B--2---:R-:W-:Y:S01]  /*35960*/  @P2 IMAD.HI.U32 R8, R16, R8, RZ ;  /* 0x0000000810082227 */ /* 0x004fe200078e00ff */
[----:B------:R-:W-:-:S04]  /*35970*/  MOV R7, R16 ;  /* 0x0000001000077202 */ /* 0x000fc80000000f00 */
[----:B------:R-:W-:-:S05]  /*35980*/  @P2 SHF.R.U32.HI R7, RZ, R9, R8 ;  /* 0x00000009ff072219 */ /* 0x000fca0000011608 */
[----:B-1----:R-:W-:-:S04]  /*35990*/  @P3 IMAD.HI.U32 R8, R7, R12, RZ ;  /* 0x0000000c07083227 */ /* 0x002fc800078e00ff */
[----:B------:R-:W-:Y:S01]  /*359a0*/  IMAD.MOV.U32 R9, RZ, RZ, R7 ;  /* 0x000000ffff097224 */ /* 0x000fe200078e0007 */
[----:B---3--:R-:W-:-:S05]  /*359b0*/  @P3 SHF.R.U32.HI R9, RZ, R11, R8 ;  /* 0x0000000bff093219 */ /* 0x008fca0000011608 */
[----:B----4-:R-:W-:Y:S01]  /*359c0*/  @P4 IMAD.HI.U32 R8, R9, R2, RZ ;  /* 0x0000000209084227 */ /* 0x010fe200078e00ff */
[----:B------:R-:W-:-:S04]  /*359d0*/  MOV R2, R9 ;  /* 0x0000000900027202 */ /* 0x000fc80000000f00 */
[----:B------:R-:W-:Y:S01]  /*359e0*/  @P4 SHF.R.U32.HI R2, RZ, R3, R8 ;  /* 0x00000003ff024219 */ /* 0x000fe20000011608 */
[----:B------:R-:W-:-:S03]  /*359f0*/  IMAD.MOV R3, RZ, RZ, -R9 ;  /* 0x000000ffff037224 */ /* 0x000fc600078e0a09 */
[----:B------:R-:W-:Y:S01]  /*35a00*/  IADD3 R2, -R2, RZ, RZ ;  /* 0x000000ff02027210 */ /* 0x000fe20007ffe1ff */
[----:B------:R-:W-:-:S04]  /*35a10*/  IMAD R10, R10, R3, R7 ;  /* 0x000000030a0a7224 */ /* 0x000fc800078e0207 */
[----:B------:R-:W-:Y:S01]  /*35a20*/  IMAD R2, R13, R2, R9 ;  /* 0x000000020d027224 */ /* 0x000fe200078e0209 */
[----:B------:R-:W-:Y:S06]  /*35a30*/  BRA.DIV UR4, `(.L_x_106) ;  /* 0x0000002604947947 */ /* 0x000fec000b800000 */
[----:B------:R-:W-:-:S13]  /*35a40*/  ELECT P6, URZ, PT ;  /* 0x00000000003f782f */ /* 0x000fda00038c0000 */
.L_x_158:
[----:B------:R-:W-:Y:S01]  /*35a50*/  IADD3 R3, -R7, RZ, RZ ;  /* 0x000000ff07037210 */ /* 0x000fe20007ffe1ff */
[----:B------:R-:W-:Y:S04]  /*35a60*/  BSSY B1, `(.L_x_107) ;  /* 0x000004e000017945 */ /* 0x000fe80003800000 */
[----:B------:R-:W-:Y:S02]  /*35a70*/  IMAD R3, R6, R3, R16 ;  /* 0x0000000306037224 */ /* 0x000fe400078e0210 */
[----:B------:R-:W-:-:S03]  /*35a80*/  IMAD.MOV.U32 R6, RZ, RZ, RZ ;  /* 0x000000ffff067224 */ /* 0x000fc600078e00ff */
[----:B------:R-:W-:Y:S01]  /*35a90*/  SHF.L.U32 R3, R3, 0x7, RZ ;  /* 0x0000000703037819 */ /* 0x000fe200000006ff */
[----:B------:R-:W-:Y:S06]  /*35aa0*/  @!P6 BRA `(.L_x_108) ;  /* 0x000000040024e947 */ /* 0x000fec0003800000 */
[----:B------:R-:W1:Y:S01]  /*35ab0*/  S2R R7, SR_CgaCtaId ;  /* 0x0000000000077919 */ /* 0x000e620000008800 */
[----:B------:R-:W-:-:S04]  /*35ac0*/  MOV R6, 0x400 ;  /* 0x0000040000067802 */ /* 0x000fc80000000f00 */
[----:B-1----:R-:W-:Y:S02]  /*35ad0*/  LEA R9, R7, R6, 0x18 ;  /* 0x0000000607097211 */ /* 0x002fe400078ec0ff */
[----:B------:R-:W-:Y:S02]  /*35ae0*/  SHF.L.U32 R6, R5, 0x1f, RZ ;  /* 0x0000001f05067819 */ /* 0x000fe400000006ff */
[----:B------:R-:W-:-:S04]  /*35af0*/  LEA R7, R0, R9, 0x3 ;  /* 0x0000000900077211 */ /* 0x000fc800078e18ff */
[----:B------:R-:W1:Y:S02]  /*35b00*/  SYNCS.PHASECHK.TRANS64.TRYWAIT P2, [R7+URZ+0xc4460], R6 ;  /* 0x0c446006070075a7 */ /* 0x000e64000804017f */
[----:B-1----:R-:W-:Y:S05]  /*35b10*/  @!P2 BRA `(.L_x_109) ;  /* 0x00000024007ca947 */ /* 0x002fea0003800000 */
.L_x_159:
[----:B------:R-:W-:Y:S01]  /*35b20*/  UPRMT UR4, UR23, 0x9910, URZ ;  /* 0x0000991017047896 */ /* 0x000fe2000800003f */
[----:B-1----:R-:W-:-:S03]  /*35b30*/  @P1 MOV R6, 0x10000 ;  /* 0x0001000000061802 */ /* 0x002fc60000000f00 */
[----:B------:R-:W-:Y:S01]  /*35b40*/  UISETP.NE.AND UP0, UPT, UR4, 0x2, UPT ;  /* 0x000000020400788c */ /* 0x000fe2000bf05270 */
[----:B------:R1:W-:Y:S05]  /*35b50*/  @P1 SYNCS.ARRIVE.TRANS64 RZ, [R7+URZ+0xc4450], R6 ;  /* 0x0c44500607ff19a7 */ /* 0x0003ea000800003f */
[----:B------:R-:W-:-:S13]  /*35b60*/  PLOP3.LUT P2, PT, PT, PT, UP0, 0x80, 0x0 ;  /* 0x000000000000781c */ /* 0x000fda0003f4f008 */
[----:B-1----:R-:W-:Y:S05]  /*35b70*/  @P2 BRA `(.L_x_110) ;  /* 0x0000000000042947 */ /* 0x002fea0003800000 */
[----:B------:R-:W-:Y:S01]  /*35b80*/  BPT.TRAP 0x1 ;  /* 0x000000040000795c */ /* 0x000fe20000300000 */
.L_x_110:
[----:B------:R-:W-:Y:S05]  /*35b90*/  @P0 BRA `(.L_x_111) ;  /* 0x0000000000040947 */ /* 0x000fea0003800000 */
[----:B------:R-:W-:Y:S01]  /*35ba0*/  BPT.TRAP 0x1 ;  /* 0x000000040000795c */ /* 0x000fe20000300000 */
.L_x_111:
[----:B------:R-:W-:Y:S01]  /*35bb0*/  R2UR UR5, R9 ;  /* 0x00000000090572ca */ /* 0x000fe200000e0000 */
[----:B------:R-:W-:Y:S01]  /*35bc0*/  UIADD3 UR4, UP0, UR24, 0xf0, URZ ;  /* 0x000000f018047890 */ /* 0x000fe2000ff1e03f */
[----:B------:R-:W-:Y:S01]  /*35bd0*/  R2UR UR14, R0 ;  /* 0x00000000000e72ca */ /* 0x000fe200000e0000 */
[----:B------:R-:W-:Y:S01]  /*35be0*/  UMOV UR10, URZ ;  /* 0x0000003f000a7c82 */ /* 0x000fe20008000000 */
[----:B------:R-:W-:Y:S01]  /*35bf0*/  R2UR UR9, R7 ;  /* 0x00000000070972ca */ /* 0x000fe200000e0000 */
[----:B------:R-:W-:Y:S01]  /*35c00*/  UMOV UR6, 0x0 ;  /* 0x0000000000067882 */ /* 0x000fe20000000000 */
[----:B------:R-:W-:Y:S01]  /*35c10*/  R2UR UR11, R3 ;  /* 0x00000000030b72ca */ /* 0x000fe200000e0000 */
[----:B------:R-:W-:Y:S01]  /*35c20*/  UMOV UR7, 0x10000000 ;  /* 0x1000000000077882 */ /* 0x000fe20000000000 */
[----:B------:R-:W-:Y:S01]  /*35c30*/  R2UR UR12, R10 ;  /* 0x000000000a0c72ca */ /* 0x000fe200000e0000 */
[----:B------:R-:W-:Y:S01]  /*35c40*/  UMOV UR16, 0x40 ;  /* 0x0000004000107882 */ /* 0x000fe20000000000 */
[----:B------:R-:W-:Y:S01]  /*35c50*/  R2UR UR13, R2 ;  /* 0x00000000020d72ca */ /* 0x000fe200000e0000 */
[----:B------:R-:W-:Y:S01]  /*35c60*/  UMOV UR18, 0x80 ;  /* 0x0000008000127882 */ /* 0x000fe20000000000 */
[----:B------:R-:W-:Y:S01]  /*35c70*/  UMOV UR20, 0xc0 ;  /* 0x000000c000147882 */ /* 0x000fe20000000000 */
[----:B------:R-:W-:Y:S01]  /*35c80*/  UMOV UR21, 0x100 ;  /* 0x0000010000157882 */ /* 0x000fe20000000000 */
[----:B------:R-:W-:Y:S01]  /*35c90*/  UMOV UR22, 0x140 ;  /* 0x0000014000167882 */ /* 0x000fe20000000000 */
[----:B------:R-:W-:Y:S01]  /*35ca0*/  ULEA UR14, UR14, UR5, 0x10 ;  /* 0x000000050e0e7291 */ /* 0x000fe2000f8e803f */
[----:B------:R-:W-:Y:S01]  /*35cb0*/  VIADD R0, R0, 0x1 ;  /* 0x0000000100007836 */ /* 0x000fe20000000000 */
[----:B------:R-:W-:-:S02]  /*35cc0*/  UIADD3 UR9, UR9, 0xc4450, URZ ;  /* 0x000c445009097890 */ /* 0x000fc4000fffe03f */
[----:B------:R-:W-:Y:S02]  /*35cd0*/  UIADD3.X UR5, URZ, UR25, URZ, UP0, !UPT ;  /* 0x000000193f057290 */ /* 0x000fe400087fe43f */
[----:B------:R-:W-:Y:S01]  /*35ce0*/  UIADD3 UR15, UR14, 0x2000, URZ ;  /* 0x000020000e0f7890 */ /* 0x000fe2000fffe03f */
[C---:B------:R-:W-:Y:S01]  /*35cf0*/  ISETP.NE.AND P2, PT, R0.reuse, 0x2, PT ;  /* 0x000000020000780c */ /* 0x040fe20003f45270 */
[----:B------:R-:W-:Y:S02]  /*35d00*/  UIADD3 UR17, UR14, 0x4000, URZ ;  /* 0x000040000e117890 */ /* 0x000fe4000fffe03f */
[----:B------:R-:W-:Y:S01]  /*35d10*/  UMOV UR8, UR14 ;  /* 0x0000000e00087c82 */ /* 0x000fe20008000000 */
[----:B------:R-:W-:Y:S01]  /*35d20*/  UIADD3 UR19, UR14, 0x6000, URZ ;  /* 0x000060000e137890 */ /* 0x000fe2000fffe03f */
[----:B------:R-:W-:Y:S01]  /*35d30*/  SEL R6, RZ, 0x1, P2 ;  /* 0x00000001ff067807 */ /* 0x000fe20001000000 */
[----:B------:R1:W-:Y:S01]  /*35d40*/  UTMALDG.4D [UR8], [UR4], desc[UR6] ;  /* 0x00000608040075b4 */ /* 0x0003e20008019000 */
[----:B------:R-:W-:-:S02]  /*35d50*/  SEL R0, R0, RZ, P2 ;  /* 0x000000ff00007207 */ /* 0x000fc40001000000 */
[----:B------:R-:W-:Y:S02]  /*35d60*/  LOP3.LUT R5, R5, R6, RZ, 0x3c, !PT ;  /* 0x0000000605057212 */ /* 0x000fe400078e3cff */
[----:B------:R-:W-:Y:S01]  /*35d70*/  MOV R6, 0x40 ;  /* 0x0000004000067802 */ /* 0x000fe20000000f00 */
[----:B-1----:R-:W-:Y:S01]  /*35d80*/  UMOV UR8, UR15 ;  /* 0x0000000f00087c82 */ /* 0x002fe20008000000 */
[----:B------:R-:W-:Y:S01]  /*35d90*/  UMOV UR10, UR16 ;  /* 0x00000010000a7c82 */ /* 0x000fe20008000000 */
[----:B------:R-:W-:Y:S01]  /*35da0*/  UIADD3 UR15, UR14, 0x8000, URZ ;  /* 0x000080000e0f7890 */ /* 0x000fe2000fffe03f */
[----:B------:R1:W-:Y:S01]  /*35db0*/  UTMALDG.4D [UR8], [UR4], desc[UR6] ;  /* 0x00000608040075b4 */ /* 0x0003e20008019000 */
[----:B------:R-:W-:Y:S01]  /*35dc0*/  UIADD3 UR16, UR14, 0xa000, URZ ;  /* 0x0000a0000e107890 */ /* 0x000fe2000fffe03f */
[----:B-1----:R-:W-:Y:S01]  /*35dd0*/  UMOV UR8, UR17 ;  /* 0x0000001100087c82 */ /* 0x002fe20008000000 */
[----:B------:R-:W-:Y:S01]  /*35de0*/  UMOV UR10, UR18 ;  /* 0x00000012000a7c82 */ /* 0x000fe20008000000 */
[----:B------:R-:W-:Y:S01]  /*35df0*/  UIADD3 UR17, UR14, 0xc000, URZ ;  /* 0x0000c0000e117890 */ /* 0x000fe2000fffe03f */
[----:B------:R1:W-:Y:S02]  /*35e00*/  UTMALDG.4D [UR8], [UR4], desc[UR6] ;  /* 0x00000608040075b4 */ /* 0x0003e40008019000 */
[----:B-1----:R-:W-:Y:S01]  /*35e10*/  UMOV UR8, UR19 ;  /* 0x0000001300087c82 */ /* 0x002fe20008000000 */
[----:B------:R-:W-:-:S02]  /*35e20*/  UMOV UR10, UR20 ;  /* 0x00000014000a7c82 */ /* 0x000fc40008000000 */
[----:B------:R1:W-:Y:S02]  /*35e30*/  UTMALDG.4D [UR8], [UR4], desc[UR6] ;  /* 0x00000608040075b4 */ /* 0x0003e40008019000 */
[----:B-1----:R-:W-:Y:S01]  /*35e40*/  UMOV UR8, UR15 ;  /* 0x0000000f00087c82 */ /* 0x002fe20008000000 */
[----:B------:R-:W-:Y:S01]  /*35e50*/  UMOV UR10, UR21 ;  /* 0x00000015000a7c82 */ /* 0x000fe20008000000 */
[----:B------:R-:W-:Y:S01]  /*35e60*/  UIADD3 UR15, UR14, 0xe000, URZ ;  /* 0x0000e0000e0f7890 */ /* 0x000fe2000fffe03f */
[----:B------:R1:W-:Y:S02]  /*35e70*/  UTMALDG.4D [UR8], [UR4], desc[UR6] ;  /* 0x00000608040075b4 */ /* 0x0003e40008019000 */
[----:B------:R-:W-:Y:S01]  /*35e80*/  UMOV UR14, 0x180 ;  /* 0x00000180000e7882 */ /* 0x000fe20000000000 */
[----:B-1----:R-:W-:Y:S01]  /*35e90*/  UMOV UR8, UR16 ;  /* 0x0000001000087c82 */ /* 0x002fe20008000000 */
[----:B------:R-:W-:Y:S02]  /*35ea0*/  UMOV UR10, UR22 ;  /* 0x00000016000a7c82 */ /* 0x000fe40008000000 */
[----:B------:R1:W-:Y:S02]  /*35eb0*/  UTMALDG.4D [UR8], [UR4], desc[UR6] ;  /* 0x00000608040075b4 */ /* 0x0003e40008019000 */
[----:B-1----:R-:W-:Y:S01]  /*35ec0*/  UMOV UR8, UR17 ;  /* 0x0000001100087c82 */ /* 0x002fe20008000000 */
[----:B------:R-:W-:Y:S01]  /*35ed0*/  UMOV UR10, UR14 ;  /* 0x0000000e000a7c82 */ /* 0x000fe20008000000 */
[----:B------:R-:W-:Y:S01]  /*35ee0*/  UMOV UR14, 0x1c0 ;  /* 0x000001c0000e7882 */ /* 0x000fe20000000000 */
[----:B------:R1:W-:Y:S02]  /*35ef0*/  UTMALDG.4D [UR8], [UR4], desc[UR6] ;  /* 0x00000608040075b4 */ /* 0x0003e40008019000 */
[----:B-1----:R-:W-:Y:S01]  /*35f00*/  UMOV UR8, UR15 ;  /* 0x0000000f00087c82 */ /* 0x002fe20008000000 */
[----:B------:R-:W-:-:S02]  /*35f10*/  UMOV UR10, UR14 ;  /* 0x0000000e000a7c82 */ /* 0x000fc40008000000 */
[----:B------:R1:W-:Y:S02]  /*35f20*/  UTMALDG.4D [UR8], [UR4], desc[UR6] ;  /* 0x00000608040075b4 */ /* 0x0003e40008019000 */
[----:B-1----:R-:W-:Y:S01]  /*35f30*/  NOP ;  /* 0x0000000000007918 */ /* 0x002fe20000000000 */
.L_x_108:
[----:B------:R-:W-:Y:S05]  /*35f40*/  BSYNC B1 ;  /* 0x0000000000017941 */ /* 0x000fea0003800000 */
.L_x_107:
[----:B------:R-:W-:Y:S01]  /*35f50*/  LOP3.LUT P2, RZ, R4, 0xff, RZ, 0xc0, !PT ;  /* 0x000000ff04ff7812 */ /* 0x000fe2000784c0ff */
[----:B------:R-:W-:-:S12]  /*35f60*/  BSSY B1, `(.L_x_112) ;  /* 0x0000009000017945 */ /* 0x000fd80003800000 */
[----:B------:R-:W-:Y:S05]  /*35f70*/  @!P2 BRA `(.L_x_113) ;  /* 0x00000000001ca947 */ /* 0x000fea0003800000 */
[----:B------:R-:W1:Y:S01]  /*35f80*/  S2R R7, SR_CgaCtaId ;  /* 0x0000000000077919 */ /* 0x000e620000008800 */
[----:B------:R-:W-:-:S04]  /*35f90*/  MOV R4, 0x400 ;  /* 0x0000040000047802 */ /* 0x000fc80000000f00 */
[----:B-1----:R-:W-:Y:S02]  /*35fa0*/  LEA R7, R7, R4, 0x18 ;  /* 0x0000000407077211 */ /* 0x002fe400078ec0ff */
[----:B------:R-:W-:Y:S02]  /*35fb0*/  SHF.L.U32 R4, RZ, 0x1f, RZ ;  /* 0x0000001fff047819 */ /* 0x000fe400000006ff */
[----:B------:R1:W-:Y:S02]  /*35fc0*/  SYNCS.ARRIVE.TRANS64.A1T0 RZ, [R7+URZ+0xc44b0], RZ ;  /* 0x0c44b0ff07ff79a7 */ /* 0x0003e4000810003f */
[----:B------:R-:W2:Y:S02]  /*35fd0*/  SYNCS.PHASECHK.TRANS64.TRYWAIT P2, [R7+URZ+0xc44b0], R4 ;  /* 0x0c44b004070075a7 */ /* 0x000ea4000804017f */
[----:B-12---:R-:W-:Y:S05]  /*35fe0*/  @!P2 BRA `(.L_x_114) ;  /* 0x00000020005ca947 */ /* 0x006fea0003800000 */
.L_x_113:
[----:B------:R-:W-:Y:S05]  /*35ff0*/  BSYNC B1 ;  /* 0x0000000000017941 */ /* 0x000fea0003800000 */
.L_x_112:
[----:B------:R-:W-:Y:S04]  /*36000*/  BSSY B1, `(.L_x_115) ;  /* 0x000004c000017945 */ /* 0x000fe80003800000 */
[----:B------:R-:W-:Y:S05]  /*36010*/  @!P6 BRA `(.L_x_116) ;  /* 0x000000040028e947 */ /* 0x000fea0003800000 */
[----:B-1----:R-:W1:Y:S01]  /*36020*/  S2R R7, SR_CgaCtaId ;  /* 0x0000000000077919 */ /* 0x002e620000008800 */
[----:B------:R-:W-:Y:S02]  /*36030*/  MOV R4, 0x400 ;  /* 0x0000040000047802 */ /* 0x000fe40000000f00 */
[----:B------:R-:W-:Y:S02]  /*36040*/  SHF.L.U32 R9, R5, 0x1f, RZ ;  /* 0x0000001f05097819 */ /* 0x000fe400000006ff */
[----:B-1----:R-:W-:-:S04]  /*36050*/  LEA R7, R7, R4, 0x18 ;  /* 0x0000000407077211 */ /* 0x002fc800078ec0ff */
[----:B------:R-:W-:-:S04]  /*36060*/  LEA R4, R0, R7, 0x3 ;  /* 0x0000000700047211 */ /* 0x000fc800078e18ff */
[----:B------:R-:W1:Y:S02]  /*36070*/  SYNCS.PHASECHK.TRANS64.TRYWAIT P2, [R4+URZ+0xc4460], R9 ;  /* 0x0c446009040075a7 */ /* 0x000e64000804017f */
[----:B-1----:R-:W-:Y:S05]  /*36080*/  @!P2 BRA `(.L_x_117) ;  /* 0x000000200048a947 */ /* 0x002fea0003800000 */
.L_x_160:
[----:B------:R-:W-:Y:S01]  /*36090*/  UPRMT UR4, UR23, 0x9910, URZ ;  /* 0x0000991017047896 */ /* 0x000fe2000800003f */
[----:B-1----:R-:W-:-:S03]  /*360a0*/  @P1 IMAD.MOV.U32 R9, RZ, RZ, 0x10000 ;  /* 0x00010000ff091424 */ /* 0x002fc600078e00ff */
[----:B------:R-:W-:Y:S01]  /*360b0*/  UISETP.NE.AND UP0, UPT, UR4, 0x2, UPT ;  /* 0x000000020400788c */ /* 0x000fe2000bf05270 */
[----:B------:R1:W-:Y:S05]  /*360c0*/  @P1 SYNCS.ARRIVE.TRANS64 RZ, [R4+URZ+0xc4450], R9 ;  /* 0x0c44500904ff19a7 */ /* 0x0003ea000800003f */
[----:B------:R-:W-:-:S13]  /*360d0*/  PLOP3.LUT P2, PT, PT, PT, UP0, 0x80, 0x0 ;  /* 0x000000000000781c */ /* 0x000fda0003f4f008 */
[----:B-1----:R-:W-:Y:S05]  /*360e0*/  @P2 BRA `(.L_x_118) ;  /* 0x0000000000042947 */ /* 0x002fea0003800000 */
[----:B------:R-:W-:Y:S01]  /*360f0*/  BPT.TRAP 0x1 ;  /* 0x000000040000795c */ /* 0x000fe20000300000 */
.L_x_118:
[----:B------:R-:W-:Y:S05]  /*36100*/  @P0 BRA `(.L_x_119) ;  /* 0x0000000000040947 */ /* 0x000fea0003800000 */
[----:B------:R-:W-:Y:S01]  /*36110*/  BPT.TRAP 0x1 ;  /* 0x000000040000795c */ /* 0x000fe20000300000 */
.L_x_119:
        /* <DEDUP_REMOVED lines=15> */
[----:B------:R-:W-:Y:S01]  /*36210*/  ULEA UR14, UR14, UR5, 0x10 ;  /* 0x000000050e0e7291 */ /* 0x000fe2000f8e803f */
[----:B------:R-:W-:Y:S01]  /*36220*/  IADD3 R0, R0, 0x1, RZ ;  /* 0x0000000100007810 */ /* 0x000fe20007ffe0ff */
[----:B------:R-:W-:-:S02]  /*36230*/  UIADD3.X UR5, URZ, UR25, URZ, UP0, !UPT ;  /* 0x000000193f057290 */ /* 0x000fc400087fe43f */
[----:B------:R-:W-:Y:S01]  /*36240*/  UIADD3 UR11, UR11, UR8, URZ ;  /* 0x000000080b0b7290 */ /* 0x000fe2000fffe03f */
[C---:B------:R-:W-:Y:S01]  /*36250*/  ISETP.NE.AND P2, PT, R0.reuse, 0x2, PT ;  /* 0x000000020000780c */ /* 0x040fe20003f45270 */
[----:B------:R-:W-:Y:S02]  /*36260*/  UIADD3 UR9, UR9, 0xc4450, URZ ;  /* 0x000c445009097890 */ /* 0x000fe4000fffe03f */
[----:B------:R-:W-:Y:S01]  /*36270*/  UIADD3 UR15, UR14, 0x2000, URZ ;  /* 0x000020000e0f7890 */ /* 0x000fe2000fffe03f */
[----:B------:R-:W-:Y:S01]  /*36280*/  SEL R2, RZ, 0x1, P2 ;  /* 0x00000001ff027807 */ /* 0x000fe20001000000 */
[----:B------:R-:W-:Y:S01]  /*36290*/  UIADD3 UR17, UR14, 0x4000, URZ ;  /* 0x000040000e117890 */ /* 0x000fe2000fffe03f */
[----:B------:R-:W-:Y:S01]  /*362a0*/  SEL R0, R0, RZ, P2 ;  /* 0x000000ff00007207 */ /* 0x000fe20001000000 */
[----:B------:R-:W-:Y:S01]  /*362b0*/  UMOV UR8, UR14 ;  /* 0x0000000e00087c82 */ /* 0x000fe20008000000 */
[----:B------:R-:W-:Y:S01]  /*362c0*/  UIADD3 UR19, UR14, 0x6000, URZ ;  /* 0x000060000e137890 */ /* 0x000fe2000fffe03f */
[----:B------:R-:W-:Y:S01]  /*362d0*/  LOP3.LUT R5, R5, R2, RZ, 0x3c, !PT ;  /* 0x0000000205057212 */ /* 0x000fe200078e3cff */
[----:B------:R1:W-:Y:S01]  /*362e0*/  UTMALDG.4D [UR8], [UR4], desc[UR6] ;  /* 0x00000608040075b4 */ /* 0x0003e20008019000 */
[----:B------:R-:W-:Y:S01]  /*362f0*/  UMOV UR22, 0x140 ;  /* 0x0000014000167882 */ /* 0x000fe20000000000 */
        /* <DEDUP_REMOVED lines=27> */
[----:B--2---:R-:W-:Y:S01]  /*364b0*/  NOP ;  /* 0x0000000000007918 */ /* 0x004fe20000000000 */
.L_x_116:
[----:B------:R-:W-:Y:S05]  /*364c0*/  BSYNC B1 ;  /* 0x0000000000017941 */ /* 0x000fea0003800000 */
.L_x_115:
[----:B------:R-:W2:Y:S01]  /*364d0*/  LDL.LU R2, [R1+0x298] ;  /* 0x0002980001027983 */ /* 0x000ea20000300800 */
[----:B-1----:R-:W-:Y:S02]  /*364e0*/  PRMT R4, RZ, 0x7610, R4 ;  /* 0x00007610ff047816 */ /* 0x002fe40000000004 */
[----:B--2---:R-:W-:-:S04]  /*364f0*/  IADD3 R2, R2, UR26, RZ ;  /* 0x0000001a02027c10 */ /* 0x004fc8000fffe0ff */
[----:B------:R-:W-:Y:S01]  /*36500*/  ISETP.GE.AND P2, PT, R2, UR27, PT ;  /* 0x0000001b02007c0c */ /* 0x000fe2000bf46270 */
[----:B------:R1:W-:-:S12]  /*36510*/  STL [R1+0x298], R2 ;  /* 0x0002980201007387 */ /* 0x0003d80000100800 */
[----:B-1----:R-:W-:Y:S05]  /*36520*/  @!P2 BRA `(.L_x_120) ;  /* 0xfffffff000dca947 */ /* 0x002fea000383ffff */
[----:B------:R-:W-:Y:S05]  /*36530*/  BSYNC B0 ;  /* 0x0000000000007941 */ /* 0x000fea0003800000 */
.L_x_105:
[----:B------:R-:W-:Y:S05]  /*36540*/  EXIT ;  /* 0x000000000000794d */ /* 0x000fea0003800000 */
.L_x_104:
[----:B------:R-:W2:Y:S01]  /*36550*/  LDL R0, [R1+0x298] ;  /* 0x0002980001007983 */ /* 0x000ea20000100800 */
[----:B-1----:R-:W-:Y:S02]  /*36560*/  ULDC UR4, c[0x0][0xa00] ;  /* 0x0002800000047ab9 */ /* 0x002fe40000000800 */
[----:B--2---:R-:W-:-:S13]  /*36570*/  ISETP.GE.AND P0, PT, R0, UR4, PT ;  /* 0x0000000400007c0c */ /* 0x004fda000bf06270 */
[----:B------:R-:W-:Y:S05]  /*36580*/  @P0 EXIT ;  /* 0x000000000000094d */ /* 0x000fea0003800000 */
[----:B------:R-:W2:Y:S01]  /*36590*/  LDL.LU R2, [R1+0x2b0] ;  /* 0x0002b00001027983 */ /* 0x000ea20000300800 */
[----:B------:R-:W-:Y:S01]  /*365a0*/  BSSY B0, `(.L_x_121) ;  /* 0x0000174000007945 */ /* 0x000fe20003800000 */
[----:B------:R-:W-:Y:S01]  /*365b0*/  IMAD.MOV.U32 R5, RZ, RZ, 0x1 ;  /* 0x00000001ff057424 */ /* 0x000fe200078e00ff */
[----:B------:R-:W-:Y:S01]  /*365c0*/  MOV R4, 0x1 ;  /* 0x0000000100047802 */ /* 0x000fe20000000f00 */
[----:B------:R-:W1:Y:S01]  /*365d0*/  S2R R0, SR_TID.X ;  /* 0x0000000000007919 */ /* 0x000e620000002100 */
[----:B------:R-:W-:Y:S01]  /*365e0*/  ULDC.64 UR16, c[0x0][0x198] ;  /* 0x0000660000107ab9 */ /* 0x000fe20000000a00 */
[----:B------:R-:W-:Y:S01]  /*365f0*/  ULDC UR21, c[0x0][0xc] ;  /* 0x0000030000157ab9 */ /* 0x000fe20000000800 */
[----:B-1----:R-:W-:Y:S02]  /*36600*/  LOP3.LUT P0, RZ, R0, 0x1f, RZ, 0xc0, !PT ;  /* 0x0000001f00ff7812 */ /* 0x002fe4000780c0ff */
[----:B------:R-:W-:Y:S02]  /*36610*/  MOV R0, RZ ;  /* 0x000000ff00007202 */ /* 0x000fe40000000f00 */
[----:B------:R-:W-:-:S02]  /*36620*/  PLOP3.LUT P0, PT, P0, P2, PT, 0x2a, 0x0 ;  /* 0x000000000000781c */ /* 0x000fc40000704572 */
[----:B--2---:R-:W-:-:S13]  /*36630*/  R2UR UR4, R2 ;  /* 0x00000000020472ca */ /* 0x004fda00000e0000 */
[----:B------:R-:W-:-:S12]  /*36640*/  ULOP3.LUT UR20, UR4, 0x2, URZ, 0xfc, !UPT ;  /* 0x0000000204147892 */ /* 0x000fd8000f8efc3f */
.L_x_148:
        /* <DEDUP_REMOVED lines=12> */
[----:B--2---:R-:W-:-:S04]  /*36710*/  @P3 IMAD.HI.U32 R10, R13, R6, RZ ;  /* 0x000000060d0a3227 */ /* 0x004fc800078e00ff */
[----:B------:R-:W-:Y:S01]  /*36720*/  IMAD.MOV.U32 R6, RZ, RZ, R13 ;  /* 0x000000ffff067224 */ /* 0x000fe200078e000d */
[----:B------:R-:W-:-:S04]  /*36730*/  @P3 SHF.R.U32.HI R6, RZ, R7, R10 ;  /* 0x00000007ff063219 */ /* 0x000fc8000001160a */
[----:B------:R-:W-:Y:S01]  /*36740*/  MOV R7, R6 ;  /* 0x0000000600077202 */ /* 0x000fe20000000f00 */
[----:B-1----:R-:W-:-:S05]  /*36750*/  @P4 IMAD.HI.U32 R9, R6, R9, RZ ;  /* 0x0000000906094227 */ /* 0x002fca00078e00ff */
[----:B---3--:R-:W-:-:S04]  /*36760*/  @P4 SHF.R.U32.HI R7, RZ, R12, R9 ;  /* 0x0000000cff074219 */ /* 0x008fc80000011609 */
[----:B------:R-:W-:Y:S01]  /*36770*/  MOV R9, R7 ;  /* 0x0000000700097202 */ /* 0x000fe20000000f00 */
[----:B----4-:R-:W-:-:S05]  /*36780*/  @P5 IMAD.HI.U32 R2, R7, R2, RZ ;  /* 0x0000000207025227 */ /* 0x010fca00078e00ff */
[----:B------:R-:W-:Y:S01]  /*36790*/  @P5 SHF.R.U32.HI R9, RZ, R3, R2 ;  /* 0x00000003ff095219 */ /* 0x000fe20000011602 */
[----:B------:R-:W-:-:S04]  /*367a0*/  IMAD.MOV R3, RZ, RZ, -R7 ;  /* 0x000000ffff037224 */ /* 0x000fc800078e0a07 */
[----:B------:R-:W-:Y:S01]  /*367b0*/  IMAD R2, R11, R3, R6 ;  /* 0x000000030b027224 */ /* 0x000fe200078e0206 */
[----:B------:R-:W-:-:S05]  /*367c0*/  IADD3 R3, -R9, RZ, RZ ;  /* 0x000000ff09037210 */ /* 0x000fca0007ffe1ff */
[----:B------:R-:W-:Y:S01]  /*367d0*/  IMAD R3, R8, R3, R7 ;  /* 0x0000000308037224 */ /* 0x000fe200078e0207 */
[----:B------:R-:W-:Y:S06]  /*367e0*/  BRA.DIV UR4, `(.L_x_122) ;  /* 0x0000001a04847947 */ /* 0x000fec000b800000 */
[----:B------:R-:W-:-:S13]  /*367f0*/  ELECT P6, URZ, PT ;  /* 0x00000000003f782f */ /* 0x000fda00038c0000 */
.L_x_163:
[----:B------:R-:W1:Y:S01]  /*36800*/  LDC R6, c[0x0][0x28c] ;  /* 0x0000a300ff067b82 */ /* 0x000e620000000800 */
[----:B------:R-:W-:Y:S01]  /*36810*/  BSSY B1, `(.L_x_123) ;  /* 0x000004a000017945 */ /* 0x000fe20003800000 */
[----:B-1----:R-:W-:-:S13]  /*36820*/  ISETP.GT.AND P3, PT, R6, RZ, P6 ;  /* 0x000000ff0600720c */ /* 0x002fda0003764270 */
[----:B------:R-:W-:Y:S05]  /*36830*/  @!P3 BRA `(.L_x_124) ;  /* 0x00000004001cb947 */ /* 0x000fea0003800000 */
[----:B------:R-:W1:Y:S01]  /*36840*/  S2R R8, SR_CgaCtaId ;  /* 0x0000000000087919 */ /* 0x000e620000008800 */
[----:B------:R-:W-:-:S04]  /*36850*/  MOV R7, 0x400 ;  /* 0x0000040000077802 */ /* 0x000fc80000000f00 */
[----:B-1----:R-:W-:Y:S02]  /*36860*/  LEA R9, R8, R7, 0x18 ;  /* 0x0000000708097211 */ /* 0x002fe400078ec0ff */
[----:B------:R-:W-:Y:S02]  /*36870*/  SHF.L.U32 R7, R4, 0x1f, RZ ;  /* 0x0000001f04077819 */ /* 0x000fe400000006ff */
[----:B------:R-:W-:-:S04]  /*36880*/  LEA R8, R0, R9, 0x3 ;  /* 0x0000000900087211 */ /* 0x000fc800078e18ff */
[----:B------:R-:W1:Y:S02]  /*36890*/  SYNCS.PHASECHK.TRANS64.TRYWAIT P4, [R8+URZ+0xc4428], R7 ;  /* 0x0c442807080075a7 */ /* 0x000e64000808017f */
[----:B-1----:R-:W-:Y:S05]  /*368a0*/  @!P4 BRA `(.L_x_125) ;  /* 0x000000180074c947 */ /* 0x002fea0003800000 */
.L_x_164:
[----:B------:R-:W-:Y:S01]  /*368b0*/  UPRMT UR4, UR20, 0x9910, URZ ;  /* 0x0000991014047896 */ /* 0x000fe2000800003f */
[----:B-1----:R-:W-:-:S03]  /*368c0*/  @P2 IMAD.MOV.U32 R7, RZ, RZ, 0x20000 ;  /* 0x00020000ff072424 */ /* 0x002fc600078e00ff */
[----:B------:R-:W-:Y:S01]  /*368d0*/  UISETP.NE.AND UP0, UPT, UR4, 0x2, UPT ;  /* 0x000000020400788c */ /* 0x000fe2000bf05270 */
[----:B------:R1:W-:Y:S05]  /*368e0*/  @P2 SYNCS.ARRIVE.TRANS64 RZ, [R8+URZ+0xc4400], R7 ;  /* 0x0c44000708ff29a7 */ /* 0x0003ea000800003f */
[----:B------:R-:W-:-:S13]  /*368f0*/  PLOP3.LUT P4, PT, PT, PT, UP0, 0x80, 0x0 ;  /* 0x000000000000781c */ /* 0x000fda0003f8f008 */
[----:B-1----:R-:W-:Y:S05]  /*36900*/  @P4 BRA `(.L_x_126) ;  /* 0x0000000000044947 */ /* 0x002fea0003800000 */
[----:B------:R-:W-:Y:S01]  /*36910*/  BPT.TRAP 0x1 ;  /* 0x000000040000795c */ /* 0x000fe20000300000 */
.L_x_126:
[----:B------:R-:W-:Y:S05]  /*36920*/  @P0 BRA `(.L_x_127) ;  /* 0x0000000000040947 */ /* 0x000fea0003800000 */
[----:B------:R-:W-:Y:S01]  /*36930*/  BPT.TRAP 0x1 ;  /* 0x000000040000795c */ /* 0x000fe20000300000 */
.L_x_127:
[----:B------:R-:W-:Y:S01]  /*36940*/  LEA R9, R0, R9, 0x11 ;  /* 0x0000000900097211 */ /* 0x000fe200078e88ff */
[----:B------:R-:W-:Y:S01]  /*36950*/  UIADD3 UR4, UP0, UR16, 0x1f0, URZ ;  /* 0x000001f010047890 */ /* 0x000fe2000ff1e03f */
[----:B------:R-:W-:Y:S01]  /*36960*/  R2UR UR9, R8 ;  /* 0x00000000080972ca */ /* 0x000fe200000e0000 */
[----:B------:R-:W-:Y:S01]  /*36970*/  UMOV UR10, URZ ;  /* 0x0000003f000a7c82 */ /* 0x000fe20008000000 */
[----:B------:R-:W-:Y:S01]  /*36980*/  R2UR UR14, R9 ;  /* 0x00000000090e72ca */ /* 0x000fe200000e0000 */
[----:B------:R-:W-:Y:S01]  /*36990*/  UIADD3.X UR5, URZ, UR17, URZ, UP0, !UPT ;  /* 0x000000113f057290 */ /* 0x000fe200087fe43f */
[----:B------:R-:W-:Y:S01]  /*369a0*/  R2UR UR12, R2 ;  /* 0x00000000020c72ca */ /* 0x000fe200000e0000 */
[----:B------:R-:W-:Y:S01]  /*369b0*/  UMOV UR6, 0x0 ;  /* 0x0000000000067882 */ /* 0x000fe20000000000 */
[----:B------:R-:W-:Y:S01]  /*369c0*/  R2UR UR13, R3 ;  /* 0x00000000030d72ca */ /* 0x000fe200000e0000 */
[----:B------:R-:W-:Y:S01]  /*369d0*/  UMOV UR7, 0x10000000 ;  /* 0x1000000000077882 */ /* 0x000fe20000000000 */
[----:B------:R-:W-:Y:S01]  /*369e0*/  UMOV UR11, URZ ;  /* 0x0000003f000b7c82 */ /* 0x000fe20008000000 */
[----:B------:R-:W-:Y:S01]  /*369f0*/  UMOV UR22, 0x40 ;  /* 0x0000004000167882 */ /* 0x000fe20000000000 */
[----:B------:R-:W-:Y:S01]  /*36a00*/  UMOV UR23, 0x80 ;  /* 0x0000008000177882 */ /* 0x000fe20000000000 */
[----:B------:R-:W-:Y:S01]  /*36a10*/  UMOV UR24, 0xc0 ;  /* 0x000000c000187882 */ /* 0x000fe20000000000 */
[----:B------:R-:W-:Y:S01]  /*36a20*/  UMOV UR25, 0x100 ;  /* 0x0000010000197882 */ /* 0x000fe20000000000 */
[----:B------:R-:W-:Y:S01]  /*36a30*/  UIADD3 UR9, UR9, 0xc4400, URZ ;  /* 0x000c440009097890 */ /* 0x000fe2000fffe03f */
[----:B------:R-:W-:Y:S01]  /*36a40*/  IADD3 R0, R0, 0x1, RZ ;  /* 0x0000000100007810 */ /* 0x000fe20007ffe0ff */
[----:B------:R-:W-:-:S02]  /*36a50*/  UIADD3 UR8, UR14, 0x20000, URZ ;  /* 0x000200000e087890 */ /* 0x000fc4000fffe03f */
[----:B------:R-:W-:Y:S01]  /*36a60*/  UIADD3 UR15, UR14, 0x24000, URZ ;  /* 0x000240000e0f7890 */ /* 0x000fe2000fffe03f */
[C---:B------:R-:W-:Y:S01]  /*36a70*/  ISETP.NE.AND P4, PT, R0.reuse, 0x5, PT ;  /* 0x000000050000780c */ /* 0x040fe20003f85270 */
[----:B------:R-:W-:Y:S02]  /*36a80*/  UIADD3 UR18, UR14, 0x28000, URZ ;  /* 0x000280000e127890 */ /* 0x000fe4000fffe03f */
[----:B------:R-:W-:Y:S01]  /*36a90*/  UIADD3 UR19, UR14, 0x2c000, URZ ;  /* 0x0002c0000e137890 */ /* 0x000fe2000fffe03f */
[----:B------:R-:W-:Y:S01]  /*36aa0*/  SEL R7, RZ, 0x1, P4 ;  /* 0x00000001ff077807 */ /* 0x000fe20002000000 */
[----:B------:R-:W-:Y:S01]  /*36ab0*/  UMOV UR26, 0x140 ;  /* 0x00000140001a7882 */ /* 0x000fe20000000000 */
[----:B------:R1:W-:Y:S01]  /*36ac0*/  UTMALDG.4D [UR8], [UR4], desc[UR6] ;  /* 0x00000608040075b4 */ /* 0x0003e20008019000 */
[----:B------:R-:W-:Y:S02]  /*36ad0*/  SEL R0, R0, RZ, P4 ;  /* 0x000000ff00007207 */ /* 0x000fe40002000000 */
[----:B------:R-:W-:Y:S01]  /*36ae0*/  LOP3.LUT R4, R4, R7, RZ, 0x3c, !PT ;  /* 0x0000000704047212 */ /* 0x000fe200078e3cff */
[----:B-1----:R-:W-:Y:S01]  /*36af0*/  UMOV UR8, UR15 ;  /* 0x0000000f00087c82 */ /* 0x002fe20008000000 */
[----:B------:R-:W-:Y:S01]  /*36b00*/  UMOV UR10, UR22 ;  /* 0x00000016000a7c82 */ /* 0x000fe20008000000 */
[----:B------:R-:W-:Y:S01]  /*36b10*/  UIADD3 UR15, UR14, 0x30000, URZ ;  /* 0x000300000e0f7890 */ /* 0x000fe2000fffe03f */
[----:B------:R1:W-:Y:S02]  /*36b20*/  UTMALDG.4D [UR8], [UR4], desc[UR6] ;  /* 0x00000608040075b4 */ /* 0x0003e40008019000 */
[----:B-1----:R-:W-:Y:S01]  /*36b30*/  UMOV UR8, UR18 ;  /* 0x0000001200087c82 */ /* 0x002fe20008000000 */
[----:B------:R-:W-:Y:S01]  /*36b40*/  UMOV UR10, UR23 ;  /* 0x00000017000a7c82 */ /* 0x000fe20008000000 */
[----:B------:R-:W-:Y:S01]  /*36b50*/  UIADD3 UR18, UR14, 0x34000, URZ ;  /* 0x000340000e127890 */ /* 0x000fe2000fffe03f */
[----:B------:R1:W-:Y:S02]  /*36b60*/  UTMALDG.4D [UR8], [UR4], desc[UR6] ;  /* 0x00000608040075b4 */ /* 0x0003e40008019000 */
[----:B-1----:R-:W-:Y:S01]  /*36b70*/  UMOV UR8, UR19 ;  /* 0x0000001300087c82 */ /* 0x002fe20008000000 */
[----:B------:R-:W-:Y:S01]  /*36b80*/  UMOV UR10, UR24 ;  /* 0x00000018000a7c82 */ /* 0x000fe20008000000 */
[----:B------:R-:W-:Y:S01]  /*36b90*/  UIADD3 UR19, UR14, 0x38000, URZ ;  /* 0x000380000e137890 */ /* 0x000fe2000fffe03f */
[----:B------:R1:W-:Y:S01]  /*36ba0*/  UTMALDG.4D [UR8], [UR4], desc[UR6] ;  /* 0x00000608040075b4 */ /* 0x0003e20008019000 */
[----:B------:R-:W-:Y:S01]  /*36bb0*/  UIADD3 UR14, UR14, 0x3c000, URZ ;  /* 0x0003c0000e0e7890 */ /* 0x000fe2000fffe03f */
[----:B-1----:R-:W-:Y:S01]  /*36bc0*/  UMOV UR8, UR15 ;  /* 0x0000000f00087c82 */ /* 0x002fe20008000000 */
[----:B------:R-:W-:Y:S01]  /*36bd0*/  UMOV UR10, UR25 ;  /* 0x00000019000a7c82 */ /* 0x000fe20008000000 */
[----:B------:R-:W-:Y:S01]  /*36be0*/  UMOV UR15, 0x180 ;  /* 0x00000180000f7882 */ /* 0x000fe20000000000 */
[----:B------:R1:W-:Y:S02]  /*36bf0*/  UTMALDG.4D [UR8], [UR4], desc[UR6] ;  /* 0x00000608040075b4 */ /* 0x0003e40008019000 */
[----:B-1----:R-:W-:Y:S01]  /*36c00*/  UMOV UR8, UR18 ;  /* 0x0000001200087c82 */ /* 0x002fe20008000000 */
[----:B------:R-:W-:-:S02]  /*36c10*/  UMOV UR10, UR26 ;  /* 0x0000001a000a7c82 */ /* 0x000fc40008000000 */
[----:B------:R1:W-:Y:S02]  /*36c20*/  UTMALDG.4D [UR8], [UR4], desc[UR6] ;  /* 0x00000608040075b4 */ /* 0x0003e40008019000 */
[----:B-1----:R-:W-:Y:S01]  /*36c30*/  UMOV UR8, UR19 ;  /* 0x0000001300087c82 */ /* 0x002fe20008000000 */
[----:B------:R-:W-:Y:S01]  /*36c40*/  UMOV UR10, UR15 ;  /* 0x0000000f000a7c82 */ /* 0x000fe20008000000 */
[----:B------:R-:W-:Y:S01]  /*36c50*/  UMOV UR15, 0x1c0 ;  /* 0x000001c0000f7882 */ /* 0x000fe20000000000 */
[----:B------:R1:W-:Y:S02]  /*36c60*/  UTMALDG.4D [UR8], [UR4], desc[UR6] ;  /* 0x00000608040075b4 */ /* 0x0003e40008019000 */
[----:B-1----:R-:W-:Y:S01]  /*36c70*/  UMOV UR8, UR14 ;  /* 0x0000000e00087c82 */ /* 0x002fe20008000000 */
[----:B------:R-:W-:Y:S02]  /*36c80*/  UMOV UR10, UR15 ;  /* 0x0000000f000a7c82 */ /* 0x000fe40008000000 */
[----:B------:R1:W-:Y:S02]  /*36c90*/  UTMALDG.4D [UR8], [UR4], desc[UR6] ;  /* 0x00000608040075b4 */ /* 0x0003e40008019000 */
[----:B-1----:R-:W-:Y:S01]  /*36ca0*/  NOP ;  /* 0x0000000000007918 */ /* 0x002fe20000000000 */
.L_x_124:
[----:B------:R-:W-:Y:S05]  /*36cb0*/  BSYNC B1 ;  /* 0x0000000000017941 */ /* 0x000fea0003800000 */
.L_x_123:
        /* <DEDUP_REMOVED lines=10> */
.L_x_129:
[----:B------:R-:W-:Y:S05]  /*36d60*/  BSYNC B1 ;  /* 0x0000000000017941 */ /* 0x000fea0003800000 */
.L_x_128:
[----:B------:R-:W-:Y:S01]  /*36d70*/  BSSY B1, `(.L_x_131) ;  /* 0x000004b000017945 */ /* 0x000fe20003800000 */
[----:B-1----:R-:W-:-:S03]  /*36d80*/  IMAD.MOV.U32 R8, RZ, RZ, RZ ;  /* 0x000000ffff087224 */ /* 0x002fc600078e00ff */
        /* <DEDUP_REMOVED lines=8> */
.L_x_165:
[----:B------:R-:W-:Y:S01]  /*36e10*/  UPRMT UR4, UR20, 0x9910, URZ ;  /* 0x0000991014047896 */ /* 0x000fe2000800003f */
[----:B-1----:R-:W-:-:S03]  /*36e20*/  @P2 MOV R8, 0x20000 ;  /* 0x0002000000082802 */ /* 0x002fc60000000f00 */
[----:B------:R-:W-:Y:S01]  /*36e30*/  UISETP.NE.AND UP0, UPT, UR4, 0x2, UPT ;  /* 0x000000020400788c */ /* 0x000fe2000bf05270 */
[----:B------:R1:W-:Y:S05]  /*36e40*/  @P2 SYNCS.ARRIVE.TRANS64 RZ, [R7+URZ+0xc4400], R8 ;  /* 0x0c44000807ff29a7 */ /* 0x0003ea000800003f */
[----:B------:R-:W-:-:S13]  /*36e50*/  PLOP3.LUT P3, PT, PT, PT, UP0, 0x80, 0x0 ;  /* 0x000000000000781c */ /* 0x000fda0003f6f008 */
[----:B-1----:R-:W-:Y:S05]  /*36e60*/  @P3 BRA `(.L_x_134) ;  /* 0x0000000000043947 */ /* 0x002fea0003800000 */
[----:B------:R-:W-:Y:S01]  /*36e70*/  BPT.TRAP 0x1 ;  /* 0x000000040000795c */ /* 0x000fe20000300000 */
.L_x_134:
[----:B------:R-:W-:Y:S05]  /*36e80*/  @P0 BRA `(.L_x_135) ;  /* 0x0000000000040947 */ /* 0x000fea0003800000 */
[----:B------:R-:W-:Y:S01]  /*36e90*/  BPT.TRAP 0x1 ;  /* 0x000000040000795c */ /* 0x000fe20000300000 */
.L_x_135:
[----:B------:R-:W-:Y:S01]  /*36ea0*/  IMAD R5, R0, 0x20000, R5 ;  /* 0x0002000000057824 */ /* 0x000fe200078e0205 */
[----:B------:R-:W-:Y:S01]  /*36eb0*/  R2UR UR9, R7 ;  /* 0x00000000070972ca */ /* 0x000fe200000e0000 */
[----:B------:R-:W-:Y:S01]  /*36ec0*/  UIADD3 UR4, UP0, UR16, 0x2f0, URZ ;  /* 0x000002f010047890 */ /* 0x000fe2000ff1e03f */
[----:B------:R-:W-:Y:S01]  /*36ed0*/  R2UR UR12, R2 ;  /* 0x00000000020c72ca */ /* 0x000fe200000e0000 */
[----:B------:R-:W-:Y:S01]  /*36ee0*/  UMOV UR10, URZ ;  /* 0x0000003f000a7c82 */ /* 0x000fe20008000000 */
[----:B------:R-:W-:Y:S01]  /*36ef0*/  R2UR UR14, R5 ;  /* 0x00000000050e72ca */ /* 0x000fe200000e0000 */
[----:B------:R-:W-:Y:S01]  /*36f00*/  UIADD3.X UR5, URZ, UR17, URZ, UP0, !UPT ;  /* 0x000000113f057290 */ /* 0x000fe200087fe43f */
[----:B------:R-:W-:Y:S01]  /*36f10*/  R2UR UR13, R3 ;  /* 0x00000000030d72ca */ /* 0x000fe200000e0000 */
[----:B------:R-:W-:Y:S01]  /*36f20*/  UMOV UR6, 0x0 ;  /* 0x0000000000067882 */ /* 0x000fe20000000000 */
[----:B------:R-:W-:Y:S01]  /*36f30*/  UMOV UR7, 0x10000000 ;  /* 0x1000000000077882 */ /* 0x000fe20000000000 */
[----:B------:R-:W-:Y:S01]  /*36f40*/  UMOV UR11, URZ ;  /* 0x0000003f000b7c82 */ /* 0x000fe20008000000 */
[----:B------:R-:W-:Y:S01]  /*36f50*/  UMOV UR18, 0x40 ;  /* 0x0000004000127882 */ /* 0x000fe20000000000 */
[----:B------:R-:W-:Y:S01]  /*36f60*/  UMOV UR22, 0x80 ;  /* 0x0000008000167882 */ /* 0x000fe20000000000 */
[----:B------:R-:W-:Y:S01]  /*36f70*/  UMOV UR24, 0xc0 ;  /* 0x000000c000187882 */ /* 0x000fe20000000000 */
[----:B------:R-:W-:Y:S01]  /*36f80*/  UIADD3 UR9, UR9, 0xc4400, URZ ;  /* 0x000c440009097890 */ /* 0x000fe2000fffe03f */
[----:B------:R-:W-:Y:S01]  /*36f90*/  IADD3 R0, R0, 0x1, RZ ;  /* 0x0000000100007810 */ /* 0x000fe20007ffe0ff */
[----:B------:R-:W-:Y:S01]  /*36fa0*/  UMOV UR25, 0x100 ;  /* 0x0000010000197882 */ /* 0x000fe20000000000 */
[----:B------:R-:W-:Y:S01]  /*36fb0*/  UMOV UR26, 0x140 ;  /* 0x00000140001a7882 */ /* 0x000fe20000000000 */
[----:B------:R-:W-:Y:S01]  /*36fc0*/  UIADD3 UR8, UR14, 0x20000, URZ ;  /* 0x000200000e087890 */ /* 0x000fe2000fffe03f */
[C---:B------:R-:W-:Y:S01]  /*36fd0*/  ISETP.NE.AND P3, PT, R0.reuse, 0x5, PT ;  /* 0x000000050000780c */ /* 0x040fe20003f65270 */
[----:B------:R-:W-:Y:S01]  /*36fe0*/  UIADD3 UR15, UR14, 0x24000, URZ ;  /* 0x000240000e0f7890 */ /* 0x000fe2000fffe03f */
[----:B------:R-:W-:Y:S01]  /*36ff0*/  MOV R8, 0x1 ;  /* 0x0000000100087802 */ /* 0x000fe20000000f00 */
[----:B------:R-:W-:Y:S01]  /*37000*/  UIADD3 UR19, UR14, 0x28000, URZ ;  /* 0x000280000e137890 */ /* 0x000fe2000fffe03f */
[----:B------:R-:W-:Y:S01]  /*37010*/  SEL R5, RZ, 0x1, P3 ;  /* 0x00000001ff057807 */ /* 0x000fe20001800000 */
[----:B------:R-:W-:Y:S01]  /*37020*/  UIADD3 UR23, UR14, 0x2c000, URZ ;  /* 0x0002c0000e177890 */ /* 0x000fe2000fffe03f */
[----:B------:R-:W-:-:S02]  /*37030*/  SEL R0, R0, RZ, P3 ;  /* 0x000000ff00007207 */ /* 0x000fc40001800000 */
[----:B------:R1:W-:Y:S01]  /*37040*/  UTMALDG.4D [UR8], [UR4], desc[UR6] ;  /* 0x00000608040075b4 */ /* 0x0003e20008019000 */
[----:B------:R-:W-:Y:S01]  /*37050*/  LOP3.LUT R4, R4, R5, RZ, 0x3c, !PT ;  /* 0x0000000504047212 */ /* 0x000fe200078e3cff */
        /* <DEDUP_REMOVED lines=28> */
.L_x_132:
[----:B------:R-:W-:Y:S05]  /*37220*/  BSYNC B1 ;  /* 0x0000000000017941 */ /* 0x000fea0003800000 */
.L_x_131:
[----:B------:R-:W-:-:S13]  /*37230*/  ISETP.GE.AND P3, PT, R6, 0x81, PT ;  /* 0x000000810600780c */ /* 0x000fda0003f66270 */
[----:B------:R-:W-:Y:S05]  /*37240*/  @!P3 BRA `(.L_x_136) ;  /* 0x000000080088b947 */ /* 0x000fea0003800000 */
[----:B------:R-:W-:Y:S01]  /*37250*/  VIADD R6, R6, 0x7f ;  /* 0x0000007f06067836 */ /* 0x000fe20000000000 */
[----:B------:R-:W-:Y:S04]  /*37260*/  BSSY B1, `(.L_x_136) ;  /* 0x00000a0000017945 */ /* 0x000fe80003800000 */
[----:B------:R-:W-:-:S04]  /*37270*/  SHF.R.S32.HI R5, RZ, 0x1f, R6 ;  /* 0x0000001fff057819 */ /* 0x000fc80000011406 */
[----:B------:R-:W-:-:S04]  /*37280*/  LEA.HI R5, R5, R6, RZ, 0x7 ;  /* 0x0000000605057211 */ /* 0x000fc800078f38ff */
[----:B------:R-:W-:-:S04]  /*37290*/  SHF.R.S32.HI R5, RZ, 0x7, R5 ;  /* 0x00000007ff057819 */ /* 0x000fc80000011405 */
[----:B------:R-:W-:-:S07]  /*372a0*/  SHF.L.U32 R5, R5, 0x1, RZ ;  /* 0x0000000105057819 */ /* 0x000fce00000006ff */
.L_x_147:
[----:B------:R-:W-:Y:S04]  /*372b0*/  BSSY B2, `(.L_x_137) ;  /* 0x000004a000027945 */ /* 0x000fe80003800000 */
[----:B------:R-:W-:Y:S05]  /*372c0*/  @!P6 BRA `(.L_x_138) ;  /* 0x000000040020e947 */ /* 0x000fea0003800000 */
[----:B------:R-:W1:Y:S01]  /*372d0*/  S2R R7, SR_CgaCtaId ;  /* 0x0000000000077919 */ /* 0x000e620000008800 */
[----:B------:R-:W-:Y:S02]  /*372e0*/  MOV R6, 0x400 ;  /* 0x0000040000067802 */ /* 0x000fe40000000f00 */
[----:B------:R-:W-:Y:S02]  /*372f0*/  SHF.L.U32 R9, R4, 0x1f, RZ ;  /* 0x0000001f04097819 */ /* 0x000fe400000006ff */
[----:B-1----:R-:W-:-:S04]  /*37300*/  LEA R7, R7, R6, 0x18 ;  /* 0x0000000607077211 */ /* 0x002fc800078ec0ff */
[----:B------:R-:W-:-:S04]  /*37310*/  LEA R6, R0, R7, 0x3 ;  /* 0x0000000700067211 */ /* 0x000fc800078e18ff */
[----:B------:R-:W1:Y:S02]  /*37320*/  SYNCS.PHASECHK.TRANS64.TRYWAIT P3, [R6+URZ+0xc4428], R9 ;  /* 0x0c442809060075a7 */ /* 0x000e64000806017f */
[----:B-1----:R-:W-:Y:S05]  /*37330*/  @!P3 BRA `(.L_x_139) ;  /* 0x00000010000cb947 */ /* 0x002fea0003800000 */
.L_x_166:
[----:B------:R-:W-:Y:S01]  /*37340*/  UPRMT UR4, UR20, 0x9910, URZ ;  /* 0x0000991014047896 */ /* 0x000fe2000800003f */
[----:B-1----:R-:W-:-:S03]  /*37350*/  @P2 IMAD.MOV.U32 R9, RZ, RZ, 0x20000 ;  /* 0x00020000ff092424 */ /* 0x002fc600078e00ff */
[----:B------:R-:W-:Y:S01]  /*37360*/  UISETP.NE.AND UP0, UPT, UR4, 0x2, UPT ;  /* 0x000000020400788c */ /* 0x000fe2000bf05270 */
[----:B------:R1:W-:Y:S05]  /*37370*/  @P2 SYNCS.ARRIVE.TRANS64 RZ, [R6+URZ+0xc4400], R9 ;  /* 0x0c44000906ff29a7 */ /* 0x0003ea000800003f */
[----:B------:R-:W-:-:S13]  /*37380*/  PLOP3.LUT P3, PT, PT, PT, UP0, 0x80, 0x0 ;  /* 0x000000000000781c */ /* 0x000fda0003f6f008 */
[----:B-1----:R-:W-:Y:S05]  /*37390*/  @P3 BRA `(.L_x_140) ;  /* 0x0000000000043947 */ /* 0x002fea0003800000 */
[----:B------:R-:W-:Y:S01]  /*373a0*/  BPT.TRAP 0x1 ;  /* 0x000000040000795c */ /* 0x000fe20000300000 */
.L_x_140:
[----:B------:R-:W-:Y:S05]  /*373b0*/  @P0 BRA `(.L_x_141) ;  /* 0x0000000000040947 */ /* 0x000fea0003800000 */
[----:B------:R-:W-:Y:S01]  /*373c0*/  BPT.TRAP 0x1 ;  /* 0x000000040000795c */ /* 0x000fe20000300000 */
.L_x_141:
        /* <DEDUP_REMOVED lines=15> */
[----:B------:R-:W-:Y:S01]  /*374c0*/  UIADD3 UR9, UR9, 0xc4400, URZ ;  /* 0x000c440009097890 */ /* 0x000fe2000fffe03f */
[----:B------:R-:W-:Y:S01]  /*374d0*/  IADD3 R0, R0, 0x1, RZ ;  /* 0x0000000100007810 */ /* 0x000fe20007ffe0ff */
[----:B------:R-:W-:-:S02]  /*374e0*/  UIADD3 UR8, UR14, 0x20000, URZ ;  /* 0x000200000e087890 */ /* 0x000fc4000fffe03f */
[----:B------:R-:W-:Y:S01]  /*374f0*/  USHF.L.U32 UR11, UR11, 0x7, URZ ;  /* 0x000000070b0b7899 */ /* 0x000fe2000800063f */
[C---:B------:R-:W-:Y:S01]  /*37500*/  ISETP.NE.AND P3, PT, R0.reuse, 0x5, PT ;  /* 0x000000050000780c */ /* 0x040fe20003f65270 */
[----:B------:R-:W-:Y:S02]  /*37510*/  UIADD3 UR15, UR14, 0x24000, URZ ;  /* 0x000240000e0f7890 */ /* 0x000fe4000fffe03f */
[----:B------:R-:W-:Y:S01]  /*37520*/  UIADD3 UR19, UR14, 0x28000, URZ ;  /* 0x000280000e137890 */ /* 0x000fe2000fffe03f */
[----:B------:R-:W-:Y:S01]  /*37530*/  SEL R7, RZ, 0x1, P3 ;  /* 0x00000001ff077807 */ /* 0x000fe20001800000 */
[----:B------:R-:W-:Y:S01]  /*37540*/  UIADD3 UR23, UR14, 0x2c000, URZ ;  /* 0x0002c0000e177890 */ /* 0x000fe2000fffe03f */
[----:B------:R-:W-:Y:S01]  /*37550*/  SEL R0, R0, RZ, P3 ;  /* 0x000000ff00007207 */ /* 0x000fe20001800000 */
[----:B------:R-:W-:Y:S01]  /*37560*/  UMOV UR26, 0x140 ;  /* 0x00000140001a7882 */ /* 0x000fe20000000000 */
        /* <DEDUP_REMOVED lines=30> */
.L_x_138:
[----:B------:R-:W-:Y:S05]  /*37750*/  BSYNC B2 ;  /* 0x0000000000027941 */ /* 0x000fea0003800000 */
.L_x_137:
[----:B------:R-:W-:Y:S01]  /*37760*/  ISETP.LT.OR P3, PT, R5, 0x4, !P6 ;  /* 0x000000040500780c */ /* 0x000fe20007761670 */
[----:B------:R-:W-:-:S12]  /*37770*/  BSSY B2, `(.L_x_142) ;  /* 0x000004b000027945 */ /* 0x000fd80003800000 */
[----:B------:R-:W-:Y:S05]  /*37780*/  @P3 BRA `(.L_x_143) ;  /* 0x0000000400243947 */ /* 0x000fea0003800000 */
[----:B------:R-:W1:Y:S01]  /*37790*/  S2R R7, SR_CgaCtaId ;  /* 0x0000000000077919 */ /* 0x000e620000008800 */
[----:B------:R-:W-:Y:S02]  /*377a0*/  MOV R6, 0x400 ;  /* 0x0000040000067802 */ /* 0x000fe40000000f00 */
[----:B------:R-:W-:Y:S02]  /*377b0*/  SHF.L.U32 R9, R4, 0x1f, RZ ;  /* 0x0000001f04097819 */ /* 0x000fe400000006ff */
[----:B-1----:R-:W-:-:S05]  /*377c0*/  LEA R7, R7, R6, 0x18 ;  /* 0x0000000607077211 */ /* 0x002fca00078ec0ff */
[----:B------:R-:W-:-:S04]  /*377d0*/  IMAD R6, R0, 0x8, R7 ;  /* 0x0000000800067824 */ /* 0x000fc800078e0207 */
[----:B------:R-:W1:Y:S02]  /*377e0*/  SYNCS.PHASECHK.TRANS64.TRYWAIT P3, [R6+URZ+0xc4428], R9 ;  /* 0x0c442809060075a7 */ /* 0x000e64000806017f */
[----:B-1----:R-:W-:Y:S05]  /*377f0*/  @!P3 BRA `(.L_x_144) ;  /* 0x0000000800f0b947 */ /* 0x002fea0003800000 */
.L_x_167:
[----:B------:R-:W-:Y:S01]  /*37800*/  UPRMT UR4, UR20, 0x9910, URZ ;  /* 0x0000991014047896 */ /* 0x000fe2000800003f */
[----:B-1----:R-:W-:-:S03]  /*37810*/  @P1 MOV R9, 0x20000 ;  /* 0x0002000000091802 */ /* 0x002fc60000000f00 */
[----:B------:R-:W-:Y:S01]  /*37820*/  UISETP.NE.AND UP0, UPT, UR4, 0x2, UPT ;  /* 0x000000020400788c */ /* 0x000fe2000bf05270 */
[----:B------:R1:W-:Y:S05]  /*37830*/  @P1 SYNCS.ARRIVE.TRANS64 RZ, [R6+URZ+0xc4400], R9 ;  /* 0x0c44000906ff19a7 */ /* 0x0003ea000800003f */
[----:B------:R-:W-:-:S13]  /*37840*/  PLOP3.LUT P3, PT, PT, PT, UP0, 0x80, 0x0 ;  /* 0x000000000000781c */ /* 0x000fda0003f6f008 */
[----:B-1----:R-:W-:Y:S05]  /*37850*/  @P3 BRA `(.L_x_145) ;  /* 0x0000000000043947 */ /* 0x002fea0003800000 */
[----:B------:R-:W-:Y:S01]  /*37860*/  BPT.TRAP 0x1 ;  /* 0x000000040000795c */ /* 0x000fe20000300000 */
.L_x_145:
[----:B------:R-:W-:Y:S05]  /*37870*/  @P0 BRA `(.L_x_146) ;  /* 0x0000000000040947 */ /* 0x000fea0003800000 */
[----:B------:R-:W-:Y:S01]  /*37880*/  BPT.TRAP 0x1 ;  /* 0x000000040000795c */ /* 0x000fe20000300000 */
.L_x_146:
        /* <DEDUP_REMOVED lines=16> */
[----:B------:R-:W-:Y:S01]  /*37990*/  VIADD R0, R0, 0x1 ;  /* 0x0000000100007836 */ /* 0x000fe20000000000 */
[----:B------:R-:W-:Y:S01]  /*379a0*/  UIADD3 UR8, UR14, 0x20000, URZ ;  /* 0x000200000e087890 */ /* 0x000fe2000fffe03f */
[----:B------:R-:W-:Y:S01]  /*379b0*/  IADD3 R8, R8, 0x1, RZ ;  /* 0x0000000108087810 */ /* 0x000fe20007ffe0ff */
[----:B------:R-:W-:-:S02]  /*379c0*/  USHF.L.U32 UR11, UR11, 0x7, URZ ;  /* 0x000000070b0b7899 */ /* 0x000fc4000800063f */
        /* <DEDUP_REMOVED lines=37> */
.L_x_143:
[----:B------:R-:W-:Y:S05]  /*37c20*/  BSYNC B2 ;  /* 0x0000000000027941 */ /* 0x000fea0003800000 */
.L_x_142:
[C---:B------:R-:W-:Y:S02]  /*37c30*/  ISETP.GT.AND P3, PT, R5.reuse, 0x4, PT ;  /* 0x000000040500780c */ /* 0x040fe40003f64270 */
[----:B------:R-:W-:-:S11]  /*37c40*/  IADD3 R5, R5, -0x2, RZ ;  /* 0xfffffffe05057810 */ /* 0x000fd60007ffe0ff */
[----:B------:R-:W-:Y:S05]  /*37c50*/  @P3 BRA `(.L_x_147) ;  /* 0xfffffff400943947 */ /* 0x000fea000383ffff */
[----:B------:R-:W-:Y:S05]  /*37c60*/  BSYNC B1 ;  /* 0x0000000000017941 */ /* 0x000fea0003800000 */
.L_x_136:
[----:B------:R-:W2:Y:S01]  /*37c70*/  LDL.LU R2, [R1+0x298] ;  /* 0x0002980001027983 */ /* 0x000ea20000300800 */
[----:B------:R-:W-:Y:S01]  /*37c80*/  ULDC UR4, c[0x0][0xa00] ;  /* 0x0002800000047ab9 */ /* 0x000fe20000000800 */
[----:B------:R-:W-:Y:S01]  /*37c90*/  PRMT R5, RZ, 0x7610, R5 ;  /* 0x00007610ff057816 */ /* 0x000fe20000000005 */
[----:B--2---:R-:W-:-:S05]  /*37ca0*/  VIADD R2, R2, UR21 ;  /* 0x0000001502027c36 */ /* 0x004fca0008000000 */
[----:B------:R1:W-:Y:S01]  /*37cb0*/  STL [R1+0x298], R2 ;  /* 0x0002980201007387 */ /* 0x0003e20000100800 */
[----:B------:R-:W-:-:S13]  /*37cc0*/  ISETP.GE.AND P3, PT, R2, UR4, PT ;  /* 0x0000000402007c0c */ /* 0x000fda000bf66270 */
[----:B-1----:R-:W-:Y:S05]  /*37cd0*/  @!P3 BRA `(.L_x_148) ;  /* 0xffffffe8005cb947 */ /* 0x002fea000383ffff */
[----:B------:R-:W-:Y:S05]  /*37ce0*/  BSYNC B0 ;  /* 0x0000000000007941 */ /* 0x000fea0003800000 */
.L_x_121:
[----:B------:R-:W-:Y:S05]  /*37cf0*/  EXIT ;  /* 0x000000000000794d */ /* 0x000fea0003800000 */
.L_x_17:
[----:B-1----:R-:W-:-:S04]  /*37d00*/  MOV R3, UR4 ;  /* 0x0000000400037c02 */ /* 0x002fc80008000f00 */
[----:B------:R1:W2:Y:S03]  /*37d10*/  SYNCS.PHASECHK.TRANS64.TRYWAIT P1, [R3+URZ+0xc4450], R0 ;  /* 0x0c445000030075a7 */ /* 0x0002a6000802017f */
[----:B--2---:R-:W-:Y:S05]  /*37d20*/  @!P1 NANOSLEEP.SYNCS 0x989680 ;  /* 0x009896800000995d */ /* 0x004fea0003900000 */
[----:B------:R-:W2:Y:S02]  /*37d30*/  @!P1 SYNCS.PHASECHK.TRANS64 P1, [R3+URZ+0xc4450], R0 ;  /* 0x0c445000030095a7 */ /* 0x000ea4000802007f */
[----:B--2---:R-:W-:Y:S05]  /*37d40*/  @!P1 BRA `(.L_x_17) ;  /* 0xfffffffc00ec9947 */ /* 0x004fea000383ffff */
[----:B------:R-:W-:Y:S05]  /*37d50*/  BRA `(.L_x_149) ;  /* 0xfffffc9400a47947 */ /* 0x000fea000383ffff */
.L_x_19:
[----:B-1----:R-:W-:-:S04]  /*37d60*/  MOV R3, UR40 ;  /* 0x0000002800037c02 */ /* 0x002fc80008000f00 */
[----:B------:R1:W2:Y:S03]  /*37d70*/  SYNCS.PHASECHK.TRANS64.TRYWAIT P1, [R3+URZ+0xc4400], R0 ;  /* 0x0c440000030075a7 */ /* 0x0002a6000802017f */
[----:B--2---:R-:W-:Y:S05]  /*37d80*/  @!P1 NANOSLEEP.SYNCS 0x989680 ;  /* 0x009896800000995d */ /* 0x004fea0003900000 */
[----:B------:R-:W2:Y:S02]  /*37d90*/  @!P1 SYNCS.PHASECHK.TRANS64 P1, [R3+URZ+0xc4400], R0 ;  /* 0x0c440000030095a7 */ /* 0x000ea4000802007f */
[----:B--2---:R-:W-:Y:S05]  /*37da0*/  @!P1 BRA `(.L_x_19) ;  /* 0xfffffffc00ec9947 */ /* 0x004fea000383ffff */
[----:B------:R-:W-:Y:S05]  /*37db0*/  BRA `(.L_x_150) ;  /* 0xfffffc9400c47947 */ /* 0x000fea000383ffff */
.L_x_20:
[----:B------:R-:W-:-:S06]  /*37dc0*/  ULEA UR4, UR47, UR6, 0x3 ;  /* 0x000000062f047291 */ /* 0x000fcc000f8e183f */
[----:B-1----:R-:W-:-:S04]  /*37dd0*/  IMAD.U32 R3, RZ, RZ, UR4 ;  /* 0x00000004ff037e24 */ /* 0x002fc8000f8e00ff */
[----:B------:R1:W2:Y:S03]  /*37de0*/  SYNCS.PHASECHK.TRANS64.TRYWAIT P1, [R3+URZ+-0x8], R2 ;  /* 0xfffff802030075a7 */ /* 0x0002a6000802017f */
[----:B--2---:R-:W-:Y:S05]  /*37df0*/  @!P1 NANOSLEEP.SYNCS 0x989680 ;  /* 0x009896800000995d */ /* 0x004fea0003900000 */
[----:B------:R-:W2:Y:S02]  /*37e00*/  @!P1 SYNCS.PHASECHK.TRANS64 P1, [R3+URZ+-0x8], R2 ;  /* 0xfffff802030095a7 */ /* 0x000ea4000802007f */
[----:B--2---:R-:W-:Y:S05]  /*37e10*/  @!P1 BRA `(.L_x_20) ;  /* 0xfffffffc00e89947 */ /* 0x004fea000383ffff */
[----:B------:R-:W-:Y:S05]  /*37e20*/  BRA `(.L_x_151) ;  /* 0xfffffc9400b47947 */ /* 0x000fea000383ffff */
.L_x_22:
[----:B-1----:R-:W-:-:S04]  /*37e30*/  MOV R6, UR4 ;  /* 0x0000000400067c02 */ /* 0x002fc80008000f00 */
[----:B------:R1:W2:Y:S03]  /*37e40*/  SYNCS.PHASECHK.TRANS64.TRYWAIT P1, [R6+URZ+0xc4400], R3 ;  /* 0x0c440003060075a7 */ /* 0x0002a6000802017f */
[----:B--2---:R-:W-:Y:S05]  /*37e50*/  @!P1 NANOSLEEP.SYNCS 0x989680 ;  /* 0x009896800000995d */ /* 0x004fea0003900000 */
[----:B------:R-:W2:Y:S02]  /*37e60*/  @!P1 SYNCS.PHASECHK.TRANS64 P1, [R6+URZ+0xc4400], R3 ;  /* 0x0c440003060095a7 */ /* 0x000ea4000802007f */
[----:B--2---:R-:W-:Y:S05]  /*37e70*/  @!P1 BRA `(.L_x_22) ;  /* 0xfffffffc00ec9947 */ /* 0x004fea000383ffff */
[----:B------:R-:W-:Y:S05]  /*37e80*/  BRA `(.L_x_152) ;  /* 0xfffffcd000d07947 */ /* 0x000fea000383ffff */
.L_x_27:
[----:B-1----:R-:W-:-:S04]  /*37e90*/  MOV R4, UR5 ;  /* 0x0000000500047c02 */ /* 0x002fc80008000f00 */
[----:B------:R1:W2:Y:S03]  /*37ea0*/  SYNCS.PHASECHK.TRANS64.TRYWAIT P2, [R4+URZ+0xc4400], R0 ;  /* 0x0c440000040075a7 */ /* 0x0002a6000804017f */
[----:B--2---:R-:W-:Y:S05]  /*37eb0*/  @!P2 NANOSLEEP.SYNCS 0x989680 ;  /* 0x009896800000a95d */ /* 0x004fea0003900000 */
[----:B------:R-:W2:Y:S02]  /*37ec0*/  @!P2 SYNCS.PHASECHK.TRANS64 P2, [R4+URZ+0xc4400], R0 ;  /* 0x0c4400000400a5a7 */ /* 0x000ea4000804007f */
[----:B--2---:R-:W-:Y:S05]  /*37ed0*/  @!P2 BRA `(.L_x_27) ;  /* 0xfffffffc00eca947 */ /* 0x004fea000383ffff */
[----:B------:R-:W-:Y:S05]  /*37ee0*/  BRA `(.L_x_153) ;  /* 0xfffffd6c00347947 */ /* 0x000fea000383ffff */
.L_x_31:
[----:B-1----:R-:W-:-:S04]  /*37ef0*/  IMAD.U32 R0, RZ, RZ, UR6 ;  /* 0x00000006ff007e24 */ /* 0x002fc8000f8e00ff */
[----:B------:R1:W2:Y:S03]  /*37f00*/  SYNCS.PHASECHK.TRANS64.TRYWAIT P2, [R0+URZ+0xc4400], R20 ;  /* 0x0c440014000075a7 */ /* 0x0002a6000804017f */
[----:B--2---:R-:W-:Y:S05]  /*37f10*/  @!P2 NANOSLEEP.SYNCS 0x989680 ;  /* 0x009896800000a95d */ /* 0x004fea0003900000 */
[----:B------:R-:W2:Y:S02]  /*37f20*/  @!P2 SYNCS.PHASECHK.TRANS64 P2, [R0+URZ+0xc4400], R20 ;  /* 0x0c4400140000a5a7 */ /* 0x000ea4000804007f */
[----:B--2---:R-:W-:Y:S05]  /*37f30*/  @!P2 BRA `(.L_x_31) ;  /* 0xfffffffc00eca947 */ /* 0x004fea000383ffff */
[----:B------:R-:W-:Y:S05]  /*37f40*/  BRA `(.L_x_30) ;  /* 0xfffffdc400f07947 */ /* 0x000fea000383ffff */
.L_x_39:
[----:B-1----:R-:W-:-:S04]  /*37f50*/  MOV R3, UR5 ;  /* 0x0000000500037c02 */ /* 0x002fc80008000f00 */
[----:B------:R1:W2:Y:S03]  /*37f60*/  SYNCS.PHASECHK.TRANS64.TRYWAIT P2, [R3+URZ+0xc4400], R0 ;  /* 0x0c440000030075a7 */ /* 0x0002a6000804017f */
[----:B--2---:R-:W-:Y:S05]  /*37f70*/  @!P2 NANOSLEEP.SYNCS 0x989680 ;  /* 0x009896800000a95d */ /* 0x004fea0003900000 */
[----:B------:R-:W2:Y:S02]  /*37f80*/  @!P2 SYNCS.PHASECHK.TRANS64 P2, [R3+URZ+0xc4400], R0 ;  /* 0x0c4400000300a5a7 */ /* 0x000ea4000804007f */
[----:B--2---:R-:W-:Y:S05]  /*37f90*/  @!P2 BRA `(.L_x_39) ;  /* 0xfffffffc00eca947 */ /* 0x004fea000383ffff */
[----:B------:R-:W-:Y:S05]  /*37fa0*/  BRA `(.L_x_154) ;  /* 0xfffffe6c005c7947 */ /* 0x000fea000383ffff */
.L_x_43:
[----:B-1----:R-:W-:-:S04]  /*37fb0*/  MOV R0, UR10 ;  /* 0x0000000a00007c02 */ /* 0x002fc80008000f00 */
[----:B------:R1:W2:Y:S03]  /*37fc0*/  SYNCS.PHASECHK.TRANS64.TRYWAIT P2, [R0+URZ+0xc4400], R3 ;  /* 0x0c440003000075a7 */ /* 0x0002a6000804017f */
[----:B--2---:R-:W-:Y:S05]  /*37fd0*/  @!P2 NANOSLEEP.SYNCS 0x989680 ;  /* 0x009896800000a95d */ /* 0x004fea0003900000 */
[----:B------:R-:W2:Y:S02]  /*37fe0*/  @!P2 SYNCS.PHASECHK.TRANS64 P2, [R0+URZ+0xc4400], R3 ;  /* 0x0c4400030000a5a7 */ /* 0x000ea4000804007f */
[----:B--2---:R-:W-:Y:S05]  /*37ff0*/  @!P2 BRA `(.L_x_43) ;  /* 0xfffffffc00eca947 */ /* 0x004fea000383ffff */
[----:B------:R-:W-:Y:S05]  /*38000*/  BRA `(.L_x_42) ;  /* 0xfffffed000007947 */ /* 0x000fea000383ffff */
.L_x_63:
[----:B------:R-:W2:Y:S02]  /*38010*/  LDL R2, [R1+0x2a8] ;  /* 0x0002a80001027983 */ /* 0x000ea40000100800 */
[----:B--2---:R-:W-:-:S13]  /*38020*/  R2UR UR4, R2 ;  /* 0x00000000020472ca */ /* 0x004fda00000e0000 */
[----:B-1----:R-:W-:-:S04]  /*38030*/  IMAD.U32 R3, RZ, RZ, UR4 ;  /* 0x00000004ff037e24 */ /* 0x002fc8000f8e00ff */
[----:B------:R1:W2:Y:S03]  /*38040*/  SYNCS.PHASECHK.TRANS64.TRYWAIT P1, [R3+URZ+0x8], R0 ;  /* 0x00000800030075a7 */ /* 0x0002a6000802017f */
[----:B--2---:R-:W-:Y:S05]  /*38050*/  @!P1 NANOSLEEP.SYNCS 0x989680 ;  /* 0x009896800000995d */ /* 0x004fea0003900000 */
[----:B------:R-:W2:Y:S02]  /*38060*/  @!P1 SYNCS.PHASECHK.TRANS64 P1, [R3+URZ+0x8], R0 ;  /* 0x00000800030095a7 */ /* 0x000ea4000802007f */
[----:B--2---:R-:W-:Y:S05]  /*38070*/  @!P1 BRA `(.L_x_63) ;  /* 0xfffffffc00e49947 */ /* 0x004fea000383ffff */
[----:B------:R-:W-:Y:S05]  /*38080*/  BRA `(.L_x_155) ;  /* 0xffffff9800947947 */ /* 0x000fea000383ffff */
.L_x_106:
[----:B------:R-:W-:Y:S01]  /*38090*/  BSSY B1, `(.L_x_156) ;  /* 0x0000006000017945 */ /* 0x000fe20003800000 */
[----:B------:R-:W-:-:S07]  /*380a0*/  MOV R15, 0xffffffff ;  /* 0xffffffff000f7802 */ /* 0x000fce0000000f00 */
[----:B------:R-:W-:Y:S05]  /*380b0*/  WARPSYNC.COLLECTIVE R15, `(.L_x_157) ;  /* 0x000000000f0c7348 */ /* 0x000fea0003c00000 */
[----:B------:R-:W-:Y:S02]  /*380c0*/  ELECT P6, UR62, PT ;  /* 0x00000000003e782f */ /* 0x000fe400038c0000 */
[----:B------:R-:W-:Y:S01]  /*380d0*/  MOV R14, UR62 ;  /* 0x0000003e000e7c02 */ /* 0x000fe20008000f00 */
[----:B------:R-:W-:Y:S10]  /*380e0*/  ENDCOLLECTIVE ;  /* 0x000000000000791b */ /* 0x000ff40003800000 */
.L_x_157:
[----:B------:R-:W-:Y:S05]  /*380f0*/  BSYNC B1 ;  /* 0x0000000000017941 */ /* 0x000fea0003800000 */
.L_x_156:
[----:B------:R-:W-:Y:S05]  /*38100*/  BRA `(.L_x_158) ;  /* 0xffffffd800507947 */ /* 0x000fea000383ffff */
.L_x_109:
[----:B-1----:R1:W2:Y:S02]  /*38110*/  SYNCS.PHASECHK.TRANS64.TRYWAIT P2, [R7+URZ+0xc4460], R6 ;  /* 0x0c446006070075a7 */ /* 0x0022a4000804017f */
[----:B--2---:R-:W-:Y:S05]  /*38120*/  @!P2 NANOSLEEP.SYNCS 0x989680 ;  /* 0x009896800000a95d */ /* 0x004fea0003900000 */
[----:B------:R-:W2:Y:S02]  /*38130*/  @!P2 SYNCS.PHASECHK.TRANS64 P2, [R7+URZ+0xc4460], R6 ;  /* 0x0c4460060700a5a7 */ /* 0x000ea4000804007f */
[----:B--2---:R-:W-:Y:S05]  /*38140*/  @!P2 BRA `(.L_x_109) ;  /* 0xfffffffc00f0a947 */ /* 0x004fea000383ffff */
[----:B------:R-:W-:Y:S05]  /*38150*/  BRA `(.L_x_159) ;  /* 0xffffffd800707947 */ /* 0x000fea000383ffff */
.L_x_114:
[----:B-1----:R1:W2:Y:S02]  /*38160*/  SYNCS.PHASECHK.TRANS64.TRYWAIT P2, [R7+URZ+0xc44b0], R4 ;  /* 0x0c44b004070075a7 */ /* 0x0022a4000804017f */
[----:B--2---:R-:W-:Y:S05]  /*38170*/  @!P2 NANOSLEEP.SYNCS 0x989680 ;  /* 0x009896800000a95d */ /* 0x004fea0003900000 */
[----:B------:R-:W2:Y:S02]  /*38180*/  @!P2 SYNCS.PHASECHK.TRANS64 P2, [R7+URZ+0xc44b0], R4 ;  /* 0x0c44b0040700a5a7 */ /* 0x000ea4000804007f */
[----:B--2---:R-:W-:Y:S05]  /*38190*/  @!P2 BRA `(.L_x_114) ;  /* 0xfffffffc00f0a947 */ /* 0x004fea000383ffff */
[----:B------:R-:W-:Y:S05]  /*381a0*/  BRA `(.L_x_113) ;  /* 0xffffffdc00907947 */ /* 0x000fea000383ffff */
.L_x_117:
[----:B-1----:R1:W2:Y:S02]  /*381b0*/  SYNCS.PHASECHK.TRANS64.TRYWAIT P2, [R4+URZ+0xc4460], R9 ;  /* 0x0c446009040075a7 */ /* 0x0022a4000804017f */
[----:B--2---:R-:W-:Y:S05]  /*381c0*/  @!P2 NANOSLEEP.SYNCS 0x989680 ;  /* 0x009896800000a95d */ /* 0x004fea0003900000 */
[----:B------:R-:W2:Y:S02]  /*381d0*/  @!P2 SYNCS.PHASECHK.TRANS64 P2, [R4+URZ+0xc4460], R9 ;  /* 0x0c4460090400a5a7 */ /* 0x000ea4000804007f */
[----:B--2---:R-:W-:Y:S05]  /*381e0*/  @!P2 BRA `(.L_x_117) ;  /* 0xfffffffc00f0a947 */ /* 0x004fea000383ffff */
[----:B------:R-:W-:Y:S05]  /*381f0*/  BRA `(.L_x_160) ;  /* 0xffffffdc00a47947 */ /* 0x000fea000383ffff */
.L_x_122:
[----:B------:R-:W-:Y:S01]  /*38200*/  BSSY B1, `(.L_x_161) ;  /* 0x0000006000017945 */ /* 0x000fe20003800000 */
[----:B------:R-:W-:-:S07]  /*38210*/  MOV R15, 0xffffffff ;  /* 0xffffffff000f7802 */ /* 0x000fce0000000f00 */
[----:B------:R-:W-:Y:S05]  /*38220*/  WARPSYNC.COLLECTIVE R15, `(.L_x_162) ;  /* 0x000000000f0c7348 */ /* 0x000fea0003c00000 */
[----:B------:R-:W-:Y:S02]  /*38230*/  ELECT P6, UR62, PT ;  /* 0x00000000003e782f */ /* 0x000fe400038c0000 */
[----:B------:R-:W-:Y:S01]  /*38240*/  MOV R14, UR62 ;  /* 0x0000003e000e7c02 */ /* 0x000fe20008000f00 */
[----:B------:R-:W-:Y:S10]  /*38250*/  ENDCOLLECTIVE ;  /* 0x000000000000791b */ /* 0x000ff40003800000 */
.L_x_162:
[----:B------:R-:W-:Y:S05]  /*38260*/  BSYNC B1 ;  /* 0x0000000000017941 */ /* 0x000fea0003800000 */
.L_x_161:
[----:B------:R-:W-:Y:S05]  /*38270*/  BRA `(.L_x_163) ;  /* 0xffffffe400607947 */ /* 0x000fea000383ffff */
.L_x_125:
[----:B-1----:R1:W2:Y:S02]  /*38280*/  SYNCS.PHASECHK.TRANS64.TRYWAIT P4, [R8+URZ+0xc4428], R7 ;  /* 0x0c442807080075a7 */ /* 0x0022a4000808017f */
[----:B--2---:R-:W-:Y:S05]  /*38290*/  @!P4 NANOSLEEP.SYNCS 0x989680 ;  /* 0x009896800000c95d */ /* 0x004fea0003900000 */
[----:B------:R-:W2:Y:S02]  /*382a0*/  @!P4 SYNCS.PHASECHK.TRANS64 P4, [R8+URZ+0xc4428], R7 ;  /* 0x0c4428070800c5a7 */ /* 0x000ea4000808007f */
[----:B--2---:R-:W-:Y:S05]  /*382b0*/  @!P4 BRA `(.L_x_125) ;  /* 0xfffffffc00f0c947 */ /* 0x004fea000383ffff */
[----:B------:R-:W-:Y:S05]  /*382c0*/  BRA `(.L_x_164) ;  /* 0xffffffe400787947 */ /* 0x000fea000383ffff */
.L_x_130:
[----:B-1----:R1:W2:Y:S02]  /*382d0*/  SYNCS.PHASECHK.TRANS64.TRYWAIT P4, [R5+URZ+0xc44b0], R8 ;  /* 0x0c44b008050075a7 */ /* 0x0022a4000808017f */
[----:B--2---:R-:W-:Y:S05]  /*382e0*/  @!P4 NANOSLEEP.SYNCS 0x989680 ;  /* 0x009896800000c95d */ /* 0x004fea0003900000 */
[----:B------:R-:W2:Y:S02]  /*382f0*/  @!P4 SYNCS.PHASECHK.TRANS64 P4, [R5+URZ+0xc44b0], R8 ;  /* 0x0c44b0080500c5a7 */ /* 0x000ea4000808007f */
[----:B--2---:R-:W-:Y:S05]  /*38300*/  @!P4 BRA `(.L_x_130) ;  /* 0xfffffffc00f0c947 */ /* 0x004fea000383ffff */
[----:B------:R-:W-:Y:S05]  /*38310*/  BRA `(.L_x_129) ;  /* 0xffffffe800907947 */ /* 0x000fea000383ffff */
.L_x_133:
[----:B-1----:R1:W2:Y:S02]  /*38320*/  SYNCS.PHASECHK.TRANS64.TRYWAIT P3, [R7+URZ+0xc4428], R8 ;  /* 0x0c442808070075a7 */ /* 0x0022a4000806017f */
[----:B--2---:R-:W-:Y:S05]  /*38330*/  @!P3 NANOSLEEP.SYNCS 0x989680 ;  /* 0x009896800000b95d */ /* 0x004fea0003900000 */
[----:B------:R-:W2:Y:S02]  /*38340*/  @!P3 SYNCS.PHASECHK.TRANS64 P3, [R7+URZ+0xc4428], R8 ;  /* 0x0c4428080700b5a7 */ /* 0x000ea4000806007f */
[----:B--2---:R-:W-:Y:S05]  /*38350*/  @!P3 BRA `(.L_x_133) ;  /* 0xfffffffc00f0b947 */ /* 0x004fea000383ffff */
[----:B------:R-:W-:Y:S05]  /*38360*/  BRA `(.L_x_165) ;  /* 0xffffffe800a87947 */ /* 0x000fea000383ffff */
.L_x_139:
[----:B-1----:R1:W2:Y:S02]  /*38370*/  SYNCS.PHASECHK.TRANS64.TRYWAIT P3, [R6+URZ+0xc4428], R9 ;  /* 0x0c442809060075a7 */ /* 0x0022a4000806017f */
[----:B--2---:R-:W-:Y:S05]  /*38380*/  @!P3 NANOSLEEP.SYNCS 0x989680 ;  /* 0x009896800000b95d */ /* 0x004fea0003900000 */
[----:B------:R-:W2:Y:S02]  /*38390*/  @!P3 SYNCS.PHASECHK.TRANS64 P3, [R6+URZ+0xc4428], R9 ;  /* 0x0c4428090600b5a7 */ /* 0x000ea4000806007f */
[----:B--2---:R-:W-:Y:S05]  /*383a0*/  @!P3 BRA `(.L_x_139) ;  /* 0xfffffffc00f0b947 */ /* 0x004fea000383ffff */
[----:B------:R-:W-:Y:S05]  /*383b0*/  BRA `(.L_x_166) ;  /* 0xffffffec00e07947 */ /* 0x000fea000383ffff */
.L_x_144:
[----:B-1----:R1:W2:Y:S02]  /*383c0*/  SYNCS.PHASECHK.TRANS64.TRYWAIT P3, [R6+URZ+0xc4428], R9 ;  /* 0x0c442809060075a7 */ /* 0x0022a4000806017f */
[----:B--2---:R-:W-:Y:S05]  /*383d0*/  @!P3 NANOSLEEP.SYNCS 0x989680 ;  /* 0x009896800000b95d */ /* 0x004fea0003900000 */
[----:B------:R-:W2:Y:S02]  /*383e0*/  @!P3 SYNCS.PHASECHK.TRANS64 P3, [R6+URZ+0xc4428], R9 ;  /* 0x0c4428090600b5a7 */ /* 0x000ea4000806007f */
[----:B--2---:R-:W-:Y:S05]  /*383f0*/  @!P3 BRA `(.L_x_144) ;  /* 0xfffffffc00f0b947 */ /* 0x004fea000383ffff */
[----:B------:R-:W-:Y:S05]  /*38400*/  BRA `(.L_x_167) ;  /* 0xfffffff000fc7947 */ /* 0x000fea000383ffff */
        .weak           $__internal_0_$__cuda_sm20_rcp_rn_f32_slowpath
        .type           $__internal_0_$__cuda_sm20_rcp_rn_f32_slowpath,@function
        .size           $__internal_0_$__cuda_sm20_rcp_rn_f32_slowpath,(.L_x_173 - $__internal_0_$__cuda_sm20_rcp_rn_f32_slowpath)
$__internal_0_$__cuda_sm20_rcp_rn_f32_slowpath:
[----:B------:R-:W-:Y:S01]  /*38410*/  IMAD.SHL.U32 R2, R0, 0x2, RZ ;  /* 0x0000000200027824 */ /* 0x000fe200078e00ff */
[----:B------:R-:W-:Y:S04]  /*38420*/  BSSY B2, `(.L_x_168) ;  /* 0x0000030000027945 */ /* 0x000fe80003800000 */
[----:B------:R-:W-:-:S04]  /*38430*/  SHF.R.U32.HI R2, RZ, 0x18, R2 ;  /* 0x00000018ff027819 */ /* 0x000fc80000011602 */
[----:B------:R-:W-:-:S13]  /*38440*/  ISETP.NE.U32.AND P0, PT, R2, RZ, PT ;  /* 0x000000ff0200720c */ /* 0x000fda0003f05070 */
[----:B------:R-:W-:Y:S05]  /*38450*/  @P0 BRA `(.L_x_169) ;  /* 0x0000000000280947 */ /* 0x000fea0003800000 */
[----:B------:R-:W-:-:S04]  /*38460*/  SHF.L.U32 R2, R0, 0x1, RZ ;  /* 0x0000000100027819 */ /* 0x000fc800000006ff */
[----:B------:R-:W-:-:S13]  /*38470*/  ISETP.NE.AND P0, PT, R2, RZ, PT ;  /* 0x000000ff0200720c */ /* 0x000fda0003f05270 */
[----:B------:R-:W-:Y:S01]  /*38480*/  @P0 FFMA R7, R0, 1.84467440737095516160e+19, RZ ;  /* 0x5f80000000070823 */ /* 0x000fe200000000ff */
[----:B------:R-:W-:Y:S08]  /*38490*/  @!P0 MUFU.RCP R2, R0 ;  /* 0x0000000000028308 */ /* 0x000ff00000001000 */
[----:B------:R-:W1:Y:S02]  /*384a0*/  @P0 MUFU.RCP R3, R7 ;  /* 0x0000000700030308 */ /* 0x000e640000001000 */
[----:B-1----:R-:W-:-:S04]  /*384b0*/  @P0 FFMA R7, R7, R3, -1 ;  /* 0xbf80000007070423 */ /* 0x002fc80000000003 */
[----:B------:R-:W-:-:S04]  /*384c0*/  @P0 FADD.FTZ R7, -R7, -RZ ;  /* 0x800000ff07070221 */ /* 0x000fc80000010100 */
[----:B------:R-:W-:-:S04]  /*384d0*/  @P0 FFMA R3, R3, R7, R3 ;  /* 0x0000000703030223 */ /* 0x000fc80000000003 */
[----:B------:R-:W-:Y:S01]  /*384e0*/  @P0 FFMA R2, R3, 1.84467440737095516160e+19, RZ ;  /* 0x5f80000003020823 */ /* 0x000fe200000000ff */
[----:B------:R-:W-:Y:S06]  /*384f0*/  BRA `(.L_x_170) ;  /* 0x0000000000887947 */ /* 0x000fec0003800000 */
.L_x_169:
[----:B------:R-:W-:-:S04]  /*38500*/  IADD3 R14, R2, -0xfd, RZ ;  /* 0xffffff03020e7810 */ /* 0x000fc80007ffe0ff */
[----:B------:R-:W-:-:S13]  /*38510*/  ISETP.GT.U32.AND P0, PT, R14, 0x1, PT ;  /* 0x000000010e00780c */ /* 0x000fda0003f04070 */
[----:B------:R-:W-:Y:S05]  /*38520*/  @P0 BRA `(.L_x_171) ;  /* 0x0000000000780947 */ /* 0x000fea0003800000 */
[----:B------:R-:W-:Y:S01]  /*38530*/  LOP3.LUT R7, R0, 0x7fffff, RZ, 0xc0, !PT ;  /* 0x007fffff00077812 */ /* 0x000fe200078ec0ff */
[----:B------:R-:W-:Y:S01]  /*38540*/  IMAD.MOV.U32 R15, RZ, RZ, 0x3 ;  /* 0x00000003ff0f7424 */ /* 0x000fe200078e00ff */
[----:B------:R-:W-:Y:S02]  /*38550*/  IADD3 R2, R2, -0xfc, RZ ;  /* 0xffffff0402027810 */ /* 0x000fe40007ffe0ff */
[----:B------:R-:W-:Y:S02]  /*38560*/  LOP3.LUT R7, R7, 0x3f800000, RZ, 0xfc, !PT ;  /* 0x3f80000007077812 */ /* 0x000fe400078efcff */
[----:B------:R-:W-:Y:S02]  /*38570*/  SHF.L.U32 R15, R15, R14, RZ ;  /* 0x0000000e0f0f7219 */ /* 0x000fe400000006ff */
[----:B------:R-:W1:Y:S02]  /*38580*/  MUFU.RCP R3, R7 ;  /* 0x0000000700037308 */ /* 0x000e640000001000 */
[----:B-1----:R-:W-:-:S04]  /*38590*/  FFMA R8, R7, R3, -1 ;  /* 0xbf80000007087423 */ /* 0x002fc80000000003 */
[----:B------:R-:W-:-:S04]  /*385a0*/  FADD.FTZ R8, -R8, -RZ ;  /* 0x800000ff08087221 */ /* 0x000fc80000010100 */
[CCC-:B------:R-:W-:Y:S01]  /*385b0*/  FFMA.RM R7, R3.reuse, R8.reuse, R3.reuse ;  /* 0x0000000803077223 */ /* 0x1c0fe20000004003 */
[----:B------:R-:W-:-:S05]  /*385c0*/  FFMA.RP R3, R3, R8, R3 ;  /* 0x0000000803037223 */ /* 0x000fca0000008003 */
[C---:B------:R-:W-:Y:S02]  /*385d0*/  FSETP.NEU.FTZ.AND P0, PT, R7.reuse, R3, PT ;  /* 0x000000030700720b */ /* 0x040fe40003f1d000 */
[----:B------:R-:W-:Y:S02]  /*385e0*/  LOP3.LUT R3, R7, 0x7fffff, RZ, 0xc0, !PT ;  /* 0x007fffff07037812 */ /* 0x000fe400078ec0ff */
[----:B------:R-:W-:Y:S02]  /*385f0*/  SEL R7, RZ, 0xffffffff, !P0 ;  /* 0xffffffffff077807 */ /* 0x000fe40004000000 */
[----:B------:R-:W-:Y:S02]  /*38600*/  LOP3.LUT R3, R3, 0x800000, RZ, 0xfc, !PT ;  /* 0x0080000003037812 */ /* 0x000fe400078efcff */
[----:B------:R-:W-:Y:S02]  /*38610*/  IADD3 R8, -R7, RZ, RZ ;  /* 0x000000ff07087210 */ /* 0x000fe40007ffe1ff */
[----:B------:R-:W-:-:S02]  /*38620*/  LOP3.LUT R15, R15, R3, RZ, 0xc0, !PT ;  /* 0x000000030f0f7212 */ /* 0x000fc400078ec0ff */
[-C--:B------:R-:W-:Y:S02]  /*38630*/  LOP3.LUT P1, RZ, R8, R14.reuse, R3, 0xf8, !PT ;  /* 0x0000000e08ff7212 */ /* 0x080fe4000782f803 */
[----:B------:R-:W-:Y:S02]  /*38640*/  SHF.R.U32.HI R7, RZ, R14, R15 ;  /* 0x0000000eff077219 */ /* 0x000fe4000001160f */
[----:B------:R-:W-:Y:S02]  /*38650*/  SHF.R.U32.HI R2, RZ, R2, R3 ;  /* 0x00000002ff027219 */ /* 0x000fe40000011603 */
[C---:B------:R-:W-:Y:S02]  /*38660*/  LOP3.LUT P0, RZ, R7.reuse, 0x1, RZ, 0xc0, !PT ;  /* 0x0000000107ff7812 */ /* 0x040fe4000780c0ff */
[----:B------:R-:W-:-:S04]  /*38670*/  LOP3.LUT P2, RZ, R7, 0x2, RZ, 0xc0, !PT ;  /* 0x0000000207ff7812 */ /* 0x000fc8000784c0ff */
[----:B------:R-:W-:Y:S02]  /*38680*/  PLOP3.LUT P0, PT, P0, P1, P2, 0xe0, 0x0 ;  /* 0x000000000000781c */ /* 0x000fe40000703c20 */
[----:B------:R-:W-:Y:S02]  /*38690*/  LOP3.LUT P1, RZ, R0, 0x7fffff, RZ, 0xc0, !PT ;  /* 0x007fffff00ff7812 */ /* 0x000fe4000782c0ff */
[----:B------:R-:W-:-:S05]  /*386a0*/  SEL R3, RZ, 0x1, !P0 ;  /* 0x00000001ff037807 */ /* 0x000fca0004000000 */
[----:B------:R-:W-:-:S05]  /*386b0*/  IMAD.MOV R3, RZ, RZ, -R3 ;  /* 0x000000ffff037224 */ /* 0x000fca00078e0a03 */
[----:B------:R-:W-:-:S13]  /*386c0*/  ISETP.GE.AND P0, PT, R3, RZ, PT ;  /* 0x000000ff0300720c */ /* 0x000fda0003f06270 */
[----:B------:R-:W-:-:S04]  /*386d0*/  @!P0 IADD3 R2, R2, 0x1, RZ ;  /* 0x0000000102028810 */ /* 0x000fc80007ffe0ff */
[----:B------:R-:W-:-:S04]  /*386e0*/  @!P1 SHF.L.U32 R2, R2, 0x1, RZ ;  /* 0x0000000102029819 */ /* 0x000fc800000006ff */
[----:B------:R-:W-:Y:S01]  /*386f0*/  LOP3.LUT R2, R2, 0x80000000, R0, 0xf8, !PT ;  /* 0x8000000002027812 */ /* 0x000fe200078ef800 */
[----:B------:R-:W-:Y:S06]  /*38700*/  BRA `(.L_x_170) ;  /* 0x0000000000047947 */ /* 0x000fec0003800000 */
.L_x_171:
[----:B------:R1:W2:Y:S02]  /*38710*/  MUFU.RCP R2, R0 ;  /* 0x0000000000027308 */ /* 0x0002a40000001000 */
.L_x_170:
[----:B------:R-:W-:Y:S05]  /*38720*/  BSYNC B2 ;  /* 0x0000000000027941 */ /* 0x000fea0003800000 */
.L_x_168:
[----:B--2---:R-:W-:Y:S01]  /*38730*/  IMAD.MOV.U32 R7, RZ, RZ, R2 ;  /* 0x000000ffff077224 */ /* 0x004fe200078e0002 */
[----:B------:R-:W-:Y:S02]  /*38740*/  MOV R2, R9 ;  /* 0x0000000900027202 */ /* 0x000fe40000000f00 */
[----:B------:R-:W-:-:S04]  /*38750*/  MOV R3, 0x0 ;  /* 0x0000000000037802 */ /* 0x000fc80000000f00 */
[----:B-1----:R-:W-:Y:S05]  /*38760*/  RET.REL.NODEC R2 `(_ZN7cutlass13device_kernelINS_4fmha6kernel28FmhaKernelTmaWarpSpecializedINS1_10collective30FmhaMainloopTmaWarpSpecializedINS_6half_tEffN4cute5tupleIJNS7_1CILi128EEESA_NS9_ILi512EEEEEENS8_IJiNS9_ILi1EEENS8_IJiiEEEEEESF_SF_NS4_14ResidualFusionEJNS2_6OptionILNS2_3TagE0ENS9_ILb1EEEEENSH_ILSI_2ESJ_EEEEENS4_15FmhaFwdEpilogueIS6_fNS8_IJNS9_ILi64EEESB_SA_EEEEENS2_23PersistentTileSchedulerEJSK_SL_EEEEEvNT_6ParamsE) ;  /* 0xfffffc7802247950 */ /* 0x002fea0003c3ffff */
.L_x_172:
[----:B------:R-:W-:-:S00]  /*38770*/  BRA `(.L_x_172) ;  /* 0xfffffffc00fc7947 */ /* 0x000fc0000383ffff */
[----:B------:R-:W-:-:S00]  /*38780*/  NOP ;  /* 0x0000000000007918 */ /* 0x000fc00000000000 */
[----:B------:R-:W-:-:S00]  /*38790*/  NOP ;  /* 0x0000000000007918 */ /* 0x000fc00000000000 */
[----:B------:R-:W-:-:S00]  /*387a0*/  NOP ;  /* 0x0000000000007918 */ /* 0x000fc00000000000 */
[----:B------:R-:W-:-:S00]  /*387b0*/  NOP ;  /* 0x0000000000007918 */ /* 0x000fc00000000000 */
[----:B------:R-:W-:-:S00]  /*387c0*/  NOP ;  /* 0x0000000000007918 */ /* 0x000fc00000000000 */
[----:B------:R-:W-:-:S00]  /*387d0*/  NOP ;  /* 0x0000000000007918 */ /* 0x000fc00000000000 */
[----:B------:R-:W-:-:S00]  /*387e0*/  NOP ;  /* 0x0000000000007918 */ /* 0x000fc00000000000 */
[----:B------:R-:W-:-:S00]  /*387f0*/  NOP ;  /* 0x0000000000007918 */ /* 0x000fc00000000000 */
.L_x_173:


//--------------------- .nv.global.init           --------------------------
	.section	.nv.global.init,"aw",@progbits
.nv.global.init:
	.type		$str$24,@object
	.size		$str$24,($str$25 - $str$24)
$str$24:
        /*0000*/ 	.byte	0x28, 0x61, 0x64, 0x64, 0x72, 0x65, 0x73, 0x73, 0x20, 0x26, 0x20, 0x6d, 0x61, 0x73, 0x6b, 0x29
        /*0010*/ 	.byte	0x20, 0x3d, 0x3d, 0x20, 0x30, 0x00
	.type		$str$25,@object
	.size		$str$25,(__unnamed_1 - $str$25)
$str$25:
        /*0016*/ 	.byte	0x2f, 0x74, 0x6d, 0x70, 0x2f, 0x63, 0x75, 0x74, 0x6c, 0x61, 0x73, 0x73, 0x5f, 0x73, 0x77, 0x65
        /*0026*/ 	.byte	0x65, 0x70, 0x5f, 0x73, 0x72, 0x63, 0x2f, 0x69, 0x6e, 0x63, 0x6c, 0x75, 0x64, 0x65, 0x2f, 0x63
        /*0036*/ 	.byte	0x75, 0x74, 0x65, 0x2f, 0x70, 0x6f, 0x69, 0x6e, 0x74, 0x65, 0x72, 0x5f, 0x66, 0x6c, 0x61, 0x67
        /*0046*/ 	.byte	0x67, 0x65, 0x64, 0x2e, 0x68, 0x70, 0x70, 0x00
	.type		__unnamed_1,@object
	.size		__unnamed_1,(__unnamed_2 - __unnamed_1)
__unnamed_1:
        /* <DEDUP_REMOVED lines=28> */
        /*020e*/ 	.byte	0x3e, 0x3e, 0x3e, 0x3e, 0x3e, 0x5d, 0x00
	.type		__unnamed_2,@object
	.size		__unnamed_2,(.L_1 - __unnamed_2)
__unnamed_2:
        /* <DEDUP_REMOVED lines=29> */
.L_1:


//--------------------- .nv.shared._ZN7cutlass13device_kernelINS_4fmha6kernel28FmhaKernelTmaWarpSpecializedINS1_10collective30FmhaMainloopTmaWarpSpecializedINS_6half_tEffN4cute5tupleIJNS7_1CILi128EEESA_NS9_ILi512EEEEEENS8_IJiNS9_ILi1EEENS8_IJiiEEEEEESF_SF_NS4_14ResidualFusionEJNS2_6OptionILNS2_3TagE0ENS9_ILb1EEEEENSH_ILSI_2ESJ_EEEEENS4_15FmhaFwdEpilogueIS6_fNS8_IJNS9_ILi64EEESB_SA_EEEEENS2_23PersistentTileSchedulerEJSK_SL_EEEEEvNT_6ParamsE --------------------------
	.section	.nv.shared._ZN7cutlass13device_kernelINS_4fmha6kernel28FmhaKernelTmaWarpSpecializedINS1_10collective30FmhaMainloopTmaWarpSpecializedINS_6half_tEffN4cute5tupleIJNS7_1CILi128EEESA_NS9_ILi512EEEEEENS8_IJiNS9_ILi1EEENS8_IJiiEEEEEESF_SF_NS4_14ResidualFusionEJNS2_6OptionILNS2_3TagE0ENS9_ILb1EEEEENSH_ILSI_2ESJ_EEEEENS4_15FmhaFwdEpilogueIS6_fNS8_IJNS9_ILi64EEESB_SA_EEEEENS2_23PersistentTileSchedulerEJSK_SL_EEEEEvNT_6ParamsE,"aw",@nobits
	.sectionflags	@""
	.align	16
	.zero		1024


//--------------------- .nv.shared.reserved.0     --------------------------
	.section	.nv.shared.reserved.0,"aw",@nobits
	.weak		__nv_reservedSMEM_offset_0_alias
	.size		__nv_reservedSMEM_offset_0_alias, 0, 0
	.other		__nv_reservedSMEM_offset_0_alias,@"STO_CUDA_RESERVED_SHARED STV_DEFAULT"
__nv_reservedSMEM_offset_0_alias:
	.zero		0


//--------------------- .nv.global                --------------------------
	.section	.nv.global,"aw",@nobits
.nv.global:
	.type		_ZN39_INTERNAL_91f4f69e_4_k_cu_8c13e635_36834cute1_E,@object
	.size		_ZN39_INTERNAL_91f4f69e_4_k_cu_8c13e635_36834cute1_E,(_ZN39_INTERNAL_91f4f69e_4_k_cu_8c13e635_36834cuda3std3__45__cpo6cbeginE - _ZN39_INTERNAL_91f4f69e_4_k_cu_8c13e635_36834cute1_E)
_ZN39_INTERNAL_91f4f69e_4_k_cu_8c13e635_36834cute1_E:
	.zero		1
	.type		_ZN39_INTERNAL_91f4f69e_4_k_cu_8c13e635_36834cuda3std3__45__cpo6cbeginE,@object
	.size		_ZN39_INTERNAL_91f4f69e_4_k_cu_8c13e635_36834cuda3std3__45__cpo6cbeginE,(_ZN39_INTERNAL_91f4f69e_4_k_cu_8c13e635_36834cuda3std3__48in_placeE - _ZN39_INTERNAL_91f4f69e_4_k_cu_8c13e635_36834cuda3std3__45__cpo6cbeginE)
_ZN39_INTERNAL_91f4f69e_4_k_cu_8c13e635_36834cuda3std3__45__cpo6cbeginE:
	.zero		1
	.type		_ZN39_INTERNAL_91f4f69e_4_k_cu_8c13e635_36834cuda3std3__48in_placeE,@object
	.size		_ZN39_INTERNAL_91f4f69e_4_k_cu_8c13e635_36834cuda3std3__48in_placeE,(_ZN39_INTERNAL_91f4f69e_4_k_cu_8c13e635_36834cuda3std6ranges3__45__cpo9iter_moveE - _ZN39_INTERNAL_91f4f69e_4_k_cu_8c13e635_36834cuda3std3__48in_placeE)
_ZN39_INTERNAL_91f4f69e_4_k_cu_8c13e635_36834cuda3std3__48in_placeE:
	.zero		1
	.type		_ZN39_INTERNAL_91f4f69e_4_k_cu_8c13e635_36834cuda3std6ranges3__45__cpo9iter_moveE,@object
	.size		_ZN39_INTERNAL_91f4f69e_4_k_cu_8c13e635_36834cuda3std6ranges3__45__cpo9iter_moveE,(_ZN39_INTERNAL_91f4f69e_4_k_cu_8c13e635_36834cuda3std3__45__cpo5beginE - _ZN39_INTERNAL_91f4f69e_4_k_cu_8c13e635_36834cuda3std6ranges3__45__cpo9iter_moveE)
_ZN39_INTERNAL_91f4f69e_4_k_cu_8c13e635_36834cuda3std6ranges3__45__cpo9iter_moveE:
	.zero		1
	.type		_ZN39_INTERNAL_91f4f69e_4_k_cu_8c13e635_36834cuda3std3__45__cpo5beginE,@object
	.size		_ZN39_INTERNAL_91f4f69e_4_k_cu_8c13e635_36834cuda3std3__45__cpo5beginE,(_ZN39_INTERNAL_91f4f69e_4_k_cu_8c13e635_36834cuda3std3__441_GLOBAL__N__91f4f69e_4_k_cu_8c13e635_36836ignoreE - _ZN39_INTERNAL_91f4f69e_4_k_cu_8c13e635_36834cuda3std3__45__cpo5beginE)
_ZN39_INTERNAL_91f4f69e_4_k_cu_8c13e635_36834cuda3std3__45__cpo5beginE:
	.zero		1
	.type		_ZN39_INTERNAL_91f4f69e_4_k_cu_8c13e635_36834cuda3std3__441_GLOBAL__N__91f4f69e_4_k_cu_8c13e635_36836ignoreE,@object
	.size		_ZN39_INTERNAL_91f4f69e_4_k_cu_8c13e635_36834cuda3std3__441_GLOBAL__N__91f4f69e_4_k_cu_8c13e635_36836ignoreE,(_ZN39_INTERNAL_91f4f69e_4_k_cu_8c13e635_36834cute7productE - _ZN39_INTERNAL_91f4f69e_4_k_cu_8c13e635_36834cuda3std3__441_GLOBAL__N__91f4f69e_4_k_cu_8c13e635_36836ignoreE)
_ZN39_INTERNAL_91f4f69e_4_k_cu_8c13e635_36834cuda3std3__441_GLOBAL__N__91f4f69e_4_k_cu_8c13e635_36836ignoreE:
	.zero		1
	.type		_ZN39_INTERNAL_91f4f69e_4_k_cu_8c13e635_36834cute7productE,@object
	.size		_ZN39_INTERNAL_91f4f69e_4_k_cu_8c13e635_36834cute7productE,(_ZN39_INTERNAL_91f4f69e_4_k_cu_8c13e635_36834cuda3std3__45__cpo3endE - _ZN39_INTERNAL_91f4f69e_4_k_cu_8c13e635_36834cute7productE)
_ZN39_INTERNAL_91f4f69e_4_k_cu_8c13e635_36834cute7productE:
	.zero		1
	.type		_ZN39_INTERNAL_91f4f69e_4_k_cu_8c13e635_36834cuda3std3__45__cpo3endE,@object
	.size		_ZN39_INTERNAL_91f4f69e_4_k_cu_8c13e635_36834cuda3std3__45__cpo3endE,(_ZN39_INTERNAL_91f4f69e_4_k_cu_8c13e635_36834cuda3std3__419piecewise_constructE - _ZN39_INTERNAL_91f4f69e_4_k_cu_8c13e635_36834cuda3std3__45__cpo3endE)
_ZN39_INTERNAL_91f4f69e_4_k_cu_8c13e635_36834cuda3std3__45__cpo3endE:
	.zero		1
	.type		_ZN39_INTERNAL_91f4f69e_4_k_cu_8c13e635_36834cuda3std3__419piecewise_constructE,@object
	.size		_ZN39_INTERNAL_91f4f69e_4_k_cu_8c13e635_36834cuda3std3__419piecewise_constructE,(_ZN39_INTERNAL_91f4f69e_4_k_cu_8c13e635_36834cuda3std3__45__cpo4cendE - _ZN39_INTERNAL_91f4f69e_4_k_cu_8c13e635_36834cuda3std3__419piecewise_constructE)
_ZN39_INTERNAL_91f4f69e_4_k_cu_8c13e635_36834cuda3std3__419piecewise_constructE:
	.zero		1
	.type		_ZN39_INTERNAL_91f4f69e_4_k_cu_8c13e635_36834cuda3std3__45__cpo4cendE,@object
	.size		_ZN39_INTERNAL_91f4f69e_4_k_cu_8c13e635_36834cuda3std3__45__cpo4cendE,(_ZN39_INTERNAL_91f4f69e_4_k_cu_8c13e635_36834cuda3std6ranges3__45__cpo4swapE - _ZN39_INTERNAL_91f4f69e_4_k_cu_8c13e635_36834cuda3std3__45__cpo4cendE)
_ZN39_INTERNAL_91f4f69e_4_k_cu_8c13e635_36834cuda3std3__45__cpo4cendE:
	.zero		1
	.type		_ZN39_INTERNAL_91f4f69e_4_k_cu_8c13e635_36834cuda3std6ranges3__45__cpo4swapE,@object
	.size		_ZN39_INTERNAL_91f4f69e_4_k_cu_8c13e635_36834cuda3std6ranges3__45__cpo4swapE,(.L_9 - _ZN39_INTERNAL_91f4f69e_4_k_cu_8c13e635_36834cuda3std6ranges3__45__cpo4swapE)
_ZN39_INTERNAL_91f4f69e_4_k_cu_8c13e635_36834cuda3std6ranges3__45__cpo4swapE:
	.zero		1
.L_9:


//--------------------- .nv.constant0._ZN7cutlass13device_kernelINS_4fmha6kernel28FmhaKernelTmaWarpSpecializedINS1_10collective30FmhaMainloopTmaWarpSpecializedINS_6half_tEffN4cute5tupleIJNS7_1CILi128EEESA_NS9_ILi512EEEEEENS8_IJiNS9_ILi1EEENS8_IJiiEEEEEESF_SF_NS4_14ResidualFusionEJNS2_6OptionILNS2_3TagE0ENS9_ILb1EEEEENSH_ILSI_2ESJ_EEEEENS4_15FmhaFwdEpilogueIS6_fNS8_IJNS9_ILi64EEESB_SA_EEEEENS2_23PersistentTileSchedulerEJSK_SL_EEEEEvNT_6ParamsE --------------------------
	.section	.nv.constant0._ZN7cutlass13device_kernelINS_4fmha6kernel28FmhaKernelTmaWarpSpecializedINS1_10collective30FmhaMainloopTmaWarpSpecializedINS_6half_tEffN4cute5tupleIJNS7_1CILi128EEESA_NS9_ILi512EEEEEENS8_IJiNS9_ILi1EEENS8_IJiiEEEEEESF_SF_NS4_14ResidualFusionEJNS2_6OptionILNS2_3TagE0ENS9_ILb1EEEEENSH_ILSI_2ESJ_EEEEENS4_15FmhaFwdEpilogueIS6_fNS8_IJNS9_ILi64EEESB_SA_EEEEENS2_23PersistentTileSchedulerEJSK_SL_EEEEEvNT_6ParamsE,"a",@progbits
	.sectionflags	@""
	.align	4
.nv.constant0._ZN7cutlass13device_kernelINS_4fmha6kernel28FmhaKernelTmaWarpSpecializedINS1_10collective30FmhaMainloopTmaWarpSpecializedINS_6half_tEffN4cute5tupleIJNS7_1CILi128EEESA_NS9_ILi512EEEEEENS8_IJiNS9_ILi1EEENS8_IJiiEEEEEESF_SF_NS4_14ResidualFusionEJNS2_6OptionILNS2_3TagE0ENS9_ILb1EEEEENSH_ILSI_2ESJ_EEEEENS4_15FmhaFwdEpilogueIS6_fNS8_IJNS9_ILi64EEESB_SA_EEEEENS2_23PersistentTileSchedulerEJSK_SL_EEEEEvNT_6ParamsE:
	.zero		2688


//--------------------- SYMBOLS --------------------------

	.type		.nv.reservedSmem.offset0,@object
	.size		.nv.reservedSmem.offset0,0x4
	.type		__assertfail,@function
